//
// Generated by NVIDIA NVVM Compiler
//
// Compiler Build ID: CL-36424714
// Cuda compilation tools, release 13.0, V13.0.88
// Based on NVVM 20.0.0
//

.version 9.0
.target sm_100
.address_size 64

	// .globl	_Z25spgemm_symbolic_optimizediiPKiS0_S0_S0_PiS1_
// _ZZN3cub18CUB_300001_SM_10006detail4scan16DeviceScanKernelINS2_10policy_hubIiiijN4cuda3std3__44plusIvEEE10Policy1000EN6thrust24THRUST_300001_SM_1000_NS10device_ptrIiEESF_NS0_13ScanTileStateIiLb1EEES9_NS1_10InputValueIiPiEEjiLb0EiEEvT0_T1_T2_iT3_T4_T5_E12temp_storage has been demoted
// _ZZN3cub18CUB_300001_SM_10006detail4scan16DeviceScanKernelINS2_10policy_hubIiiimN4cuda3std3__44plusIvEEE10Policy1000EN6thrust24THRUST_300001_SM_1000_NS10device_ptrIiEESF_NS0_13ScanTileStateIiLb1EEES9_NS1_10InputValueIiPiEEmiLb0EiEEvT0_T1_T2_iT3_T4_T5_E12temp_storage has been demoted
.global .align 1 .b8 _ZN34_INTERNAL_c27e7c30_4_k_cu_b697d56e4cuda3std3__45__cpo5beginE[1];
.global .align 1 .b8 _ZN34_INTERNAL_c27e7c30_4_k_cu_b697d56e4cuda3std3__45__cpo3endE[1];
.global .align 1 .b8 _ZN34_INTERNAL_c27e7c30_4_k_cu_b697d56e4cuda3std3__45__cpo6cbeginE[1];
.global .align 1 .b8 _ZN34_INTERNAL_c27e7c30_4_k_cu_b697d56e4cuda3std3__45__cpo4cendE[1];
.global .align 1 .b8 _ZN34_INTERNAL_c27e7c30_4_k_cu_b697d56e4cuda3std3__45__cpo6rbeginE[1];
.global .align 1 .b8 _ZN34_INTERNAL_c27e7c30_4_k_cu_b697d56e4cuda3std3__45__cpo4rendE[1];
.global .align 1 .b8 _ZN34_INTERNAL_c27e7c30_4_k_cu_b697d56e4cuda3std3__45__cpo7crbeginE[1];
.global .align 1 .b8 _ZN34_INTERNAL_c27e7c30_4_k_cu_b697d56e4cuda3std3__45__cpo5crendE[1];
.global .align 1 .b8 _ZN34_INTERNAL_c27e7c30_4_k_cu_b697d56e4cuda3std3__436_GLOBAL__N__c27e7c30_4_k_cu_b697d56e6ignoreE[1];
.global .align 1 .b8 _ZN34_INTERNAL_c27e7c30_4_k_cu_b697d56e4cuda3std3__419piecewise_constructE[1];
.global .align 1 .b8 _ZN34_INTERNAL_c27e7c30_4_k_cu_b697d56e4cuda3std3__48in_placeE[1];
.global .align 1 .b8 _ZN34_INTERNAL_c27e7c30_4_k_cu_b697d56e4cuda3std3__420unreachable_sentinelE[1];
.global .align 1 .b8 _ZN34_INTERNAL_c27e7c30_4_k_cu_b697d56e4cuda3std3__47nulloptE[1];
.global .align 1 .b8 _ZN34_INTERNAL_c27e7c30_4_k_cu_b697d56e4cuda3std3__48unexpectE[1];
.global .align 1 .b8 _ZN34_INTERNAL_c27e7c30_4_k_cu_b697d56e4cuda3std6ranges3__45__cpo4swapE[1];
.global .align 1 .b8 _ZN34_INTERNAL_c27e7c30_4_k_cu_b697d56e4cuda3std6ranges3__45__cpo9iter_moveE[1];
.global .align 1 .b8 _ZN34_INTERNAL_c27e7c30_4_k_cu_b697d56e4cuda3std6ranges3__45__cpo5beginE[1];
.global .align 1 .b8 _ZN34_INTERNAL_c27e7c30_4_k_cu_b697d56e4cuda3std6ranges3__45__cpo3endE[1];
.global .align 1 .b8 _ZN34_INTERNAL_c27e7c30_4_k_cu_b697d56e4cuda3std6ranges3__45__cpo6cbeginE[1];
.global .align 1 .b8 _ZN34_INTERNAL_c27e7c30_4_k_cu_b697d56e4cuda3std6ranges3__45__cpo4cendE[1];
.global .align 1 .b8 _ZN34_INTERNAL_c27e7c30_4_k_cu_b697d56e4cuda3std6ranges3__45__cpo7advanceE[1];
.global .align 1 .b8 _ZN34_INTERNAL_c27e7c30_4_k_cu_b697d56e4cuda3std6ranges3__45__cpo9iter_swapE[1];
.global .align 1 .b8 _ZN34_INTERNAL_c27e7c30_4_k_cu_b697d56e4cuda3std6ranges3__45__cpo4nextE[1];
.global .align 1 .b8 _ZN34_INTERNAL_c27e7c30_4_k_cu_b697d56e4cuda3std6ranges3__45__cpo4prevE[1];
.global .align 1 .b8 _ZN34_INTERNAL_c27e7c30_4_k_cu_b697d56e4cuda3std6ranges3__45__cpo4dataE[1];
.global .align 1 .b8 _ZN34_INTERNAL_c27e7c30_4_k_cu_b697d56e4cuda3std6ranges3__45__cpo5cdataE[1];
.global .align 1 .b8 _ZN34_INTERNAL_c27e7c30_4_k_cu_b697d56e4cuda3std6ranges3__45__cpo4sizeE[1];
.global .align 1 .b8 _ZN34_INTERNAL_c27e7c30_4_k_cu_b697d56e4cuda3std6ranges3__45__cpo5ssizeE[1];
.global .align 1 .b8 _ZN34_INTERNAL_c27e7c30_4_k_cu_b697d56e4cuda3std6ranges3__45__cpo8distanceE[1];
.global .align 1 .b8 _ZN34_INTERNAL_c27e7c30_4_k_cu_b697d56e6thrust24THRUST_300001_SM_1000_NS8cuda_cub3parE[1];
.global .align 1 .b8 _ZN34_INTERNAL_c27e7c30_4_k_cu_b697d56e6thrust24THRUST_300001_SM_1000_NS8cuda_cub10par_nosyncE[1];
.global .align 1 .b8 _ZN34_INTERNAL_c27e7c30_4_k_cu_b697d56e6thrust24THRUST_300001_SM_1000_NS6system6detail10sequential3seqE[1];
.global .align 1 .b8 _ZN34_INTERNAL_c27e7c30_4_k_cu_b697d56e6thrust24THRUST_300001_SM_1000_NS6system3cpp3parE[1];
.global .align 1 .b8 _ZN34_INTERNAL_c27e7c30_4_k_cu_b697d56e6thrust24THRUST_300001_SM_1000_NS12placeholders2_1E[1];
.global .align 1 .b8 _ZN34_INTERNAL_c27e7c30_4_k_cu_b697d56e6thrust24THRUST_300001_SM_1000_NS12placeholders2_2E[1];
.global .align 1 .b8 _ZN34_INTERNAL_c27e7c30_4_k_cu_b697d56e6thrust24THRUST_300001_SM_1000_NS12placeholders2_3E[1];
.global .align 1 .b8 _ZN34_INTERNAL_c27e7c30_4_k_cu_b697d56e6thrust24THRUST_300001_SM_1000_NS12placeholders2_4E[1];
.global .align 1 .b8 _ZN34_INTERNAL_c27e7c30_4_k_cu_b697d56e6thrust24THRUST_300001_SM_1000_NS12placeholders2_5E[1];
.global .align 1 .b8 _ZN34_INTERNAL_c27e7c30_4_k_cu_b697d56e6thrust24THRUST_300001_SM_1000_NS12placeholders2_6E[1];
.global .align 1 .b8 _ZN34_INTERNAL_c27e7c30_4_k_cu_b697d56e6thrust24THRUST_300001_SM_1000_NS12placeholders2_7E[1];
.global .align 1 .b8 _ZN34_INTERNAL_c27e7c30_4_k_cu_b697d56e6thrust24THRUST_300001_SM_1000_NS12placeholders2_8E[1];
.global .align 1 .b8 _ZN34_INTERNAL_c27e7c30_4_k_cu_b697d56e6thrust24THRUST_300001_SM_1000_NS12placeholders2_9E[1];
.global .align 1 .b8 _ZN34_INTERNAL_c27e7c30_4_k_cu_b697d56e6thrust24THRUST_300001_SM_1000_NS12placeholders3_10E[1];
.global .align 1 .b8 _ZN34_INTERNAL_c27e7c30_4_k_cu_b697d56e6thrust24THRUST_300001_SM_1000_NS3seqE[1];
.global .align 1 .b8 _ZN34_INTERNAL_c27e7c30_4_k_cu_b697d56e6thrust24THRUST_300001_SM_1000_NS6deviceE[1];

.visible .entry _Z25spgemm_symbolic_optimizediiPKiS0_S0_S0_PiS1_(
	.param .u32 _Z25spgemm_symbolic_optimizediiPKiS0_S0_S0_PiS1__param_0,
	.param .u32 _Z25spgemm_symbolic_optimizediiPKiS0_S0_S0_PiS1__param_1,
	.param .u64 .ptr .align 1 _Z25spgemm_symbolic_optimizediiPKiS0_S0_S0_PiS1__param_2,
	.param .u64 .ptr .align 1 _Z25spgemm_symbolic_optimizediiPKiS0_S0_S0_PiS1__param_3,
	.param .u64 .ptr .align 1 _Z25spgemm_symbolic_optimizediiPKiS0_S0_S0_PiS1__param_4,
	.param .u64 .ptr .align 1 _Z25spgemm_symbolic_optimizediiPKiS0_S0_S0_PiS1__param_5,
	.param .u64 .ptr .align 1 _Z25spgemm_symbolic_optimizediiPKiS0_S0_S0_PiS1__param_6,
	.param .u64 .ptr .align 1 _Z25spgemm_symbolic_optimizediiPKiS0_S0_S0_PiS1__param_7
)
{
	.reg .pred 	%p<17>;
	.reg .b32 	%r<81>;
	.reg .b64 	%rd<55>;

	ld.param.u32 	%r40, [_Z25spgemm_symbolic_optimizediiPKiS0_S0_S0_PiS1__param_0];
	ld.param.u32 	%r39, [_Z25spgemm_symbolic_optimizediiPKiS0_S0_S0_PiS1__param_1];
	ld.param.u64 	%rd16, [_Z25spgemm_symbolic_optimizediiPKiS0_S0_S0_PiS1__param_2];
	ld.param.u64 	%rd17, [_Z25spgemm_symbolic_optimizediiPKiS0_S0_S0_PiS1__param_3];
	ld.param.u64 	%rd18, [_Z25spgemm_symbolic_optimizediiPKiS0_S0_S0_PiS1__param_4];
	ld.param.u64 	%rd21, [_Z25spgemm_symbolic_optimizediiPKiS0_S0_S0_PiS1__param_5];
	ld.param.u64 	%rd19, [_Z25spgemm_symbolic_optimizediiPKiS0_S0_S0_PiS1__param_6];
	ld.param.u64 	%rd20, [_Z25spgemm_symbolic_optimizediiPKiS0_S0_S0_PiS1__param_7];
	cvta.to.global.u64 	%rd1, %rd21;
	mov.u32 	%r41, %ctaid.x;
	mov.u32 	%r42, %ntid.x;
	mov.u32 	%r43, %tid.x;
	mad.lo.s32 	%r1, %r41, %r42, %r43;
	setp.ge.s32 	%p1, %r1, %r40;
	@%p1 bra 	$L__BB0_27;
	cvta.to.global.u64 	%rd22, %rd16;
	cvta.to.global.u64 	%rd2, %rd20;
	add.s32 	%r2, %r1, 1;
	mul.wide.s32 	%rd3, %r39, %r1;
	mul.wide.s32 	%rd23, %r1, 4;
	add.s64 	%rd24, %rd22, %rd23;
	ld.global.nc.u32 	%r64, [%rd24];
	ld.global.nc.u32 	%r4, [%rd24+4];
	setp.ge.s32 	%p2, %r64, %r4;
	mov.b32 	%r75, 0;
	@%p2 bra 	$L__BB0_26;
	add.s64 	%rd4, %rd1, 8;
	cvta.to.global.u64 	%rd5, %rd17;
	cvta.to.global.u64 	%rd6, %rd18;
	mov.b32 	%r75, 0;
$L__BB0_3:
	mul.wide.s32 	%rd25, %r64, 4;
	add.s64 	%rd26, %rd5, %rd25;
	ld.global.nc.u32 	%r46, [%rd26];
	mul.wide.s32 	%rd27, %r46, 4;
	add.s64 	%rd28, %rd6, %rd27;
	ld.global.nc.u32 	%r7, [%rd28];
	ld.global.nc.u32 	%r8, [%rd28+4];
	setp.ge.s32 	%p3, %r7, %r8;
	@%p3 bra 	$L__BB0_25;
	sub.s32 	%r48, %r8, %r7;
	and.b32  	%r9, %r48, 3;
	setp.eq.s32 	%p4, %r9, 0;
	mov.u32 	%r69, %r7;
	@%p4 bra 	$L__BB0_14;
	mul.wide.s32 	%rd29, %r7, 4;
	add.s64 	%rd7, %rd1, %rd29;
	ld.global.nc.u32 	%r49, [%rd7];
	cvt.s64.s32 	%rd30, %r49;
	add.s64 	%rd31, %rd3, %rd30;
	shl.b64 	%rd32, %rd31, 2;
	add.s64 	%rd8, %rd2, %rd32;
	ld.global.u32 	%r50, [%rd8];
	setp.eq.s32 	%p5, %r50, %r2;
	@%p5 bra 	$L__BB0_7;
	st.global.u32 	[%rd8], %r2;
	add.s32 	%r75, %r75, 1;
$L__BB0_7:
	add.s32 	%r69, %r7, 1;
	setp.eq.s32 	%p6, %r9, 1;
	@%p6 bra 	$L__BB0_14;
	ld.global.nc.u32 	%r51, [%rd7+4];
	cvt.s64.s32 	%rd33, %r51;
	add.s64 	%rd34, %rd3, %rd33;
	shl.b64 	%rd35, %rd34, 2;
	add.s64 	%rd9, %rd2, %rd35;
	ld.global.u32 	%r52, [%rd9];
	setp.eq.s32 	%p7, %r52, %r2;
	@%p7 bra 	$L__BB0_10;
	st.global.u32 	[%rd9], %r2;
	add.s32 	%r75, %r75, 1;
$L__BB0_10:
	add.s32 	%r69, %r7, 2;
	setp.eq.s32 	%p8, %r9, 2;
	@%p8 bra 	$L__BB0_14;
	ld.global.nc.u32 	%r53, [%rd7+8];
	cvt.s64.s32 	%rd36, %r53;
	add.s64 	%rd37, %rd3, %rd36;
	shl.b64 	%rd38, %rd37, 2;
	add.s64 	%rd10, %rd2, %rd38;
	ld.global.u32 	%r54, [%rd10];
	setp.eq.s32 	%p9, %r54, %r2;
	@%p9 bra 	$L__BB0_13;
	st.global.u32 	[%rd10], %r2;
	add.s32 	%r75, %r75, 1;
$L__BB0_13:
	add.s32 	%r69, %r7, 3;
$L__BB0_14:
	sub.s32 	%r55, %r7, %r8;
	setp.gt.u32 	%p10, %r55, -4;
	@%p10 bra 	$L__BB0_25;
	sub.s32 	%r72, %r69, %r8;
$L__BB0_16:
	mul.wide.s32 	%rd39, %r69, 4;
	add.s64 	%rd11, %rd4, %rd39;
	ld.global.nc.u32 	%r56, [%rd11+-8];
	cvt.s64.s32 	%rd40, %r56;
	add.s64 	%rd41, %rd3, %rd40;
	shl.b64 	%rd42, %rd41, 2;
	add.s64 	%rd12, %rd2, %rd42;
	ld.global.u32 	%r57, [%rd12];
	setp.eq.s32 	%p11, %r57, %r2;
	@%p11 bra 	$L__BB0_18;
	st.global.u32 	[%rd12], %r2;
	add.s32 	%r75, %r75, 1;
$L__BB0_18:
	ld.global.nc.u32 	%r58, [%rd11+-4];
	cvt.s64.s32 	%rd43, %r58;
	add.s64 	%rd44, %rd3, %rd43;
	shl.b64 	%rd45, %rd44, 2;
	add.s64 	%rd13, %rd2, %rd45;
	ld.global.u32 	%r59, [%rd13];
	setp.eq.s32 	%p12, %r59, %r2;
	@%p12 bra 	$L__BB0_20;
	st.global.u32 	[%rd13], %r2;
	add.s32 	%r75, %r75, 1;
$L__BB0_20:
	ld.global.nc.u32 	%r60, [%rd11];
	cvt.s64.s32 	%rd46, %r60;
	add.s64 	%rd47, %rd3, %rd46;
	shl.b64 	%rd48, %rd47, 2;
	add.s64 	%rd14, %rd2, %rd48;
	ld.global.u32 	%r61, [%rd14];
	setp.eq.s32 	%p13, %r61, %r2;
	@%p13 bra 	$L__BB0_22;
	st.global.u32 	[%rd14], %r2;
	add.s32 	%r75, %r75, 1;
$L__BB0_22:
	ld.global.nc.u32 	%r62, [%rd11+4];
	cvt.s64.s32 	%rd49, %r62;
	add.s64 	%rd50, %rd3, %rd49;
	shl.b64 	%rd51, %rd50, 2;
	add.s64 	%rd15, %rd2, %rd51;
	ld.global.u32 	%r63, [%rd15];
	setp.eq.s32 	%p14, %r63, %r2;
	@%p14 bra 	$L__BB0_24;
	st.global.u32 	[%rd15], %r2;
	add.s32 	%r75, %r75, 1;
$L__BB0_24:
	add.s32 	%r69, %r69, 4;
	add.s32 	%r72, %r72, 4;
	setp.ne.s32 	%p15, %r72, 0;
	@%p15 bra 	$L__BB0_16;
$L__BB0_25:
	add.s32 	%r64, %r64, 1;
	setp.ne.s32 	%p16, %r64, %r4;
	@%p16 bra 	$L__BB0_3;
$L__BB0_26:
	cvta.to.global.u64 	%rd52, %rd19;
	add.s64 	%rd54, %rd52, %rd23;
	st.global.u32 	[%rd54], %r75;
$L__BB0_27:
	ret;

}
	// .globl	_Z24spgemm_numeric_optimizediiPKiS0_PKfS0_S0_S2_S0_PiPfS4_S3_
.visible .entry _Z24spgemm_numeric_optimizediiPKiS0_PKfS0_S0_S2_S0_PiPfS4_S3_(
	.param .u32 _Z24spgemm_numeric_optimizediiPKiS0_PKfS0_S0_S2_S0_PiPfS4_S3__param_0,
	.param .u32 _Z24spgemm_numeric_optimizediiPKiS0_PKfS0_S0_S2_S0_PiPfS4_S3__param_1,
	.param .u64 .ptr .align 1 _Z24spgemm_numeric_optimizediiPKiS0_PKfS0_S0_S2_S0_PiPfS4_S3__param_2,
	.param .u64 .ptr .align 1 _Z24spgemm_numeric_optimizediiPKiS0_PKfS0_S0_S2_S0_PiPfS4_S3__param_3,
	.param .u64 .ptr .align 1 _Z24spgemm_numeric_optimizediiPKiS0_PKfS0_S0_S2_S0_PiPfS4_S3__param_4,
	.param .u64 .ptr .align 1 _Z24spgemm_numeric_optimizediiPKiS0_PKfS0_S0_S2_S0_PiPfS4_S3__param_5,
	.param .u64 .ptr .align 1 _Z24spgemm_numeric_optimizediiPKiS0_PKfS0_S0_S2_S0_PiPfS4_S3__param_6,
	.param .u64 .ptr .align 1 _Z24spgemm_numeric_optimizediiPKiS0_PKfS0_S0_S2_S0_PiPfS4_S3__param_7,
	.param .u64 .ptr .align 1 _Z24spgemm_numeric_optimizediiPKiS0_PKfS0_S0_S2_S0_PiPfS4_S3__param_8,
	.param .u64 .ptr .align 1 _Z24spgemm_numeric_optimizediiPKiS0_PKfS0_S0_S2_S0_PiPfS4_S3__param_9,
	.param .u64 .ptr .align 1 _Z24spgemm_numeric_optimizediiPKiS0_PKfS0_S0_S2_S0_PiPfS4_S3__param_10,
	.param .u64 .ptr .align 1 _Z24spgemm_numeric_optimizediiPKiS0_PKfS0_S0_S2_S0_PiPfS4_S3__param_11,
	.param .u64 .ptr .align 1 _Z24spgemm_numeric_optimizediiPKiS0_PKfS0_S0_S2_S0_PiPfS4_S3__param_12
)
{
	.local .align 16 .b8 	__local_depot1[4096];
	.reg .b64 	%SP;
	.reg .b64 	%SPL;
	.reg .pred 	%p<33>;
	.reg .b32 	%r<119>;
	.reg .b32 	%f<35>;
	.reg .b64 	%rd<152>;

	mov.u64 	%SPL, __local_depot1;
	ld.param.u32 	%r69, [_Z24spgemm_numeric_optimizediiPKiS0_PKfS0_S0_S2_S0_PiPfS4_S3__param_0];
	ld.param.u32 	%r68, [_Z24spgemm_numeric_optimizediiPKiS0_PKfS0_S0_S2_S0_PiPfS4_S3__param_1];
	ld.param.u64 	%rd35, [_Z24spgemm_numeric_optimizediiPKiS0_PKfS0_S0_S2_S0_PiPfS4_S3__param_2];
	ld.param.u64 	%rd36, [_Z24spgemm_numeric_optimizediiPKiS0_PKfS0_S0_S2_S0_PiPfS4_S3__param_3];
	ld.param.u64 	%rd42, [_Z24spgemm_numeric_optimizediiPKiS0_PKfS0_S0_S2_S0_PiPfS4_S3__param_6];
	ld.param.u64 	%rd43, [_Z24spgemm_numeric_optimizediiPKiS0_PKfS0_S0_S2_S0_PiPfS4_S3__param_7];
	ld.param.u64 	%rd44, [_Z24spgemm_numeric_optimizediiPKiS0_PKfS0_S0_S2_S0_PiPfS4_S3__param_9];
	ld.param.u64 	%rd45, [_Z24spgemm_numeric_optimizediiPKiS0_PKfS0_S0_S2_S0_PiPfS4_S3__param_10];
	ld.param.u64 	%rd40, [_Z24spgemm_numeric_optimizediiPKiS0_PKfS0_S0_S2_S0_PiPfS4_S3__param_11];
	ld.param.u64 	%rd41, [_Z24spgemm_numeric_optimizediiPKiS0_PKfS0_S0_S2_S0_PiPfS4_S3__param_12];
	cvta.to.global.u64 	%rd1, %rd43;
	cvta.to.global.u64 	%rd2, %rd42;
	cvta.to.global.u64 	%rd3, %rd45;
	cvta.to.global.u64 	%rd4, %rd44;
	add.u64 	%rd5, %SPL, 0;
	mov.u32 	%r70, %ctaid.x;
	mov.u32 	%r71, %ntid.x;
	mov.u32 	%r72, %tid.x;
	mad.lo.s32 	%r1, %r70, %r71, %r72;
	setp.ge.s32 	%p1, %r1, %r69;
	@%p1 bra 	$L__BB1_53;
	cvta.to.global.u64 	%rd47, %rd35;
	cvta.to.global.u64 	%rd48, %rd40;
	cvta.to.global.u64 	%rd6, %rd41;
	add.s32 	%r2, %r1, 1;
	mul.wide.s32 	%rd7, %r68, %r1;
	shl.b64 	%rd49, %rd7, 2;
	add.s64 	%rd8, %rd48, %rd49;
	mul.wide.s32 	%rd50, %r1, 4;
	add.s64 	%rd51, %rd47, %rd50;
	ld.global.nc.u32 	%r94, [%rd51];
	ld.global.nc.u32 	%r4, [%rd51+4];
	setp.ge.s32 	%p2, %r94, %r4;
	mov.b32 	%r108, 0;
	@%p2 bra 	$L__BB1_40;
	cvta.to.global.u64 	%rd9, %rd36;
	mov.b32 	%r108, 0;
$L__BB1_3:
	ld.param.u64 	%rd148, [_Z24spgemm_numeric_optimizediiPKiS0_PKfS0_S0_S2_S0_PiPfS4_S3__param_5];
	ld.param.u64 	%rd147, [_Z24spgemm_numeric_optimizediiPKiS0_PKfS0_S0_S2_S0_PiPfS4_S3__param_4];
	mul.wide.s32 	%rd52, %r94, 4;
	add.s64 	%rd53, %rd9, %rd52;
	ld.global.nc.u32 	%r75, [%rd53];
	cvta.to.global.u64 	%rd54, %rd147;
	add.s64 	%rd55, %rd54, %rd52;
	ld.global.nc.f32 	%f1, [%rd55];
	cvta.to.global.u64 	%rd56, %rd148;
	mul.wide.s32 	%rd57, %r75, 4;
	add.s64 	%rd58, %rd56, %rd57;
	ld.global.nc.u32 	%r7, [%rd58];
	ld.global.nc.u32 	%r8, [%rd58+4];
	setp.ge.s32 	%p3, %r7, %r8;
	@%p3 bra 	$L__BB1_39;
	sub.s32 	%r77, %r8, %r7;
	and.b32  	%r9, %r77, 3;
	setp.eq.s32 	%p4, %r9, 0;
	mov.u32 	%r99, %r7;
	@%p4 bra 	$L__BB1_20;
	mul.wide.s32 	%rd59, %r7, 4;
	add.s64 	%rd10, %rd2, %rd59;
	ld.global.nc.u32 	%r10, [%rd10];
	add.s64 	%rd11, %rd1, %rd59;
	ld.global.nc.f32 	%f2, [%rd11];
	cvt.s64.s32 	%rd12, %r10;
	add.s64 	%rd60, %rd7, %rd12;
	shl.b64 	%rd61, %rd60, 2;
	add.s64 	%rd13, %rd6, %rd61;
	ld.global.u32 	%r78, [%rd13];
	setp.eq.s32 	%p5, %r78, %r2;
	@%p5 bra 	$L__BB1_8;
	st.global.u32 	[%rd13], %r2;
	mul.f32 	%f9, %f1, %f2;
	shl.b64 	%rd62, %rd12, 2;
	add.s64 	%rd63, %rd8, %rd62;
	st.global.f32 	[%rd63], %f9;
	setp.gt.s32 	%p6, %r108, 1023;
	@%p6 bra 	$L__BB1_9;
	add.s32 	%r11, %r108, 1;
	mul.wide.s32 	%rd64, %r108, 4;
	add.s64 	%rd65, %rd5, %rd64;
	st.local.u32 	[%rd65], %r10;
	mov.u32 	%r108, %r11;
	bra.uni 	$L__BB1_9;
$L__BB1_8:
	shl.b64 	%rd66, %rd12, 2;
	add.s64 	%rd67, %rd8, %rd66;
	ld.global.f32 	%f10, [%rd67];
	fma.rn.f32 	%f11, %f1, %f2, %f10;
	st.global.f32 	[%rd67], %f11;
$L__BB1_9:
	add.s32 	%r99, %r7, 1;
	setp.eq.s32 	%p7, %r9, 1;
	@%p7 bra 	$L__BB1_20;
	ld.global.nc.u32 	%r14, [%rd10+4];
	ld.global.nc.f32 	%f3, [%rd11+4];
	cvt.s64.s32 	%rd14, %r14;
	add.s64 	%rd68, %rd7, %rd14;
	shl.b64 	%rd69, %rd68, 2;
	add.s64 	%rd15, %rd6, %rd69;
	ld.global.u32 	%r79, [%rd15];
	setp.eq.s32 	%p8, %r79, %r2;
	@%p8 bra 	$L__BB1_13;
	st.global.u32 	[%rd15], %r2;
	mul.f32 	%f12, %f1, %f3;
	shl.b64 	%rd70, %rd14, 2;
	add.s64 	%rd71, %rd8, %rd70;
	st.global.f32 	[%rd71], %f12;
	setp.gt.s32 	%p9, %r108, 1023;
	@%p9 bra 	$L__BB1_14;
	add.s32 	%r15, %r108, 1;
	mul.wide.s32 	%rd72, %r108, 4;
	add.s64 	%rd73, %rd5, %rd72;
	st.local.u32 	[%rd73], %r14;
	mov.u32 	%r108, %r15;
	bra.uni 	$L__BB1_14;
$L__BB1_13:
	shl.b64 	%rd74, %rd14, 2;
	add.s64 	%rd75, %rd8, %rd74;
	ld.global.f32 	%f13, [%rd75];
	fma.rn.f32 	%f14, %f1, %f3, %f13;
	st.global.f32 	[%rd75], %f14;
$L__BB1_14:
	add.s32 	%r99, %r7, 2;
	setp.eq.s32 	%p10, %r9, 2;
	@%p10 bra 	$L__BB1_20;
	ld.global.nc.u32 	%r18, [%rd10+8];
	ld.global.nc.f32 	%f4, [%rd11+8];
	cvt.s64.s32 	%rd16, %r18;
	add.s64 	%rd76, %rd7, %rd16;
	shl.b64 	%rd77, %rd76, 2;
	add.s64 	%rd17, %rd6, %rd77;
	ld.global.u32 	%r80, [%rd17];
	setp.eq.s32 	%p11, %r80, %r2;
	@%p11 bra 	$L__BB1_18;
	st.global.u32 	[%rd17], %r2;
	mul.f32 	%f15, %f1, %f4;
	shl.b64 	%rd78, %rd16, 2;
	add.s64 	%rd79, %rd8, %rd78;
	st.global.f32 	[%rd79], %f15;
	setp.gt.s32 	%p12, %r108, 1023;
	@%p12 bra 	$L__BB1_19;
	add.s32 	%r19, %r108, 1;
	mul.wide.s32 	%rd80, %r108, 4;
	add.s64 	%rd81, %rd5, %rd80;
	st.local.u32 	[%rd81], %r18;
	mov.u32 	%r108, %r19;
	bra.uni 	$L__BB1_19;
$L__BB1_18:
	shl.b64 	%rd82, %rd16, 2;
	add.s64 	%rd83, %rd8, %rd82;
	ld.global.f32 	%f16, [%rd83];
	fma.rn.f32 	%f17, %f1, %f4, %f16;
	st.global.f32 	[%rd83], %f17;
$L__BB1_19:
	add.s32 	%r99, %r7, 3;
$L__BB1_20:
	sub.s32 	%r81, %r7, %r8;
	setp.gt.u32 	%p13, %r81, -4;
	@%p13 bra 	$L__BB1_39;
	sub.s32 	%r102, %r99, %r8;
$L__BB1_22:
	mul.wide.s32 	%rd84, %r99, 4;
	add.s64 	%rd85, %rd2, %rd84;
	add.s64 	%rd18, %rd85, 8;
	add.s64 	%rd86, %rd1, %rd84;
	add.s64 	%rd19, %rd86, 8;
	ld.global.nc.u32 	%r29, [%rd85];
	ld.global.nc.f32 	%f5, [%rd86];
	cvt.s64.s32 	%rd20, %r29;
	add.s64 	%rd87, %rd7, %rd20;
	shl.b64 	%rd88, %rd87, 2;
	add.s64 	%rd21, %rd6, %rd88;
	ld.global.u32 	%r82, [%rd21];
	setp.eq.s32 	%p14, %r82, %r2;
	@%p14 bra 	$L__BB1_25;
	st.global.u32 	[%rd21], %r2;
	mul.f32 	%f18, %f1, %f5;
	shl.b64 	%rd89, %rd20, 2;
	add.s64 	%rd90, %rd8, %rd89;
	st.global.f32 	[%rd90], %f18;
	setp.gt.s32 	%p15, %r108, 1023;
	@%p15 bra 	$L__BB1_26;
	add.s32 	%r30, %r108, 1;
	mul.wide.s32 	%rd91, %r108, 4;
	add.s64 	%rd92, %rd5, %rd91;
	st.local.u32 	[%rd92], %r29;
	mov.u32 	%r108, %r30;
	bra.uni 	$L__BB1_26;
$L__BB1_25:
	shl.b64 	%rd93, %rd20, 2;
	add.s64 	%rd94, %rd8, %rd93;
	ld.global.f32 	%f19, [%rd94];
	fma.rn.f32 	%f20, %f1, %f5, %f19;
	st.global.f32 	[%rd94], %f20;
$L__BB1_26:
	ld.global.nc.u32 	%r32, [%rd18+-4];
	ld.global.nc.f32 	%f6, [%rd19+-4];
	cvt.s64.s32 	%rd22, %r32;
	add.s64 	%rd95, %rd7, %rd22;
	shl.b64 	%rd96, %rd95, 2;
	add.s64 	%rd23, %rd6, %rd96;
	ld.global.u32 	%r83, [%rd23];
	setp.eq.s32 	%p16, %r83, %r2;
	@%p16 bra 	$L__BB1_29;
	st.global.u32 	[%rd23], %r2;
	mul.f32 	%f21, %f1, %f6;
	shl.b64 	%rd97, %rd22, 2;
	add.s64 	%rd98, %rd8, %rd97;
	st.global.f32 	[%rd98], %f21;
	setp.gt.s32 	%p17, %r108, 1023;
	@%p17 bra 	$L__BB1_30;
	add.s32 	%r33, %r108, 1;
	mul.wide.s32 	%rd99, %r108, 4;
	add.s64 	%rd100, %rd5, %rd99;
	st.local.u32 	[%rd100], %r32;
	mov.u32 	%r108, %r33;
	bra.uni 	$L__BB1_30;
$L__BB1_29:
	shl.b64 	%rd101, %rd22, 2;
	add.s64 	%rd102, %rd8, %rd101;
	ld.global.f32 	%f22, [%rd102];
	fma.rn.f32 	%f23, %f1, %f6, %f22;
	st.global.f32 	[%rd102], %f23;
$L__BB1_30:
	ld.global.nc.u32 	%r35, [%rd18];
	ld.global.nc.f32 	%f7, [%rd19];
	cvt.s64.s32 	%rd24, %r35;
	add.s64 	%rd103, %rd7, %rd24;
	shl.b64 	%rd104, %rd103, 2;
	add.s64 	%rd25, %rd6, %rd104;
	ld.global.u32 	%r84, [%rd25];
	setp.eq.s32 	%p18, %r84, %r2;
	@%p18 bra 	$L__BB1_33;
	st.global.u32 	[%rd25], %r2;
	mul.f32 	%f24, %f1, %f7;
	shl.b64 	%rd105, %rd24, 2;
	add.s64 	%rd106, %rd8, %rd105;
	st.global.f32 	[%rd106], %f24;
	setp.gt.s32 	%p19, %r108, 1023;
	@%p19 bra 	$L__BB1_34;
	add.s32 	%r36, %r108, 1;
	mul.wide.s32 	%rd107, %r108, 4;
	add.s64 	%rd108, %rd5, %rd107;
	st.local.u32 	[%rd108], %r35;
	mov.u32 	%r108, %r36;
	bra.uni 	$L__BB1_34;
$L__BB1_33:
	shl.b64 	%rd109, %rd24, 2;
	add.s64 	%rd110, %rd8, %rd109;
	ld.global.f32 	%f25, [%rd110];
	fma.rn.f32 	%f26, %f1, %f7, %f25;
	st.global.f32 	[%rd110], %f26;
$L__BB1_34:
	ld.global.nc.u32 	%r38, [%rd18+4];
	ld.global.nc.f32 	%f8, [%rd19+4];
	cvt.s64.s32 	%rd26, %r38;
	add.s64 	%rd111, %rd7, %rd26;
	shl.b64 	%rd112, %rd111, 2;
	add.s64 	%rd27, %rd6, %rd112;
	ld.global.u32 	%r85, [%rd27];
	setp.eq.s32 	%p20, %r85, %r2;
	@%p20 bra 	$L__BB1_37;
	st.global.u32 	[%rd27], %r2;
	mul.f32 	%f27, %f1, %f8;
	shl.b64 	%rd113, %rd26, 2;
	add.s64 	%rd114, %rd8, %rd113;
	st.global.f32 	[%rd114], %f27;
	setp.gt.s32 	%p21, %r108, 1023;
	@%p21 bra 	$L__BB1_38;
	add.s32 	%r39, %r108, 1;
	mul.wide.s32 	%rd115, %r108, 4;
	add.s64 	%rd116, %rd5, %rd115;
	st.local.u32 	[%rd116], %r38;
	mov.u32 	%r108, %r39;
	bra.uni 	$L__BB1_38;
$L__BB1_37:
	shl.b64 	%rd117, %rd26, 2;
	add.s64 	%rd118, %rd8, %rd117;
	ld.global.f32 	%f28, [%rd118];
	fma.rn.f32 	%f29, %f1, %f8, %f28;
	st.global.f32 	[%rd118], %f29;
$L__BB1_38:
	add.s32 	%r99, %r99, 4;
	add.s32 	%r102, %r102, 4;
	setp.ne.s32 	%p22, %r102, 0;
	@%p22 bra 	$L__BB1_22;
$L__BB1_39:
	add.s32 	%r94, %r94, 1;
	setp.ne.s32 	%p23, %r94, %r4;
	@%p23 bra 	$L__BB1_3;
$L__BB1_40:
	ld.param.u64 	%rd149, [_Z24spgemm_numeric_optimizediiPKiS0_PKfS0_S0_S2_S0_PiPfS4_S3__param_8];
	cvta.to.global.u64 	%rd119, %rd149;
	mul.wide.s32 	%rd120, %r1, 4;
	add.s64 	%rd121, %rd119, %rd120;
	ld.global.nc.u32 	%r46, [%rd121];
	setp.lt.s32 	%p24, %r108, 2;
	@%p24 bra 	$L__BB1_46;
	mov.b32 	%r111, 1;
$L__BB1_42:
	mul.wide.u32 	%rd122, %r111, 4;
	add.s64 	%rd123, %rd5, %rd122;
	ld.local.u32 	%r51, [%rd123];
	mov.u32 	%r112, %r111;
$L__BB1_43:
	add.s32 	%r53, %r112, -1;
	mul.wide.u32 	%rd124, %r53, 4;
	add.s64 	%rd125, %rd5, %rd124;
	ld.local.u32 	%r54, [%rd125];
	setp.le.s32 	%p25, %r54, %r51;
	mov.u32 	%r113, %r112;
	@%p25 bra 	$L__BB1_45;
	mul.wide.u32 	%rd126, %r112, 4;
	add.s64 	%rd127, %rd5, %rd126;
	st.local.u32 	[%rd127], %r54;
	setp.gt.s32 	%p26, %r112, 1;
	mov.b32 	%r113, 0;
	mov.u32 	%r112, %r53;
	@%p26 bra 	$L__BB1_43;
$L__BB1_45:
	mul.wide.s32 	%rd128, %r113, 4;
	add.s64 	%rd129, %rd5, %rd128;
	st.local.u32 	[%rd129], %r51;
	add.s32 	%r111, %r111, 1;
	setp.eq.s32 	%p27, %r111, %r108;
	@%p27 bra 	$L__BB1_46;
	bra.uni 	$L__BB1_42;
$L__BB1_46:
	setp.lt.s32 	%p28, %r108, 1;
	@%p28 bra 	$L__BB1_53;
	and.b32  	%r47, %r108, 3;
	setp.lt.u32 	%p29, %r108, 4;
	mov.b32 	%r116, 0;
	@%p29 bra 	$L__BB1_50;
	and.b32  	%r116, %r108, 2147483644;
	neg.s32 	%r115, %r116;
	add.s64 	%rd28, %rd4, 8;
	add.s64 	%rd29, %rd3, 8;
	mov.u32 	%r114, %r46;
	mov.u64 	%rd150, %rd5;
$L__BB1_49:
	mul.wide.s32 	%rd130, %r114, 4;
	add.s64 	%rd131, %rd28, %rd130;
	add.s64 	%rd132, %rd29, %rd130;
	ld.local.v4.u32 	{%r89, %r90, %r91, %r92}, [%rd150];
	st.global.u32 	[%rd131+-8], %r89;
	mul.wide.s32 	%rd133, %r89, 4;
	add.s64 	%rd134, %rd8, %rd133;
	ld.global.f32 	%f30, [%rd134];
	st.global.f32 	[%rd132+-8], %f30;
	st.global.u32 	[%rd131+-4], %r90;
	mul.wide.s32 	%rd135, %r90, 4;
	add.s64 	%rd136, %rd8, %rd135;
	ld.global.f32 	%f31, [%rd136];
	st.global.f32 	[%rd132+-4], %f31;
	st.global.u32 	[%rd131], %r91;
	mul.wide.s32 	%rd137, %r91, 4;
	add.s64 	%rd138, %rd8, %rd137;
	ld.global.f32 	%f32, [%rd138];
	st.global.f32 	[%rd132], %f32;
	st.global.u32 	[%rd131+4], %r92;
	mul.wide.s32 	%rd139, %r92, 4;
	add.s64 	%rd140, %rd8, %rd139;
	ld.global.f32 	%f33, [%rd140];
	st.global.f32 	[%rd132+4], %f33;
	add.s32 	%r115, %r115, 4;
	add.s64 	%rd150, %rd150, 16;
	add.s32 	%r114, %r114, 4;
	setp.ne.s32 	%p30, %r115, 0;
	@%p30 bra 	$L__BB1_49;
$L__BB1_50:
	setp.eq.s32 	%p31, %r47, 0;
	@%p31 bra 	$L__BB1_53;
	add.s32 	%r118, %r116, %r46;
	mul.wide.u32 	%rd141, %r116, 4;
	add.s64 	%rd151, %rd5, %rd141;
	neg.s32 	%r117, %r47;
$L__BB1_52:
	.pragma "nounroll";
	mul.wide.s32 	%rd142, %r118, 4;
	add.s64 	%rd143, %rd3, %rd142;
	add.s64 	%rd144, %rd4, %rd142;
	ld.local.u32 	%r93, [%rd151];
	st.global.u32 	[%rd144], %r93;
	mul.wide.s32 	%rd145, %r93, 4;
	add.s64 	%rd146, %rd8, %rd145;
	ld.global.f32 	%f34, [%rd146];
	st.global.f32 	[%rd143], %f34;
	add.s32 	%r118, %r118, 1;
	add.s64 	%rd151, %rd151, 4;
	add.s32 	%r117, %r117, 1;
	setp.ne.s32 	%p32, %r117, 0;
	@%p32 bra 	$L__BB1_52;
$L__BB1_53:
	ret;

}
	// .globl	_ZN3cub18CUB_300001_SM_10006detail11EmptyKernelIvEEvv
.visible .entry _ZN3cub18CUB_300001_SM_10006detail11EmptyKernelIvEEvv()
{


	ret;

}
	// .globl	_ZN3cub18CUB_300001_SM_10006detail4scan20DeviceScanInitKernelINS0_13ScanTileStateIiLb1EEEEEvT_i
.visible .entry _ZN3cub18CUB_300001_SM_10006detail4scan20DeviceScanInitKernelINS0_13ScanTileStateIiLb1EEEEEvT_i(
	.param .align 8 .b8 _ZN3cub18CUB_300001_SM_10006detail4scan20DeviceScanInitKernelINS0_13ScanTileStateIiLb1EEEEEvT_i_param_0[8],
	.param .u32 _ZN3cub18CUB_300001_SM_10006detail4scan20DeviceScanInitKernelINS0_13ScanTileStateIiLb1EEEEEvT_i_param_1
)
{
	.reg .pred 	%p<5>;
	.reg .b32 	%r<10>;
	.reg .b64 	%rd<7>;

	ld.param.u64 	%rd2, [_ZN3cub18CUB_300001_SM_10006detail4scan20DeviceScanInitKernelINS0_13ScanTileStateIiLb1EEEEEvT_i_param_0];
	ld.param.u32 	%r4, [_ZN3cub18CUB_300001_SM_10006detail4scan20DeviceScanInitKernelINS0_13ScanTileStateIiLb1EEEEEvT_i_param_1];
	cvta.to.global.u64 	%rd1, %rd2;
	mov.u32 	%r1, %ctaid.x;
	mov.u32 	%r5, %ntid.x;
	mov.u32 	%r2, %tid.x;
	mad.lo.s32 	%r3, %r1, %r5, %r2;
	setp.ge.s32 	%p1, %r3, %r4;
	@%p1 bra 	$L__BB3_2;
	mul.wide.s32 	%rd3, %r3, 8;
	add.s64 	%rd4, %rd1, %rd3;
	mov.b32 	%r6, 0;
	mov.b32 	%r7, 99;
	st.global.v2.u32 	[%rd4+256], {%r7, %r6};
$L__BB3_2:
	setp.ne.s32 	%p2, %r1, 0;
	setp.gt.u32 	%p3, %r2, 31;
	or.pred  	%p4, %p2, %p3;
	@%p4 bra 	$L__BB3_4;
	mul.wide.u32 	%rd5, %r2, 8;
	add.s64 	%rd6, %rd1, %rd5;
	mov.b32 	%r9, 0;
	st.global.v2.u32 	[%rd6], {%r9, %r9};
$L__BB3_4:
	ret;

}
	// .globl	_ZN3cub18CUB_300001_SM_10006detail4scan16DeviceScanKernelINS2_10policy_hubIiiijN4cuda3std3__44plusIvEEE10Policy1000EN6thrust24THRUST_300001_SM_1000_NS10device_ptrIiEESF_NS0_13ScanTileStateIiLb1EEES9_NS1_10InputValueIiPiEEjiLb0EiEEvT0_T1_T2_iT3_T4_T5_
.visible .entry _ZN3cub18CUB_300001_SM_10006detail4scan16DeviceScanKernelINS2_10policy_hubIiiijN4cuda3std3__44plusIvEEE10Policy1000EN6thrust24THRUST_300001_SM_1000_NS10device_ptrIiEESF_NS0_13ScanTileStateIiLb1EEES9_NS1_10InputValueIiPiEEjiLb0EiEEvT0_T1_T2_iT3_T4_T5_(
	.param .align 8 .b8 _ZN3cub18CUB_300001_SM_10006detail4scan16DeviceScanKernelINS2_10policy_hubIiiijN4cuda3std3__44plusIvEEE10Policy1000EN6thrust24THRUST_300001_SM_1000_NS10device_ptrIiEESF_NS0_13ScanTileStateIiLb1EEES9_NS1_10InputValueIiPiEEjiLb0EiEEvT0_T1_T2_iT3_T4_T5__param_0[8],
	.param .align 8 .b8 _ZN3cub18CUB_300001_SM_10006detail4scan16DeviceScanKernelINS2_10policy_hubIiiijN4cuda3std3__44plusIvEEE10Policy1000EN6thrust24THRUST_300001_SM_1000_NS10device_ptrIiEESF_NS0_13ScanTileStateIiLb1EEES9_NS1_10InputValueIiPiEEjiLb0EiEEvT0_T1_T2_iT3_T4_T5__param_1[8],
	.param .align 8 .b8 _ZN3cub18CUB_300001_SM_10006detail4scan16DeviceScanKernelINS2_10policy_hubIiiijN4cuda3std3__44plusIvEEE10Policy1000EN6thrust24THRUST_300001_SM_1000_NS10device_ptrIiEESF_NS0_13ScanTileStateIiLb1EEES9_NS1_10InputValueIiPiEEjiLb0EiEEvT0_T1_T2_iT3_T4_T5__param_2[8],
	.param .u32 _ZN3cub18CUB_300001_SM_10006detail4scan16DeviceScanKernelINS2_10policy_hubIiiijN4cuda3std3__44plusIvEEE10Policy1000EN6thrust24THRUST_300001_SM_1000_NS10device_ptrIiEESF_NS0_13ScanTileStateIiLb1EEES9_NS1_10InputValueIiPiEEjiLb0EiEEvT0_T1_T2_iT3_T4_T5__param_3,
	.param .align 1 .b8 _ZN3cub18CUB_300001_SM_10006detail4scan16DeviceScanKernelINS2_10policy_hubIiiijN4cuda3std3__44plusIvEEE10Policy1000EN6thrust24THRUST_300001_SM_1000_NS10device_ptrIiEESF_NS0_13ScanTileStateIiLb1EEES9_NS1_10InputValueIiPiEEjiLb0EiEEvT0_T1_T2_iT3_T4_T5__param_4[1],
	.param .align 8 .b8 _ZN3cub18CUB_300001_SM_10006detail4scan16DeviceScanKernelINS2_10policy_hubIiiijN4cuda3std3__44plusIvEEE10Policy1000EN6thrust24THRUST_300001_SM_1000_NS10device_ptrIiEESF_NS0_13ScanTileStateIiLb1EEES9_NS1_10InputValueIiPiEEjiLb0EiEEvT0_T1_T2_iT3_T4_T5__param_5[16],
	.param .u32 _ZN3cub18CUB_300001_SM_10006detail4scan16DeviceScanKernelINS2_10policy_hubIiiijN4cuda3std3__44plusIvEEE10Policy1000EN6thrust24THRUST_300001_SM_1000_NS10device_ptrIiEESF_NS0_13ScanTileStateIiLb1EEES9_NS1_10InputValueIiPiEEjiLb0EiEEvT0_T1_T2_iT3_T4_T5__param_6
)
.maxntid 384
{
	.reg .pred 	%p<160>;
	.reg .b16 	%rs<3>;
	.reg .b32 	%r<1050>;
	.reg .b64 	%rd<58>;
	// demoted variable
	.shared .align 16 .b8 _ZZN3cub18CUB_300001_SM_10006detail4scan16DeviceScanKernelINS2_10policy_hubIiiijN4cuda3std3__44plusIvEEE10Policy1000EN6thrust24THRUST_300001_SM_1000_NS10device_ptrIiEESF_NS0_13ScanTileStateIiLb1EEES9_NS1_10InputValueIiPiEEjiLb0EiEEvT0_T1_T2_iT3_T4_T5_E12temp_storage[33808];
	ld.param.u32 	%r239, [_ZN3cub18CUB_300001_SM_10006detail4scan16DeviceScanKernelINS2_10policy_hubIiiijN4cuda3std3__44plusIvEEE10Policy1000EN6thrust24THRUST_300001_SM_1000_NS10device_ptrIiEESF_NS0_13ScanTileStateIiLb1EEES9_NS1_10InputValueIiPiEEjiLb0EiEEvT0_T1_T2_iT3_T4_T5__param_5];
	bfe.u32 	%r240, %r239, 0, 8;
	cvt.u16.u32 	%rs1, %r240;
	and.b16  	%rs2, %rs1, 255;
	ld.param.u64 	%rd16, [_ZN3cub18CUB_300001_SM_10006detail4scan16DeviceScanKernelINS2_10policy_hubIiiijN4cuda3std3__44plusIvEEE10Policy1000EN6thrust24THRUST_300001_SM_1000_NS10device_ptrIiEESF_NS0_13ScanTileStateIiLb1EEES9_NS1_10InputValueIiPiEEjiLb0EiEEvT0_T1_T2_iT3_T4_T5__param_2];
	ld.param.u64 	%rd15, [_ZN3cub18CUB_300001_SM_10006detail4scan16DeviceScanKernelINS2_10policy_hubIiiijN4cuda3std3__44plusIvEEE10Policy1000EN6thrust24THRUST_300001_SM_1000_NS10device_ptrIiEESF_NS0_13ScanTileStateIiLb1EEES9_NS1_10InputValueIiPiEEjiLb0EiEEvT0_T1_T2_iT3_T4_T5__param_1];
	ld.param.u64 	%rd14, [_ZN3cub18CUB_300001_SM_10006detail4scan16DeviceScanKernelINS2_10policy_hubIiiijN4cuda3std3__44plusIvEEE10Policy1000EN6thrust24THRUST_300001_SM_1000_NS10device_ptrIiEESF_NS0_13ScanTileStateIiLb1EEES9_NS1_10InputValueIiPiEEjiLb0EiEEvT0_T1_T2_iT3_T4_T5__param_0];
	ld.param.u64 	%rd1, [_ZN3cub18CUB_300001_SM_10006detail4scan16DeviceScanKernelINS2_10policy_hubIiiijN4cuda3std3__44plusIvEEE10Policy1000EN6thrust24THRUST_300001_SM_1000_NS10device_ptrIiEESF_NS0_13ScanTileStateIiLb1EEES9_NS1_10InputValueIiPiEEjiLb0EiEEvT0_T1_T2_iT3_T4_T5__param_5+8];
	ld.param.u32 	%r238, [_ZN3cub18CUB_300001_SM_10006detail4scan16DeviceScanKernelINS2_10policy_hubIiiijN4cuda3std3__44plusIvEEE10Policy1000EN6thrust24THRUST_300001_SM_1000_NS10device_ptrIiEESF_NS0_13ScanTileStateIiLb1EEES9_NS1_10InputValueIiPiEEjiLb0EiEEvT0_T1_T2_iT3_T4_T5__param_6];
	setp.eq.s16 	%p1, %rs2, 0;
	@%p1 bra 	$L__BB4_2;
	cvta.to.global.u64 	%rd17, %rd1;
	ld.global.u32 	%r997, [%rd17];
	bra.uni 	$L__BB4_3;
$L__BB4_2:
	cvt.u32.u64 	%r997, %rd1;
$L__BB4_3:
	ld.param.u32 	%r995, [_ZN3cub18CUB_300001_SM_10006detail4scan16DeviceScanKernelINS2_10policy_hubIiiijN4cuda3std3__44plusIvEEE10Policy1000EN6thrust24THRUST_300001_SM_1000_NS10device_ptrIiEESF_NS0_13ScanTileStateIiLb1EEES9_NS1_10InputValueIiPiEEjiLb0EiEEvT0_T1_T2_iT3_T4_T5__param_3];
	cvta.to.global.u64 	%rd3, %rd14;
	cvta.to.global.u64 	%rd4, %rd15;
	mov.u32 	%r241, %ctaid.x;
	add.s32 	%r998, %r995, %r241;
	mul.lo.s32 	%r5, %r998, 8448;
	sub.s32 	%r6, %r238, %r5;
	setp.lt.u32 	%p2, %r6, 8449;
	@%p2 bra 	$L__BB4_29;
	cvt.u64.u32 	%rd40, %r5;
	mov.u32 	%r7, %tid.x;
	and.b32  	%r640, %r7, 31;
	and.b32  	%r641, %r7, 992;
	mul.lo.s32 	%r642, %r641, 22;
	or.b32  	%r643, %r642, %r640;
	cvt.u64.u32 	%rd41, %r643;
	add.s64 	%rd5, %rd41, %rd40;
	shl.b64 	%rd42, %rd5, 2;
	add.s64 	%rd43, %rd3, %rd42;
	ld.global.u32 	%r644, [%rd43];
	ld.global.u32 	%r645, [%rd43+128];
	ld.global.u32 	%r646, [%rd43+256];
	ld.global.u32 	%r647, [%rd43+384];
	ld.global.u32 	%r648, [%rd43+512];
	ld.global.u32 	%r649, [%rd43+640];
	ld.global.u32 	%r650, [%rd43+768];
	ld.global.u32 	%r651, [%rd43+896];
	ld.global.u32 	%r652, [%rd43+1024];
	ld.global.u32 	%r653, [%rd43+1152];
	ld.global.u32 	%r654, [%rd43+1280];
	ld.global.u32 	%r655, [%rd43+1408];
	ld.global.u32 	%r656, [%rd43+1536];
	ld.global.u32 	%r657, [%rd43+1664];
	ld.global.u32 	%r658, [%rd43+1792];
	ld.global.u32 	%r659, [%rd43+1920];
	ld.global.u32 	%r660, [%rd43+2048];
	ld.global.u32 	%r661, [%rd43+2176];
	ld.global.u32 	%r662, [%rd43+2304];
	ld.global.u32 	%r663, [%rd43+2432];
	ld.global.u32 	%r664, [%rd43+2560];
	ld.global.u32 	%r665, [%rd43+2688];
	// begin inline asm
	mov.u32 %r639, %laneid;
	// end inline asm
	shr.u32 	%r9, %r7, 5;
	mad.lo.s32 	%r666, %r9, 704, %r639;
	shl.b32 	%r667, %r666, 2;
	mov.u32 	%r668, _ZZN3cub18CUB_300001_SM_10006detail4scan16DeviceScanKernelINS2_10policy_hubIiiijN4cuda3std3__44plusIvEEE10Policy1000EN6thrust24THRUST_300001_SM_1000_NS10device_ptrIiEESF_NS0_13ScanTileStateIiLb1EEES9_NS1_10InputValueIiPiEEjiLb0EiEEvT0_T1_T2_iT3_T4_T5_E12temp_storage;
	add.s32 	%r10, %r668, %r667;
	st.shared.u32 	[%r10], %r644;
	st.shared.u32 	[%r10+128], %r645;
	st.shared.u32 	[%r10+256], %r646;
	st.shared.u32 	[%r10+384], %r647;
	st.shared.u32 	[%r10+512], %r648;
	st.shared.u32 	[%r10+640], %r649;
	st.shared.u32 	[%r10+768], %r650;
	st.shared.u32 	[%r10+896], %r651;
	st.shared.u32 	[%r10+1024], %r652;
	st.shared.u32 	[%r10+1152], %r653;
	st.shared.u32 	[%r10+1280], %r654;
	st.shared.u32 	[%r10+1408], %r655;
	st.shared.u32 	[%r10+1536], %r656;
	st.shared.u32 	[%r10+1664], %r657;
	st.shared.u32 	[%r10+1792], %r658;
	st.shared.u32 	[%r10+1920], %r659;
	st.shared.u32 	[%r10+2048], %r660;
	st.shared.u32 	[%r10+2176], %r661;
	st.shared.u32 	[%r10+2304], %r662;
	st.shared.u32 	[%r10+2432], %r663;
	st.shared.u32 	[%r10+2560], %r664;
	st.shared.u32 	[%r10+2688], %r665;
	bar.warp.sync 	-1;
	mad.lo.s32 	%r11, %r639, 84, %r10;
	ld.shared.v2.u32 	{%r12, %r13}, [%r11];
	ld.shared.v2.u32 	{%r14, %r15}, [%r11+8];
	ld.shared.v2.u32 	{%r16, %r17}, [%r11+16];
	ld.shared.v2.u32 	{%r18, %r19}, [%r11+24];
	ld.shared.v2.u32 	{%r20, %r21}, [%r11+32];
	ld.shared.v2.u32 	{%r22, %r23}, [%r11+40];
	ld.shared.v2.u32 	{%r24, %r25}, [%r11+48];
	ld.shared.v2.u32 	{%r26, %r27}, [%r11+56];
	ld.shared.v2.u32 	{%r28, %r29}, [%r11+64];
	ld.shared.v2.u32 	{%r30, %r31}, [%r11+72];
	ld.shared.v2.u32 	{%r32, %r33}, [%r11+80];
	bar.sync 	0;
	setp.ne.s32 	%p104, %r998, 0;
	@%p104 bra 	$L__BB4_9;
	add.s32 	%r890, %r13, %r12;
	add.s32 	%r891, %r14, %r890;
	add.s32 	%r892, %r15, %r891;
	add.s32 	%r893, %r16, %r892;
	add.s32 	%r894, %r17, %r893;
	add.s32 	%r895, %r18, %r894;
	add.s32 	%r896, %r19, %r895;
	add.s32 	%r897, %r20, %r896;
	add.s32 	%r898, %r21, %r897;
	add.s32 	%r899, %r22, %r898;
	add.s32 	%r900, %r23, %r899;
	add.s32 	%r901, %r24, %r900;
	add.s32 	%r902, %r25, %r901;
	add.s32 	%r903, %r26, %r902;
	add.s32 	%r904, %r27, %r903;
	add.s32 	%r905, %r28, %r904;
	add.s32 	%r906, %r29, %r905;
	add.s32 	%r907, %r30, %r906;
	add.s32 	%r908, %r31, %r907;
	add.s32 	%r909, %r32, %r908;
	add.s32 	%r864, %r33, %r909;
	mov.b32 	%r862, 1;
	mov.b32 	%r887, 0;
	mov.b32 	%r889, -1;
	// begin inline asm
	{  .reg .s32 r0;  .reg .pred p;  shfl.sync.up.b32 r0|p, %r864, %r862, %r887, %r889;  @p add.s32 r0, r0, %r864;  mov.s32 %r860, r0;}
	// end inline asm
	mov.b32 	%r868, 2;
	// begin inline asm
	{  .reg .s32 r0;  .reg .pred p;  shfl.sync.up.b32 r0|p, %r860, %r868, %r887, %r889;  @p add.s32 r0, r0, %r860;  mov.s32 %r866, r0;}
	// end inline asm
	mov.b32 	%r874, 4;
	// begin inline asm
	{  .reg .s32 r0;  .reg .pred p;  shfl.sync.up.b32 r0|p, %r866, %r874, %r887, %r889;  @p add.s32 r0, r0, %r866;  mov.s32 %r872, r0;}
	// end inline asm
	mov.b32 	%r880, 8;
	// begin inline asm
	{  .reg .s32 r0;  .reg .pred p;  shfl.sync.up.b32 r0|p, %r872, %r880, %r887, %r889;  @p add.s32 r0, r0, %r872;  mov.s32 %r878, r0;}
	// end inline asm
	mov.b32 	%r886, 16;
	// begin inline asm
	{  .reg .s32 r0;  .reg .pred p;  shfl.sync.up.b32 r0|p, %r878, %r886, %r887, %r889;  @p add.s32 r0, r0, %r878;  mov.s32 %r884, r0;}
	// end inline asm
	setp.ne.s32 	%p146, %r639, 31;
	@%p146 bra 	$L__BB4_7;
	shl.b32 	%r910, %r9, 2;
	add.s32 	%r912, %r668, %r910;
	st.shared.u32 	[%r912+16], %r884;
$L__BB4_7:
	bar.sync 	0;
	ld.shared.v4.u32 	{%r913, %r914, %r915, %r916}, [_ZZN3cub18CUB_300001_SM_10006detail4scan16DeviceScanKernelINS2_10policy_hubIiiijN4cuda3std3__44plusIvEEE10Policy1000EN6thrust24THRUST_300001_SM_1000_NS10device_ptrIiEESF_NS0_13ScanTileStateIiLb1EEES9_NS1_10InputValueIiPiEEjiLb0EiEEvT0_T1_T2_iT3_T4_T5_E12temp_storage+16];
	add.s32 	%r917, %r914, %r913;
	setp.eq.s32 	%p147, %r9, 2;
	selp.b32 	%r918, %r917, %r913, %p147;
	add.s32 	%r919, %r917, %r915;
	setp.eq.s32 	%p148, %r9, 3;
	selp.b32 	%r920, %r919, %r918, %p148;
	add.s32 	%r921, %r919, %r916;
	setp.eq.s32 	%p149, %r9, 4;
	selp.b32 	%r922, %r921, %r920, %p149;
	ld.shared.v4.u32 	{%r923, %r924, %r925, %r926}, [_ZZN3cub18CUB_300001_SM_10006detail4scan16DeviceScanKernelINS2_10policy_hubIiiijN4cuda3std3__44plusIvEEE10Policy1000EN6thrust24THRUST_300001_SM_1000_NS10device_ptrIiEESF_NS0_13ScanTileStateIiLb1EEES9_NS1_10InputValueIiPiEEjiLb0EiEEvT0_T1_T2_iT3_T4_T5_E12temp_storage+32];
	add.s32 	%r927, %r921, %r923;
	setp.eq.s32 	%p150, %r9, 5;
	selp.b32 	%r928, %r927, %r922, %p150;
	add.s32 	%r929, %r927, %r924;
	setp.eq.s32 	%p151, %r9, 6;
	selp.b32 	%r930, %r929, %r928, %p151;
	add.s32 	%r931, %r929, %r925;
	setp.eq.s32 	%p152, %r9, 7;
	selp.b32 	%r932, %r931, %r930, %p152;
	add.s32 	%r933, %r931, %r926;
	setp.eq.s32 	%p153, %r9, 8;
	selp.b32 	%r934, %r933, %r932, %p153;
	ld.shared.v4.u32 	{%r935, %r936, %r937, %r938}, [_ZZN3cub18CUB_300001_SM_10006detail4scan16DeviceScanKernelINS2_10policy_hubIiiijN4cuda3std3__44plusIvEEE10Policy1000EN6thrust24THRUST_300001_SM_1000_NS10device_ptrIiEESF_NS0_13ScanTileStateIiLb1EEES9_NS1_10InputValueIiPiEEjiLb0EiEEvT0_T1_T2_iT3_T4_T5_E12temp_storage+48];
	add.s32 	%r939, %r933, %r935;
	setp.eq.s32 	%p154, %r9, 9;
	selp.b32 	%r940, %r939, %r934, %p154;
	add.s32 	%r941, %r939, %r936;
	setp.eq.s32 	%p155, %r9, 10;
	selp.b32 	%r942, %r941, %r940, %p155;
	add.s32 	%r943, %r941, %r937;
	setp.eq.s32 	%p156, %r9, 11;
	selp.b32 	%r944, %r943, %r942, %p156;
	setp.lt.u32 	%p157, %r7, 32;
	selp.b32 	%r945, 0, %r944, %p157;
	setp.eq.s32 	%p158, %r639, 0;
	sub.s32 	%r946, %r884, %r864;
	selp.b32 	%r947, 0, %r946, %p158;
	add.s32 	%r948, %r947, %r997;
	add.s32 	%r1012, %r948, %r945;
	add.s32 	%r949, %r938, %r997;
	add.s32 	%r37, %r949, %r943;
	setp.ne.s32 	%p159, %r7, 0;
	@%p159 bra 	$L__BB4_28;
	add.s64 	%rd55, %rd16, 256;
	mov.b32 	%r950, 101;
	// begin inline asm
	st.relaxed.gpu.v2.u32 [%rd55], {%r950, %r37};
	// end inline asm
	bra.uni 	$L__BB4_28;
$L__BB4_9:
	add.s32 	%r699, %r13, %r12;
	add.s32 	%r700, %r14, %r699;
	add.s32 	%r701, %r15, %r700;
	add.s32 	%r702, %r16, %r701;
	add.s32 	%r703, %r17, %r702;
	add.s32 	%r704, %r18, %r703;
	add.s32 	%r705, %r19, %r704;
	add.s32 	%r706, %r20, %r705;
	add.s32 	%r707, %r21, %r706;
	add.s32 	%r708, %r22, %r707;
	add.s32 	%r709, %r23, %r708;
	add.s32 	%r710, %r24, %r709;
	add.s32 	%r711, %r25, %r710;
	add.s32 	%r712, %r26, %r711;
	add.s32 	%r713, %r27, %r712;
	add.s32 	%r714, %r28, %r713;
	add.s32 	%r715, %r29, %r714;
	add.s32 	%r716, %r30, %r715;
	add.s32 	%r717, %r31, %r716;
	add.s32 	%r718, %r32, %r717;
	add.s32 	%r673, %r33, %r718;
	mov.b32 	%r671, 1;
	mov.b32 	%r696, 0;
	mov.b32 	%r698, -1;
	// begin inline asm
	{  .reg .s32 r0;  .reg .pred p;  shfl.sync.up.b32 r0|p, %r673, %r671, %r696, %r698;  @p add.s32 r0, r0, %r673;  mov.s32 %r669, r0;}
	// end inline asm
	mov.b32 	%r677, 2;
	// begin inline asm
	{  .reg .s32 r0;  .reg .pred p;  shfl.sync.up.b32 r0|p, %r669, %r677, %r696, %r698;  @p add.s32 r0, r0, %r669;  mov.s32 %r675, r0;}
	// end inline asm
	mov.b32 	%r683, 4;
	// begin inline asm
	{  .reg .s32 r0;  .reg .pred p;  shfl.sync.up.b32 r0|p, %r675, %r683, %r696, %r698;  @p add.s32 r0, r0, %r675;  mov.s32 %r681, r0;}
	// end inline asm
	mov.b32 	%r689, 8;
	// begin inline asm
	{  .reg .s32 r0;  .reg .pred p;  shfl.sync.up.b32 r0|p, %r681, %r689, %r696, %r698;  @p add.s32 r0, r0, %r681;  mov.s32 %r687, r0;}
	// end inline asm
	mov.b32 	%r695, 16;
	// begin inline asm
	{  .reg .s32 r0;  .reg .pred p;  shfl.sync.up.b32 r0|p, %r687, %r695, %r696, %r698;  @p add.s32 r0, r0, %r687;  mov.s32 %r693, r0;}
	// end inline asm
	setp.ne.s32 	%p105, %r639, 31;
	@%p105 bra 	$L__BB4_11;
	shl.b32 	%r719, %r9, 2;
	add.s32 	%r721, %r668, %r719;
	st.shared.u32 	[%r721+16], %r693;
$L__BB4_11:
	sub.s32 	%r722, %r693, %r673;
	bar.sync 	0;
	ld.shared.v4.u32 	{%r723, %r724, %r725, %r726}, [_ZZN3cub18CUB_300001_SM_10006detail4scan16DeviceScanKernelINS2_10policy_hubIiiijN4cuda3std3__44plusIvEEE10Policy1000EN6thrust24THRUST_300001_SM_1000_NS10device_ptrIiEESF_NS0_13ScanTileStateIiLb1EEES9_NS1_10InputValueIiPiEEjiLb0EiEEvT0_T1_T2_iT3_T4_T5_E12temp_storage+16];
	add.s32 	%r727, %r724, %r723;
	setp.eq.s32 	%p106, %r9, 2;
	selp.b32 	%r728, %r727, %r723, %p106;
	add.s32 	%r729, %r727, %r725;
	setp.eq.s32 	%p107, %r9, 3;
	selp.b32 	%r730, %r729, %r728, %p107;
	add.s32 	%r731, %r729, %r726;
	setp.eq.s32 	%p108, %r9, 4;
	selp.b32 	%r732, %r731, %r730, %p108;
	ld.shared.v4.u32 	{%r733, %r734, %r735, %r736}, [_ZZN3cub18CUB_300001_SM_10006detail4scan16DeviceScanKernelINS2_10policy_hubIiiijN4cuda3std3__44plusIvEEE10Policy1000EN6thrust24THRUST_300001_SM_1000_NS10device_ptrIiEESF_NS0_13ScanTileStateIiLb1EEES9_NS1_10InputValueIiPiEEjiLb0EiEEvT0_T1_T2_iT3_T4_T5_E12temp_storage+32];
	add.s32 	%r737, %r731, %r733;
	setp.eq.s32 	%p109, %r9, 5;
	selp.b32 	%r738, %r737, %r732, %p109;
	add.s32 	%r739, %r737, %r734;
	setp.eq.s32 	%p110, %r9, 6;
	selp.b32 	%r740, %r739, %r738, %p110;
	add.s32 	%r741, %r739, %r735;
	setp.eq.s32 	%p111, %r9, 7;
	selp.b32 	%r742, %r741, %r740, %p111;
	add.s32 	%r743, %r741, %r736;
	setp.eq.s32 	%p112, %r9, 8;
	selp.b32 	%r744, %r743, %r742, %p112;
	ld.shared.v4.u32 	{%r745, %r746, %r747, %r748}, [_ZZN3cub18CUB_300001_SM_10006detail4scan16DeviceScanKernelINS2_10policy_hubIiiijN4cuda3std3__44plusIvEEE10Policy1000EN6thrust24THRUST_300001_SM_1000_NS10device_ptrIiEESF_NS0_13ScanTileStateIiLb1EEES9_NS1_10InputValueIiPiEEjiLb0EiEEvT0_T1_T2_iT3_T4_T5_E12temp_storage+48];
	add.s32 	%r749, %r743, %r745;
	setp.eq.s32 	%p113, %r9, 9;
	selp.b32 	%r750, %r749, %r744, %p113;
	add.s32 	%r751, %r749, %r746;
	setp.eq.s32 	%p114, %r9, 10;
	selp.b32 	%r752, %r751, %r750, %p114;
	add.s32 	%r753, %r751, %r747;
	setp.eq.s32 	%p115, %r9, 11;
	selp.b32 	%r754, %r753, %r752, %p115;
	add.s32 	%r40, %r753, %r748;
	setp.gt.u32 	%p116, %r7, 31;
	setp.lt.u32 	%p117, %r7, 32;
	setp.eq.s32 	%p118, %r639, 0;
	selp.b32 	%r755, 0, %r722, %p118;
	add.s32 	%r1011, %r754, %r755;
	selp.b32 	%r42, %r722, %r1011, %p117;
	@%p116 bra 	$L__BB4_27;
	setp.ne.s32 	%p119, %r7, 0;
	mul.wide.s32 	%rd44, %r998, 8;
	add.s64 	%rd6, %rd16, %rd44;
	@%p119 bra 	$L__BB4_14;
	st.shared.u32 	[_ZZN3cub18CUB_300001_SM_10006detail4scan16DeviceScanKernelINS2_10policy_hubIiiijN4cuda3std3__44plusIvEEE10Policy1000EN6thrust24THRUST_300001_SM_1000_NS10device_ptrIiEESF_NS0_13ScanTileStateIiLb1EEES9_NS1_10InputValueIiPiEEjiLb0EiEEvT0_T1_T2_iT3_T4_T5_E12temp_storage+12], %r40;
	add.s64 	%rd45, %rd6, 256;
	mov.b32 	%r756, 100;
	// begin inline asm
	st.relaxed.gpu.v2.u32 [%rd45], {%r756, %r40};
	// end inline asm
$L__BB4_14:
	not.b32 	%r762, %r7;
	add.s32 	%r1006, %r998, %r762;
	mov.b32 	%r758, 830;
	// begin inline asm
	nanosleep.u32 %r758;
	// end inline asm
	mul.wide.s32 	%rd47, %r1006, 8;
	add.s64 	%rd48, %rd16, %rd47;
	add.s64 	%rd46, %rd48, 256;
	// begin inline asm
	ld.relaxed.gpu.v2.u32 {%r1008, %r1000}, [%rd46];
	// end inline asm
	mov.b32 	%r1001, 952;
$L__BB4_15:
	setp.eq.s32 	%p120, %r1008, 99;
	mov.b32 	%r763, -1;
	vote.sync.any.pred 	%p121, %p120, %r763;
	not.pred 	%p122, %p121;
	@%p122 bra 	$L__BB4_17;
	mul.lo.s32 	%r858, %r998, 16807;
	and.b32  	%r998, %r858, 2147483647;
	add.s32 	%r859, %r1001, 1;
	rem.u32 	%r855, %r998, %r859;
	// begin inline asm
	nanosleep.u32 %r855;
	// end inline asm
	shr.u32 	%r1001, %r1001, 1;
	// begin inline asm
	ld.relaxed.gpu.v2.u32 {%r1008, %r1000}, [%rd46];
	// end inline asm
	bra.uni 	$L__BB4_15;
$L__BB4_17:
	setp.eq.s32 	%p123, %r1008, 101;
	mov.b32 	%r790, -1;
	vote.sync.ballot.b32 	%r792, %p123, %r790;
	// begin inline asm
	mov.u32 %r765, %lanemask_ge;
	// end inline asm
	and.b32  	%r793, %r792, %r765;
	or.b32  	%r794, %r793, -2147483648;
	add.s32 	%r795, %r794, -1;
	not.b32 	%r796, %r794;
	and.b32  	%r797, %r796, %r795;
	popc.b32 	%r769, %r797;
	mov.b32 	%r768, 1;
	// begin inline asm
	shfl.sync.down.b32 %r766, %r1000, %r768, %r769, %r790;
	// end inline asm
	setp.lt.s32 	%p125, %r639, %r769;
	selp.b32 	%r798, %r766, 0, %p125;
	add.s32 	%r772, %r798, %r1000;
	mov.b32 	%r773, 2;
	// begin inline asm
	shfl.sync.down.b32 %r771, %r772, %r773, %r769, %r790;
	// end inline asm
	add.s32 	%r57, %r639, 2;
	setp.gt.s32 	%p126, %r57, %r769;
	selp.b32 	%r799, 0, %r771, %p126;
	add.s32 	%r777, %r772, %r799;
	mov.b32 	%r778, 4;
	// begin inline asm
	shfl.sync.down.b32 %r776, %r777, %r778, %r769, %r790;
	// end inline asm
	add.s32 	%r58, %r639, 4;
	setp.gt.s32 	%p127, %r58, %r769;
	selp.b32 	%r800, 0, %r776, %p127;
	add.s32 	%r782, %r777, %r800;
	mov.b32 	%r783, 8;
	// begin inline asm
	shfl.sync.down.b32 %r781, %r782, %r783, %r769, %r790;
	// end inline asm
	add.s32 	%r59, %r639, 8;
	setp.gt.s32 	%p128, %r59, %r769;
	selp.b32 	%r801, 0, %r781, %p128;
	add.s32 	%r787, %r782, %r801;
	mov.b32 	%r788, 16;
	// begin inline asm
	shfl.sync.down.b32 %r786, %r787, %r788, %r769, %r790;
	// end inline asm
	add.s32 	%r60, %r639, 16;
	setp.gt.s32 	%p129, %r60, %r769;
	selp.b32 	%r802, 0, %r786, %p129;
	add.s32 	%r1005, %r787, %r802;
	add.s64 	%rd8, %rd16, 256;
	mov.b32 	%r1002, 952;
$L__BB4_18:
	setp.ne.s32 	%p130, %r1008, 101;
	mov.b32 	%r803, -1;
	vote.sync.all.pred 	%p131, %p130, %r803;
	not.pred 	%p132, %p131;
	@%p132 bra 	$L__BB4_23;
	shr.u32 	%r1002, %r1002, 1;
	mul.wide.s32 	%rd51, %r1006, 8;
	add.s64 	%rd52, %rd8, %rd51;
	add.s64 	%rd50, %rd52, -256;
	// begin inline asm
	ld.relaxed.gpu.v2.u32 {%r1008, %r1009}, [%rd50];
	// end inline asm
	mov.u32 	%r1010, %r1002;
$L__BB4_20:
	setp.eq.s32 	%p136, %r1008, 99;
	mov.b32 	%r811, -1;
	vote.sync.any.pred 	%p137, %p136, %r811;
	not.pred 	%p138, %p137;
	@%p138 bra 	$L__BB4_22;
	mul.lo.s32 	%r853, %r998, 16807;
	and.b32  	%r998, %r853, 2147483647;
	add.s32 	%r854, %r1010, 1;
	rem.u32 	%r850, %r998, %r854;
	// begin inline asm
	nanosleep.u32 %r850;
	// end inline asm
	shr.u32 	%r1010, %r1010, 1;
	// begin inline asm
	ld.relaxed.gpu.v2.u32 {%r1008, %r1009}, [%rd50];
	// end inline asm
	bra.uni 	$L__BB4_20;
$L__BB4_22:
	setp.eq.s32 	%p139, %r1008, 101;
	mov.b32 	%r837, -1;
	vote.sync.ballot.b32 	%r838, %p139, %r837;
	and.b32  	%r839, %r838, %r765;
	or.b32  	%r840, %r839, -2147483648;
	add.s32 	%r841, %r840, -1;
	not.b32 	%r842, %r840;
	and.b32  	%r843, %r842, %r841;
	popc.b32 	%r816, %r843;
	mov.b32 	%r815, 1;
	// begin inline asm
	shfl.sync.down.b32 %r813, %r1009, %r815, %r816, %r837;
	// end inline asm
	setp.lt.s32 	%p141, %r639, %r816;
	selp.b32 	%r844, %r813, 0, %p141;
	add.s32 	%r819, %r844, %r1009;
	mov.b32 	%r820, 2;
	// begin inline asm
	shfl.sync.down.b32 %r818, %r819, %r820, %r816, %r837;
	// end inline asm
	setp.gt.s32 	%p142, %r57, %r816;
	selp.b32 	%r845, 0, %r818, %p142;
	add.s32 	%r824, %r819, %r845;
	mov.b32 	%r825, 4;
	// begin inline asm
	shfl.sync.down.b32 %r823, %r824, %r825, %r816, %r837;
	// end inline asm
	setp.gt.s32 	%p143, %r58, %r816;
	selp.b32 	%r846, 0, %r823, %p143;
	add.s32 	%r829, %r824, %r846;
	mov.b32 	%r830, 8;
	// begin inline asm
	shfl.sync.down.b32 %r828, %r829, %r830, %r816, %r837;
	// end inline asm
	setp.gt.s32 	%p144, %r59, %r816;
	selp.b32 	%r847, 0, %r828, %p144;
	add.s32 	%r834, %r829, %r847;
	mov.b32 	%r835, 16;
	// begin inline asm
	shfl.sync.down.b32 %r833, %r834, %r835, %r816, %r837;
	// end inline asm
	setp.gt.s32 	%p145, %r60, %r816;
	selp.b32 	%r848, 0, %r833, %p145;
	add.s32 	%r849, %r848, %r1005;
	add.s32 	%r1005, %r849, %r834;
	add.s32 	%r1006, %r1006, -32;
	bra.uni 	$L__BB4_18;
$L__BB4_23:
	@%p119 bra 	$L__BB4_25;
	add.s32 	%r806, %r1005, %r40;
	add.s64 	%rd49, %rd6, 256;
	mov.b32 	%r805, 101;
	// begin inline asm
	st.relaxed.gpu.v2.u32 [%rd49], {%r805, %r806};
	// end inline asm
	st.shared.u32 	[_ZZN3cub18CUB_300001_SM_10006detail4scan16DeviceScanKernelINS2_10policy_hubIiiijN4cuda3std3__44plusIvEEE10Policy1000EN6thrust24THRUST_300001_SM_1000_NS10device_ptrIiEESF_NS0_13ScanTileStateIiLb1EEES9_NS1_10InputValueIiPiEEjiLb0EiEEvT0_T1_T2_iT3_T4_T5_E12temp_storage+4], %r1005;
	st.shared.u32 	[_ZZN3cub18CUB_300001_SM_10006detail4scan16DeviceScanKernelINS2_10policy_hubIiiijN4cuda3std3__44plusIvEEE10Policy1000EN6thrust24THRUST_300001_SM_1000_NS10device_ptrIiEESF_NS0_13ScanTileStateIiLb1EEES9_NS1_10InputValueIiPiEEjiLb0EiEEvT0_T1_T2_iT3_T4_T5_E12temp_storage+8], %r806;
$L__BB4_25:
	setp.ne.s32 	%p134, %r639, 0;
	mov.u32 	%r1011, %r42;
	@%p134 bra 	$L__BB4_27;
	st.shared.u32 	[_ZZN3cub18CUB_300001_SM_10006detail4scan16DeviceScanKernelINS2_10policy_hubIiiijN4cuda3std3__44plusIvEEE10Policy1000EN6thrust24THRUST_300001_SM_1000_NS10device_ptrIiEESF_NS0_13ScanTileStateIiLb1EEES9_NS1_10InputValueIiPiEEjiLb0EiEEvT0_T1_T2_iT3_T4_T5_E12temp_storage+76], %r1005;
	mov.u32 	%r1011, %r1005;
$L__BB4_27:
	bar.sync 	0;
	setp.eq.s32 	%p135, %r7, 0;
	ld.shared.u32 	%r807, [_ZZN3cub18CUB_300001_SM_10006detail4scan16DeviceScanKernelINS2_10policy_hubIiiijN4cuda3std3__44plusIvEEE10Policy1000EN6thrust24THRUST_300001_SM_1000_NS10device_ptrIiEESF_NS0_13ScanTileStateIiLb1EEES9_NS1_10InputValueIiPiEEjiLb0EiEEvT0_T1_T2_iT3_T4_T5_E12temp_storage+76];
	selp.b32 	%r808, 0, %r807, %p135;
	add.s32 	%r1012, %r808, %r1011;
$L__BB4_28:
	add.s32 	%r952, %r1012, %r12;
	add.s32 	%r953, %r13, %r952;
	add.s32 	%r954, %r14, %r953;
	add.s32 	%r955, %r15, %r954;
	add.s32 	%r956, %r16, %r955;
	add.s32 	%r957, %r17, %r956;
	add.s32 	%r958, %r18, %r957;
	add.s32 	%r959, %r19, %r958;
	add.s32 	%r960, %r20, %r959;
	add.s32 	%r961, %r21, %r960;
	add.s32 	%r962, %r22, %r961;
	add.s32 	%r963, %r23, %r962;
	add.s32 	%r964, %r24, %r963;
	add.s32 	%r965, %r25, %r964;
	add.s32 	%r966, %r26, %r965;
	add.s32 	%r967, %r27, %r966;
	add.s32 	%r968, %r28, %r967;
	add.s32 	%r969, %r29, %r968;
	add.s32 	%r970, %r30, %r969;
	add.s32 	%r971, %r31, %r970;
	add.s32 	%r972, %r32, %r971;
	bar.sync 	0;
	st.shared.v2.u32 	[%r11], {%r1012, %r952};
	st.shared.v2.u32 	[%r11+8], {%r953, %r954};
	st.shared.v2.u32 	[%r11+16], {%r955, %r956};
	st.shared.v2.u32 	[%r11+24], {%r957, %r958};
	st.shared.v2.u32 	[%r11+32], {%r959, %r960};
	st.shared.v2.u32 	[%r11+40], {%r961, %r962};
	st.shared.v2.u32 	[%r11+48], {%r963, %r964};
	st.shared.v2.u32 	[%r11+56], {%r965, %r966};
	st.shared.v2.u32 	[%r11+64], {%r967, %r968};
	st.shared.v2.u32 	[%r11+72], {%r969, %r970};
	st.shared.v2.u32 	[%r11+80], {%r971, %r972};
	bar.warp.sync 	-1;
	ld.shared.u32 	%r973, [%r10];
	ld.shared.u32 	%r974, [%r10+128];
	ld.shared.u32 	%r975, [%r10+256];
	ld.shared.u32 	%r976, [%r10+384];
	ld.shared.u32 	%r977, [%r10+512];
	ld.shared.u32 	%r978, [%r10+640];
	ld.shared.u32 	%r979, [%r10+768];
	ld.shared.u32 	%r980, [%r10+896];
	ld.shared.u32 	%r981, [%r10+1024];
	ld.shared.u32 	%r982, [%r10+1152];
	ld.shared.u32 	%r983, [%r10+1280];
	ld.shared.u32 	%r984, [%r10+1408];
	ld.shared.u32 	%r985, [%r10+1536];
	ld.shared.u32 	%r986, [%r10+1664];
	ld.shared.u32 	%r987, [%r10+1792];
	ld.shared.u32 	%r988, [%r10+1920];
	ld.shared.u32 	%r989, [%r10+2048];
	ld.shared.u32 	%r990, [%r10+2176];
	ld.shared.u32 	%r991, [%r10+2304];
	ld.shared.u32 	%r992, [%r10+2432];
	ld.shared.u32 	%r993, [%r10+2560];
	ld.shared.u32 	%r994, [%r10+2688];
	add.s64 	%rd57, %rd4, %rd42;
	st.global.u32 	[%rd57], %r973;
	st.global.u32 	[%rd57+128], %r974;
	st.global.u32 	[%rd57+256], %r975;
	st.global.u32 	[%rd57+384], %r976;
	st.global.u32 	[%rd57+512], %r977;
	st.global.u32 	[%rd57+640], %r978;
	st.global.u32 	[%rd57+768], %r979;
	st.global.u32 	[%rd57+896], %r980;
	st.global.u32 	[%rd57+1024], %r981;
	st.global.u32 	[%rd57+1152], %r982;
	st.global.u32 	[%rd57+1280], %r983;
	st.global.u32 	[%rd57+1408], %r984;
	st.global.u32 	[%rd57+1536], %r985;
	st.global.u32 	[%rd57+1664], %r986;
	st.global.u32 	[%rd57+1792], %r987;
	st.global.u32 	[%rd57+1920], %r988;
	st.global.u32 	[%rd57+2048], %r989;
	st.global.u32 	[%rd57+2176], %r990;
	st.global.u32 	[%rd57+2304], %r991;
	st.global.u32 	[%rd57+2432], %r992;
	st.global.u32 	[%rd57+2560], %r993;
	st.global.u32 	[%rd57+2688], %r994;
	bra.uni 	$L__BB4_143;
$L__BB4_29:
	setp.eq.s32 	%p3, %r6, 0;
	@%p3 bra 	$L__BB4_143;
	mul.wide.u32 	%rd18, %r5, 4;
	add.s64 	%rd19, %rd3, %rd18;
	mov.u32 	%r85, %tid.x;
	ld.global.u32 	%r1034, [%rd19];
	and.b32  	%r242, %r85, 31;
	and.b32  	%r243, %r85, 992;
	mul.lo.s32 	%r244, %r243, 22;
	or.b32  	%r87, %r244, %r242;
	setp.ge.u32 	%p4, %r87, %r6;
	shl.b32 	%r245, %r87, 2;
	cvt.u64.u32 	%rd20, %r245;
	add.s64 	%rd10, %rd19, %rd20;
	mov.u32 	%r1013, %r1034;
	@%p4 bra 	$L__BB4_32;
	ld.global.u32 	%r1013, [%rd10];
$L__BB4_32:
	add.s32 	%r90, %r87, 32;
	setp.ge.u32 	%p5, %r90, %r6;
	mov.u32 	%r1014, %r1034;
	@%p5 bra 	$L__BB4_34;
	ld.global.u32 	%r1014, [%rd10+128];
$L__BB4_34:
	add.s32 	%r93, %r87, 64;
	setp.ge.u32 	%p6, %r93, %r6;
	mov.u32 	%r1015, %r1034;
	@%p6 bra 	$L__BB4_36;
	ld.global.u32 	%r1015, [%rd10+256];
$L__BB4_36:
	add.s32 	%r96, %r87, 96;
	setp.ge.u32 	%p7, %r96, %r6;
	mov.u32 	%r1016, %r1034;
	@%p7 bra 	$L__BB4_38;
	ld.global.u32 	%r1016, [%rd10+384];
$L__BB4_38:
	add.s32 	%r246, %r87, 128;
	setp.ge.u32 	%p8, %r246, %r6;
	mov.u32 	%r1017, %r1034;
	@%p8 bra 	$L__BB4_40;
	ld.global.u32 	%r1017, [%rd10+512];
$L__BB4_40:
	add.s32 	%r247, %r87, 160;
	setp.ge.u32 	%p9, %r247, %r6;
	mov.u32 	%r1018, %r1034;
	@%p9 bra 	$L__BB4_42;
	ld.global.u32 	%r1018, [%rd10+640];
$L__BB4_42:
	add.s32 	%r248, %r87, 192;
	setp.ge.u32 	%p10, %r248, %r6;
	mov.u32 	%r1019, %r1034;
	@%p10 bra 	$L__BB4_44;
	ld.global.u32 	%r1019, [%rd10+768];
$L__BB4_44:
	add.s32 	%r249, %r87, 224;
	setp.ge.u32 	%p11, %r249, %r6;
	mov.u32 	%r1020, %r1034;
	@%p11 bra 	$L__BB4_46;
	ld.global.u32 	%r1020, [%rd10+896];
$L__BB4_46:
	add.s32 	%r250, %r87, 256;
	setp.ge.u32 	%p12, %r250, %r6;
	mov.u32 	%r1021, %r1034;
	@%p12 bra 	$L__BB4_48;
	ld.global.u32 	%r1021, [%rd10+1024];
$L__BB4_48:
	add.s32 	%r251, %r87, 288;
	setp.ge.u32 	%p13, %r251, %r6;
	mov.u32 	%r1022, %r1034;
	@%p13 bra 	$L__BB4_50;
	ld.global.u32 	%r1022, [%rd10+1152];
$L__BB4_50:
	add.s32 	%r111, %r87, 320;
	setp.ge.u32 	%p14, %r111, %r6;
	mov.u32 	%r1023, %r1034;
	@%p14 bra 	$L__BB4_52;
	ld.global.u32 	%r1023, [%rd10+1280];
$L__BB4_52:
	add.s32 	%r114, %r87, 352;
	setp.ge.u32 	%p15, %r114, %r6;
	mov.u32 	%r1024, %r1034;
	@%p15 bra 	$L__BB4_54;
	ld.global.u32 	%r1024, [%rd10+1408];
$L__BB4_54:
	add.s32 	%r117, %r87, 384;
	setp.ge.u32 	%p16, %r117, %r6;
	mov.u32 	%r1025, %r1034;
	@%p16 bra 	$L__BB4_56;
	ld.global.u32 	%r1025, [%rd10+1536];
$L__BB4_56:
	add.s32 	%r120, %r87, 416;
	setp.ge.u32 	%p17, %r120, %r6;
	mov.u32 	%r1026, %r1034;
	@%p17 bra 	$L__BB4_58;
	ld.global.u32 	%r1026, [%rd10+1664];
$L__BB4_58:
	add.s32 	%r252, %r87, 448;
	setp.ge.u32 	%p18, %r252, %r6;
	mov.u32 	%r1027, %r1034;
	@%p18 bra 	$L__BB4_60;
	ld.global.u32 	%r1027, [%rd10+1792];
$L__BB4_60:
	add.s32 	%r253, %r87, 480;
	setp.ge.u32 	%p19, %r253, %r6;
	mov.u32 	%r1028, %r1034;
	@%p19 bra 	$L__BB4_62;
	ld.global.u32 	%r1028, [%rd10+1920];
$L__BB4_62:
	add.s32 	%r254, %r87, 512;
	setp.ge.u32 	%p20, %r254, %r6;
	mov.u32 	%r1029, %r1034;
	@%p20 bra 	$L__BB4_64;
	ld.global.u32 	%r1029, [%rd10+2048];
$L__BB4_64:
	add.s32 	%r129, %r87, 544;
	setp.ge.u32 	%p21, %r129, %r6;
	mov.u32 	%r1030, %r1034;
	@%p21 bra 	$L__BB4_66;
	ld.global.u32 	%r1030, [%rd10+2176];
$L__BB4_66:
	add.s32 	%r132, %r87, 576;
	setp.ge.u32 	%p22, %r132, %r6;
	mov.u32 	%r1031, %r1034;
	@%p22 bra 	$L__BB4_68;
	ld.global.u32 	%r1031, [%rd10+2304];
$L__BB4_68:
	add.s32 	%r255, %r87, 608;
	setp.ge.u32 	%p23, %r255, %r6;
	mov.u32 	%r1032, %r1034;
	@%p23 bra 	$L__BB4_70;
	ld.global.u32 	%r1032, [%rd10+2432];
$L__BB4_70:
	add.s32 	%r256, %r87, 640;
	setp.ge.u32 	%p24, %r256, %r6;
	mov.u32 	%r1033, %r1034;
	@%p24 bra 	$L__BB4_72;
	ld.global.u32 	%r1033, [%rd10+2560];
$L__BB4_72:
	add.s32 	%r139, %r87, 672;
	setp.ge.u32 	%p25, %r139, %r6;
	@%p25 bra 	$L__BB4_74;
	ld.global.u32 	%r1034, [%rd10+2688];
$L__BB4_74:
	// begin inline asm
	mov.u32 %r257, %laneid;
	// end inline asm
	shr.u32 	%r143, %r85, 5;
	mad.lo.s32 	%r258, %r143, 704, %r257;
	shl.b32 	%r259, %r258, 2;
	mov.u32 	%r260, _ZZN3cub18CUB_300001_SM_10006detail4scan16DeviceScanKernelINS2_10policy_hubIiiijN4cuda3std3__44plusIvEEE10Policy1000EN6thrust24THRUST_300001_SM_1000_NS10device_ptrIiEESF_NS0_13ScanTileStateIiLb1EEES9_NS1_10InputValueIiPiEEjiLb0EiEEvT0_T1_T2_iT3_T4_T5_E12temp_storage;
	add.s32 	%r144, %r260, %r259;
	st.shared.u32 	[%r144], %r1013;
	st.shared.u32 	[%r144+128], %r1014;
	st.shared.u32 	[%r144+256], %r1015;
	st.shared.u32 	[%r144+384], %r1016;
	st.shared.u32 	[%r144+512], %r1017;
	st.shared.u32 	[%r144+640], %r1018;
	st.shared.u32 	[%r144+768], %r1019;
	st.shared.u32 	[%r144+896], %r1020;
	st.shared.u32 	[%r144+1024], %r1021;
	st.shared.u32 	[%r144+1152], %r1022;
	st.shared.u32 	[%r144+1280], %r1023;
	st.shared.u32 	[%r144+1408], %r1024;
	st.shared.u32 	[%r144+1536], %r1025;
	st.shared.u32 	[%r144+1664], %r1026;
	st.shared.u32 	[%r144+1792], %r1027;
	st.shared.u32 	[%r144+1920], %r1028;
	st.shared.u32 	[%r144+2048], %r1029;
	st.shared.u32 	[%r144+2176], %r1030;
	st.shared.u32 	[%r144+2304], %r1031;
	st.shared.u32 	[%r144+2432], %r1032;
	st.shared.u32 	[%r144+2560], %r1033;
	st.shared.u32 	[%r144+2688], %r1034;
	bar.warp.sync 	-1;
	mad.lo.s32 	%r145, %r257, 84, %r144;
	ld.shared.v2.u32 	{%r146, %r147}, [%r145];
	ld.shared.v2.u32 	{%r148, %r149}, [%r145+8];
	ld.shared.v2.u32 	{%r150, %r151}, [%r145+16];
	ld.shared.v2.u32 	{%r152, %r153}, [%r145+24];
	ld.shared.v2.u32 	{%r154, %r155}, [%r145+32];
	ld.shared.v2.u32 	{%r156, %r157}, [%r145+40];
	ld.shared.v2.u32 	{%r158, %r159}, [%r145+48];
	ld.shared.v2.u32 	{%r160, %r161}, [%r145+56];
	ld.shared.v2.u32 	{%r162, %r163}, [%r145+64];
	ld.shared.v2.u32 	{%r164, %r165}, [%r145+72];
	ld.shared.v2.u32 	{%r166, %r167}, [%r145+80];
	bar.sync 	0;
	setp.ne.s32 	%p26, %r998, 0;
	@%p26 bra 	$L__BB4_78;
	add.s32 	%r490, %r147, %r146;
	add.s32 	%r491, %r148, %r490;
	add.s32 	%r492, %r149, %r491;
	add.s32 	%r493, %r150, %r492;
	add.s32 	%r494, %r151, %r493;
	add.s32 	%r495, %r152, %r494;
	add.s32 	%r496, %r153, %r495;
	add.s32 	%r497, %r154, %r496;
	add.s32 	%r498, %r155, %r497;
	add.s32 	%r499, %r156, %r498;
	add.s32 	%r500, %r157, %r499;
	add.s32 	%r501, %r158, %r500;
	add.s32 	%r502, %r159, %r501;
	add.s32 	%r503, %r160, %r502;
	add.s32 	%r504, %r161, %r503;
	add.s32 	%r505, %r162, %r504;
	add.s32 	%r506, %r163, %r505;
	add.s32 	%r507, %r164, %r506;
	add.s32 	%r508, %r165, %r507;
	add.s32 	%r509, %r166, %r508;
	add.s32 	%r464, %r167, %r509;
	mov.b32 	%r462, 1;
	mov.b32 	%r487, 0;
	mov.b32 	%r489, -1;
	// begin inline asm
	{  .reg .s32 r0;  .reg .pred p;  shfl.sync.up.b32 r0|p, %r464, %r462, %r487, %r489;  @p add.s32 r0, r0, %r464;  mov.s32 %r460, r0;}
	// end inline asm
	mov.b32 	%r468, 2;
	// begin inline asm
	{  .reg .s32 r0;  .reg .pred p;  shfl.sync.up.b32 r0|p, %r460, %r468, %r487, %r489;  @p add.s32 r0, r0, %r460;  mov.s32 %r466, r0;}
	// end inline asm
	mov.b32 	%r474, 4;
	// begin inline asm
	{  .reg .s32 r0;  .reg .pred p;  shfl.sync.up.b32 r0|p, %r466, %r474, %r487, %r489;  @p add.s32 r0, r0, %r466;  mov.s32 %r472, r0;}
	// end inline asm
	mov.b32 	%r480, 8;
	// begin inline asm
	{  .reg .s32 r0;  .reg .pred p;  shfl.sync.up.b32 r0|p, %r472, %r480, %r487, %r489;  @p add.s32 r0, r0, %r472;  mov.s32 %r478, r0;}
	// end inline asm
	mov.b32 	%r486, 16;
	// begin inline asm
	{  .reg .s32 r0;  .reg .pred p;  shfl.sync.up.b32 r0|p, %r478, %r486, %r487, %r489;  @p add.s32 r0, r0, %r478;  mov.s32 %r484, r0;}
	// end inline asm
	setp.ne.s32 	%p68, %r257, 31;
	@%p68 bra 	$L__BB4_77;
	shl.b32 	%r510, %r143, 2;
	mov.u32 	%r511, _ZZN3cub18CUB_300001_SM_10006detail4scan16DeviceScanKernelINS2_10policy_hubIiiijN4cuda3std3__44plusIvEEE10Policy1000EN6thrust24THRUST_300001_SM_1000_NS10device_ptrIiEESF_NS0_13ScanTileStateIiLb1EEES9_NS1_10InputValueIiPiEEjiLb0EiEEvT0_T1_T2_iT3_T4_T5_E12temp_storage;
	add.s32 	%r512, %r511, %r510;
	st.shared.u32 	[%r512+16], %r484;
$L__BB4_77:
	bar.sync 	0;
	ld.shared.v4.u32 	{%r513, %r514, %r515, %r516}, [_ZZN3cub18CUB_300001_SM_10006detail4scan16DeviceScanKernelINS2_10policy_hubIiiijN4cuda3std3__44plusIvEEE10Policy1000EN6thrust24THRUST_300001_SM_1000_NS10device_ptrIiEESF_NS0_13ScanTileStateIiLb1EEES9_NS1_10InputValueIiPiEEjiLb0EiEEvT0_T1_T2_iT3_T4_T5_E12temp_storage+16];
	add.s32 	%r517, %r514, %r513;
	setp.eq.s32 	%p69, %r143, 2;
	selp.b32 	%r518, %r517, %r513, %p69;
	add.s32 	%r519, %r517, %r515;
	setp.eq.s32 	%p70, %r143, 3;
	selp.b32 	%r520, %r519, %r518, %p70;
	add.s32 	%r521, %r519, %r516;
	setp.eq.s32 	%p71, %r143, 4;
	selp.b32 	%r522, %r521, %r520, %p71;
	ld.shared.v4.u32 	{%r523, %r524, %r525, %r526}, [_ZZN3cub18CUB_300001_SM_10006detail4scan16DeviceScanKernelINS2_10policy_hubIiiijN4cuda3std3__44plusIvEEE10Policy1000EN6thrust24THRUST_300001_SM_1000_NS10device_ptrIiEESF_NS0_13ScanTileStateIiLb1EEES9_NS1_10InputValueIiPiEEjiLb0EiEEvT0_T1_T2_iT3_T4_T5_E12temp_storage+32];
	add.s32 	%r527, %r521, %r523;
	setp.eq.s32 	%p72, %r143, 5;
	selp.b32 	%r528, %r527, %r522, %p72;
	add.s32 	%r529, %r527, %r524;
	setp.eq.s32 	%p73, %r143, 6;
	selp.b32 	%r530, %r529, %r528, %p73;
	add.s32 	%r531, %r529, %r525;
	setp.eq.s32 	%p74, %r143, 7;
	selp.b32 	%r532, %r531, %r530, %p74;
	add.s32 	%r533, %r531, %r526;
	setp.eq.s32 	%p75, %r143, 8;
	selp.b32 	%r534, %r533, %r532, %p75;
	.pragma "used_bytes_mask 4095";
	ld.shared.v4.u32 	{%r535, %r536, %r537, %r538}, [_ZZN3cub18CUB_300001_SM_10006detail4scan16DeviceScanKernelINS2_10policy_hubIiiijN4cuda3std3__44plusIvEEE10Policy1000EN6thrust24THRUST_300001_SM_1000_NS10device_ptrIiEESF_NS0_13ScanTileStateIiLb1EEES9_NS1_10InputValueIiPiEEjiLb0EiEEvT0_T1_T2_iT3_T4_T5_E12temp_storage+48];
	add.s32 	%r539, %r533, %r535;
	setp.eq.s32 	%p76, %r143, 9;
	selp.b32 	%r540, %r539, %r534, %p76;
	add.s32 	%r541, %r539, %r536;
	setp.eq.s32 	%p77, %r143, 10;
	selp.b32 	%r542, %r541, %r540, %p77;
	add.s32 	%r543, %r541, %r537;
	setp.eq.s32 	%p78, %r143, 11;
	selp.b32 	%r544, %r543, %r542, %p78;
	setp.lt.u32 	%p79, %r85, 32;
	selp.b32 	%r545, 0, %r544, %p79;
	setp.eq.s32 	%p80, %r257, 0;
	sub.s32 	%r546, %r484, %r464;
	selp.b32 	%r547, 0, %r546, %p80;
	add.s32 	%r548, %r547, %r997;
	add.s32 	%r1049, %r548, %r545;
	bra.uni 	$L__BB4_97;
$L__BB4_78:
	add.s32 	%r291, %r147, %r146;
	add.s32 	%r292, %r148, %r291;
	add.s32 	%r293, %r149, %r292;
	add.s32 	%r294, %r150, %r293;
	add.s32 	%r295, %r151, %r294;
	add.s32 	%r296, %r152, %r295;
	add.s32 	%r297, %r153, %r296;
	add.s32 	%r298, %r154, %r297;
	add.s32 	%r299, %r155, %r298;
	add.s32 	%r300, %r156, %r299;
	add.s32 	%r301, %r157, %r300;
	add.s32 	%r302, %r158, %r301;
	add.s32 	%r303, %r159, %r302;
	add.s32 	%r304, %r160, %r303;
	add.s32 	%r305, %r161, %r304;
	add.s32 	%r306, %r162, %r305;
	add.s32 	%r307, %r163, %r306;
	add.s32 	%r308, %r164, %r307;
	add.s32 	%r309, %r165, %r308;
	add.s32 	%r310, %r166, %r309;
	add.s32 	%r265, %r167, %r310;
	mov.b32 	%r263, 1;
	mov.b32 	%r288, 0;
	mov.b32 	%r290, -1;
	// begin inline asm
	{  .reg .s32 r0;  .reg .pred p;  shfl.sync.up.b32 r0|p, %r265, %r263, %r288, %r290;  @p add.s32 r0, r0, %r265;  mov.s32 %r261, r0;}
	// end inline asm
	mov.b32 	%r269, 2;
	// begin inline asm
	{  .reg .s32 r0;  .reg .pred p;  shfl.sync.up.b32 r0|p, %r261, %r269, %r288, %r290;  @p add.s32 r0, r0, %r261;  mov.s32 %r267, r0;}
	// end inline asm
	mov.b32 	%r275, 4;
	// begin inline asm
	{  .reg .s32 r0;  .reg .pred p;  shfl.sync.up.b32 r0|p, %r267, %r275, %r288, %r290;  @p add.s32 r0, r0, %r267;  mov.s32 %r273, r0;}
	// end inline asm
	mov.b32 	%r281, 8;
	// begin inline asm
	{  .reg .s32 r0;  .reg .pred p;  shfl.sync.up.b32 r0|p, %r273, %r281, %r288, %r290;  @p add.s32 r0, r0, %r273;  mov.s32 %r279, r0;}
	// end inline asm
	mov.b32 	%r287, 16;
	// begin inline asm
	{  .reg .s32 r0;  .reg .pred p;  shfl.sync.up.b32 r0|p, %r279, %r287, %r288, %r290;  @p add.s32 r0, r0, %r279;  mov.s32 %r285, r0;}
	// end inline asm
	setp.ne.s32 	%p27, %r257, 31;
	@%p27 bra 	$L__BB4_80;
	shl.b32 	%r311, %r143, 2;
	mov.u32 	%r312, _ZZN3cub18CUB_300001_SM_10006detail4scan16DeviceScanKernelINS2_10policy_hubIiiijN4cuda3std3__44plusIvEEE10Policy1000EN6thrust24THRUST_300001_SM_1000_NS10device_ptrIiEESF_NS0_13ScanTileStateIiLb1EEES9_NS1_10InputValueIiPiEEjiLb0EiEEvT0_T1_T2_iT3_T4_T5_E12temp_storage;
	add.s32 	%r313, %r312, %r311;
	st.shared.u32 	[%r313+16], %r285;
$L__BB4_80:
	sub.s32 	%r314, %r285, %r265;
	bar.sync 	0;
	ld.shared.v4.u32 	{%r315, %r316, %r317, %r318}, [_ZZN3cub18CUB_300001_SM_10006detail4scan16DeviceScanKernelINS2_10policy_hubIiiijN4cuda3std3__44plusIvEEE10Policy1000EN6thrust24THRUST_300001_SM_1000_NS10device_ptrIiEESF_NS0_13ScanTileStateIiLb1EEES9_NS1_10InputValueIiPiEEjiLb0EiEEvT0_T1_T2_iT3_T4_T5_E12temp_storage+16];
	add.s32 	%r319, %r316, %r315;
	setp.eq.s32 	%p28, %r143, 2;
	selp.b32 	%r320, %r319, %r315, %p28;
	add.s32 	%r321, %r319, %r317;
	setp.eq.s32 	%p29, %r143, 3;
	selp.b32 	%r322, %r321, %r320, %p29;
	add.s32 	%r323, %r321, %r318;
	setp.eq.s32 	%p30, %r143, 4;
	selp.b32 	%r324, %r323, %r322, %p30;
	ld.shared.v4.u32 	{%r325, %r326, %r327, %r328}, [_ZZN3cub18CUB_300001_SM_10006detail4scan16DeviceScanKernelINS2_10policy_hubIiiijN4cuda3std3__44plusIvEEE10Policy1000EN6thrust24THRUST_300001_SM_1000_NS10device_ptrIiEESF_NS0_13ScanTileStateIiLb1EEES9_NS1_10InputValueIiPiEEjiLb0EiEEvT0_T1_T2_iT3_T4_T5_E12temp_storage+32];
	add.s32 	%r329, %r323, %r325;
	setp.eq.s32 	%p31, %r143, 5;
	selp.b32 	%r330, %r329, %r324, %p31;
	add.s32 	%r331, %r329, %r326;
	setp.eq.s32 	%p32, %r143, 6;
	selp.b32 	%r332, %r331, %r330, %p32;
	add.s32 	%r333, %r331, %r327;
	setp.eq.s32 	%p33, %r143, 7;
	selp.b32 	%r334, %r333, %r332, %p33;
	add.s32 	%r335, %r333, %r328;
	setp.eq.s32 	%p34, %r143, 8;
	selp.b32 	%r336, %r335, %r334, %p34;
	ld.shared.v4.u32 	{%r337, %r338, %r339, %r340}, [_ZZN3cub18CUB_300001_SM_10006detail4scan16DeviceScanKernelINS2_10policy_hubIiiijN4cuda3std3__44plusIvEEE10Policy1000EN6thrust24THRUST_300001_SM_1000_NS10device_ptrIiEESF_NS0_13ScanTileStateIiLb1EEES9_NS1_10InputValueIiPiEEjiLb0EiEEvT0_T1_T2_iT3_T4_T5_E12temp_storage+48];
	add.s32 	%r341, %r335, %r337;
	setp.eq.s32 	%p35, %r143, 9;
	selp.b32 	%r342, %r341, %r336, %p35;
	add.s32 	%r343, %r341, %r338;
	setp.eq.s32 	%p36, %r143, 10;
	selp.b32 	%r344, %r343, %r342, %p36;
	add.s32 	%r345, %r343, %r339;
	setp.eq.s32 	%p37, %r143, 11;
	selp.b32 	%r346, %r345, %r344, %p37;
	add.s32 	%r173, %r345, %r340;
	setp.gt.u32 	%p38, %r85, 31;
	setp.lt.u32 	%p39, %r85, 32;
	setp.eq.s32 	%p40, %r257, 0;
	selp.b32 	%r347, 0, %r314, %p40;
	add.s32 	%r1048, %r346, %r347;
	selp.b32 	%r175, %r314, %r1048, %p39;
	@%p38 bra 	$L__BB4_96;
	setp.ne.s32 	%p41, %r85, 0;
	mul.wide.s32 	%rd21, %r998, 8;
	add.s64 	%rd11, %rd16, %rd21;
	@%p41 bra 	$L__BB4_83;
	st.shared.u32 	[_ZZN3cub18CUB_300001_SM_10006detail4scan16DeviceScanKernelINS2_10policy_hubIiiijN4cuda3std3__44plusIvEEE10Policy1000EN6thrust24THRUST_300001_SM_1000_NS10device_ptrIiEESF_NS0_13ScanTileStateIiLb1EEES9_NS1_10InputValueIiPiEEjiLb0EiEEvT0_T1_T2_iT3_T4_T5_E12temp_storage+12], %r173;
	add.s64 	%rd22, %rd11, 256;
	mov.b32 	%r348, 100;
	// begin inline asm
	st.relaxed.gpu.v2.u32 [%rd22], {%r348, %r173};
	// end inline asm
$L__BB4_83:
	not.b32 	%r354, %r85;
	add.s32 	%r1043, %r998, %r354;
	mov.b32 	%r350, 830;
	// begin inline asm
	nanosleep.u32 %r350;
	// end inline asm
	mul.wide.s32 	%rd24, %r1043, 8;
	add.s64 	%rd25, %rd16, %rd24;
	add.s64 	%rd23, %rd25, 256;
	// begin inline asm
	ld.relaxed.gpu.v2.u32 {%r1045, %r1037}, [%rd23];
	// end inline asm
	mov.b32 	%r1038, 952;
$L__BB4_84:
	setp.eq.s32 	%p42, %r1045, 99;
	mov.b32 	%r355, -1;
	vote.sync.any.pred 	%p43, %p42, %r355;
	not.pred 	%p44, %p43;
	@%p44 bra 	$L__BB4_86;
	mul.lo.s32 	%r458, %r998, 16807;
	and.b32  	%r998, %r458, 2147483647;
	add.s32 	%r459, %r1038, 1;
	rem.u32 	%r455, %r998, %r459;
	// begin inline asm
	nanosleep.u32 %r455;
	// end inline asm
	shr.u32 	%r1038, %r1038, 1;
	// begin inline asm
	ld.relaxed.gpu.v2.u32 {%r1045, %r1037}, [%rd23];
	// end inline asm
	bra.uni 	$L__BB4_84;
$L__BB4_86:
	setp.eq.s32 	%p45, %r1045, 101;
	mov.b32 	%r382, -1;
	vote.sync.ballot.b32 	%r384, %p45, %r382;
	// begin inline asm
	mov.u32 %r357, %lanemask_ge;
	// end inline asm
	and.b32  	%r385, %r384, %r357;
	or.b32  	%r386, %r385, -2147483648;
	add.s32 	%r387, %r386, -1;
	not.b32 	%r388, %r386;
	and.b32  	%r389, %r388, %r387;
	popc.b32 	%r361, %r389;
	mov.b32 	%r360, 1;
	// begin inline asm
	shfl.sync.down.b32 %r358, %r1037, %r360, %r361, %r382;
	// end inline asm
	setp.lt.s32 	%p47, %r257, %r361;
	selp.b32 	%r390, %r358, 0, %p47;
	add.s32 	%r364, %r390, %r1037;
	mov.b32 	%r365, 2;
	// begin inline asm
	shfl.sync.down.b32 %r363, %r364, %r365, %r361, %r382;
	// end inline asm
	add.s32 	%r391, %r257, 2;
	setp.gt.s32 	%p48, %r391, %r361;
	selp.b32 	%r392, 0, %r363, %p48;
	add.s32 	%r369, %r364, %r392;
	mov.b32 	%r370, 4;
	// begin inline asm
	shfl.sync.down.b32 %r368, %r369, %r370, %r361, %r382;
	// end inline asm
	add.s32 	%r393, %r257, 4;
	setp.gt.s32 	%p49, %r393, %r361;
	selp.b32 	%r394, 0, %r368, %p49;
	add.s32 	%r374, %r369, %r394;
	mov.b32 	%r375, 8;
	// begin inline asm
	shfl.sync.down.b32 %r373, %r374, %r375, %r361, %r382;
	// end inline asm
	add.s32 	%r395, %r257, 8;
	setp.gt.s32 	%p50, %r395, %r361;
	selp.b32 	%r396, 0, %r373, %p50;
	add.s32 	%r379, %r374, %r396;
	mov.b32 	%r380, 16;
	// begin inline asm
	shfl.sync.down.b32 %r378, %r379, %r380, %r361, %r382;
	// end inline asm
	add.s32 	%r397, %r257, 16;
	setp.gt.s32 	%p51, %r397, %r361;
	selp.b32 	%r398, 0, %r378, %p51;
	add.s32 	%r1041, %r379, %r398;
	add.s64 	%rd12, %rd16, 256;
	mov.b32 	%r1039, 952;
$L__BB4_87:
	setp.ne.s32 	%p52, %r1045, 101;
	mov.b32 	%r399, -1;
	vote.sync.all.pred 	%p53, %p52, %r399;
	not.pred 	%p54, %p53;
	@%p54 bra 	$L__BB4_92;
	shr.u32 	%r1039, %r1039, 1;
	mul.wide.s32 	%rd28, %r1043, 8;
	add.s64 	%rd29, %rd12, %rd28;
	add.s64 	%rd27, %rd29, -256;
	// begin inline asm
	ld.relaxed.gpu.v2.u32 {%r1045, %r1046}, [%rd27];
	// end inline asm
	mov.u32 	%r1047, %r1039;
$L__BB4_89:
	setp.eq.s32 	%p58, %r1045, 99;
	mov.b32 	%r407, -1;
	vote.sync.any.pred 	%p59, %p58, %r407;
	not.pred 	%p60, %p59;
	@%p60 bra 	$L__BB4_91;
	mul.lo.s32 	%r453, %r998, 16807;
	and.b32  	%r998, %r453, 2147483647;
	add.s32 	%r454, %r1047, 1;
	rem.u32 	%r450, %r998, %r454;
	// begin inline asm
	nanosleep.u32 %r450;
	// end inline asm
	shr.u32 	%r1047, %r1047, 1;
	// begin inline asm
	ld.relaxed.gpu.v2.u32 {%r1045, %r1046}, [%rd27];
	// end inline asm
	bra.uni 	$L__BB4_89;
$L__BB4_91:
	setp.eq.s32 	%p61, %r1045, 101;
	mov.b32 	%r433, -1;
	vote.sync.ballot.b32 	%r434, %p61, %r433;
	and.b32  	%r435, %r434, %r357;
	or.b32  	%r436, %r435, -2147483648;
	add.s32 	%r437, %r436, -1;
	not.b32 	%r438, %r436;
	and.b32  	%r439, %r438, %r437;
	popc.b32 	%r412, %r439;
	mov.b32 	%r411, 1;
	// begin inline asm
	shfl.sync.down.b32 %r409, %r1046, %r411, %r412, %r433;
	// end inline asm
	setp.lt.s32 	%p63, %r257, %r412;
	selp.b32 	%r440, %r409, 0, %p63;
	add.s32 	%r415, %r440, %r1046;
	mov.b32 	%r416, 2;
	// begin inline asm
	shfl.sync.down.b32 %r414, %r415, %r416, %r412, %r433;
	// end inline asm
	add.s32 	%r441, %r257, 2;
	setp.gt.s32 	%p64, %r441, %r412;
	selp.b32 	%r442, 0, %r414, %p64;
	add.s32 	%r420, %r415, %r442;
	mov.b32 	%r421, 4;
	// begin inline asm
	shfl.sync.down.b32 %r419, %r420, %r421, %r412, %r433;
	// end inline asm
	add.s32 	%r443, %r257, 4;
	setp.gt.s32 	%p65, %r443, %r412;
	selp.b32 	%r444, 0, %r419, %p65;
	add.s32 	%r425, %r420, %r444;
	mov.b32 	%r426, 8;
	// begin inline asm
	shfl.sync.down.b32 %r424, %r425, %r426, %r412, %r433;
	// end inline asm
	add.s32 	%r445, %r257, 8;
	setp.gt.s32 	%p66, %r445, %r412;
	selp.b32 	%r446, 0, %r424, %p66;
	add.s32 	%r430, %r425, %r446;
	mov.b32 	%r431, 16;
	// begin inline asm
	shfl.sync.down.b32 %r429, %r430, %r431, %r412, %r433;
	// end inline asm
	add.s32 	%r447, %r257, 16;
	setp.gt.s32 	%p67, %r447, %r412;
	selp.b32 	%r448, 0, %r429, %p67;
	add.s32 	%r449, %r448, %r1041;
	add.s32 	%r1041, %r449, %r430;
	add.s32 	%r1043, %r1043, -32;
	bra.uni 	$L__BB4_87;
$L__BB4_92:
	@%p41 bra 	$L__BB4_94;
	add.s32 	%r402, %r1041, %r173;
	add.s64 	%rd26, %rd11, 256;
	mov.b32 	%r401, 101;
	// begin inline asm
	st.relaxed.gpu.v2.u32 [%rd26], {%r401, %r402};
	// end inline asm
	st.shared.u32 	[_ZZN3cub18CUB_300001_SM_10006detail4scan16DeviceScanKernelINS2_10policy_hubIiiijN4cuda3std3__44plusIvEEE10Policy1000EN6thrust24THRUST_300001_SM_1000_NS10device_ptrIiEESF_NS0_13ScanTileStateIiLb1EEES9_NS1_10InputValueIiPiEEjiLb0EiEEvT0_T1_T2_iT3_T4_T5_E12temp_storage+4], %r1041;
	st.shared.u32 	[_ZZN3cub18CUB_300001_SM_10006detail4scan16DeviceScanKernelINS2_10policy_hubIiiijN4cuda3std3__44plusIvEEE10Policy1000EN6thrust24THRUST_300001_SM_1000_NS10device_ptrIiEESF_NS0_13ScanTileStateIiLb1EEES9_NS1_10InputValueIiPiEEjiLb0EiEEvT0_T1_T2_iT3_T4_T5_E12temp_storage+8], %r402;
$L__BB4_94:
	setp.ne.s32 	%p56, %r257, 0;
	mov.u32 	%r1048, %r175;
	@%p56 bra 	$L__BB4_96;
	st.shared.u32 	[_ZZN3cub18CUB_300001_SM_10006detail4scan16DeviceScanKernelINS2_10policy_hubIiiijN4cuda3std3__44plusIvEEE10Policy1000EN6thrust24THRUST_300001_SM_1000_NS10device_ptrIiEESF_NS0_13ScanTileStateIiLb1EEES9_NS1_10InputValueIiPiEEjiLb0EiEEvT0_T1_T2_iT3_T4_T5_E12temp_storage+76], %r1041;
	mov.u32 	%r1048, %r1041;
$L__BB4_96:
	bar.sync 	0;
	setp.eq.s32 	%p57, %r85, 0;
	ld.shared.u32 	%r403, [_ZZN3cub18CUB_300001_SM_10006detail4scan16DeviceScanKernelINS2_10policy_hubIiiijN4cuda3std3__44plusIvEEE10Policy1000EN6thrust24THRUST_300001_SM_1000_NS10device_ptrIiEESF_NS0_13ScanTileStateIiLb1EEES9_NS1_10InputValueIiPiEEjiLb0EiEEvT0_T1_T2_iT3_T4_T5_E12temp_storage+76];
	selp.b32 	%r404, 0, %r403, %p57;
	add.s32 	%r1049, %r404, %r1048;
$L__BB4_97:
	add.s32 	%r549, %r1049, %r146;
	add.s32 	%r550, %r147, %r549;
	add.s32 	%r551, %r148, %r550;
	add.s32 	%r552, %r149, %r551;
	add.s32 	%r553, %r150, %r552;
	add.s32 	%r554, %r151, %r553;
	add.s32 	%r555, %r152, %r554;
	add.s32 	%r556, %r153, %r555;
	add.s32 	%r557, %r154, %r556;
	add.s32 	%r558, %r155, %r557;
	add.s32 	%r559, %r156, %r558;
	add.s32 	%r560, %r157, %r559;
	add.s32 	%r561, %r158, %r560;
	add.s32 	%r562, %r159, %r561;
	add.s32 	%r563, %r160, %r562;
	add.s32 	%r564, %r161, %r563;
	add.s32 	%r565, %r162, %r564;
	add.s32 	%r566, %r163, %r565;
	add.s32 	%r567, %r164, %r566;
	add.s32 	%r568, %r165, %r567;
	add.s32 	%r569, %r166, %r568;
	bar.sync 	0;
	st.shared.v2.u32 	[%r145], {%r1049, %r549};
	st.shared.v2.u32 	[%r145+8], {%r550, %r551};
	st.shared.v2.u32 	[%r145+16], {%r552, %r553};
	st.shared.v2.u32 	[%r145+24], {%r554, %r555};
	st.shared.v2.u32 	[%r145+32], {%r556, %r557};
	st.shared.v2.u32 	[%r145+40], {%r558, %r559};
	st.shared.v2.u32 	[%r145+48], {%r560, %r561};
	st.shared.v2.u32 	[%r145+56], {%r562, %r563};
	st.shared.v2.u32 	[%r145+64], {%r564, %r565};
	st.shared.v2.u32 	[%r145+72], {%r566, %r567};
	st.shared.v2.u32 	[%r145+80], {%r568, %r569};
	bar.warp.sync 	-1;
	ld.shared.u32 	%r214, [%r144];
	ld.shared.u32 	%r215, [%r144+128];
	ld.shared.u32 	%r216, [%r144+256];
	ld.shared.u32 	%r217, [%r144+384];
	ld.shared.u32 	%r218, [%r144+512];
	ld.shared.u32 	%r219, [%r144+640];
	ld.shared.u32 	%r220, [%r144+768];
	ld.shared.u32 	%r221, [%r144+896];
	ld.shared.u32 	%r222, [%r144+1024];
	ld.shared.u32 	%r223, [%r144+1152];
	ld.shared.u32 	%r224, [%r144+1280];
	ld.shared.u32 	%r225, [%r144+1408];
	ld.shared.u32 	%r226, [%r144+1536];
	ld.shared.u32 	%r227, [%r144+1664];
	ld.shared.u32 	%r228, [%r144+1792];
	ld.shared.u32 	%r229, [%r144+1920];
	ld.shared.u32 	%r230, [%r144+2048];
	ld.shared.u32 	%r231, [%r144+2176];
	ld.shared.u32 	%r232, [%r144+2304];
	ld.shared.u32 	%r233, [%r144+2432];
	ld.shared.u32 	%r234, [%r144+2560];
	ld.shared.u32 	%r235, [%r144+2688];
	setp.ne.s32 	%p81, %r85, 0;
	@%p81 bra 	$L__BB4_99;
	st.volatile.shared.u32 	[_ZZN3cub18CUB_300001_SM_10006detail4scan16DeviceScanKernelINS2_10policy_hubIiiijN4cuda3std3__44plusIvEEE10Policy1000EN6thrust24THRUST_300001_SM_1000_NS10device_ptrIiEESF_NS0_13ScanTileStateIiLb1EEES9_NS1_10InputValueIiPiEEjiLb0EiEEvT0_T1_T2_iT3_T4_T5_E12temp_storage+33792], %r6;
$L__BB4_99:
	ld.param.u32 	%r996, [_ZN3cub18CUB_300001_SM_10006detail4scan16DeviceScanKernelINS2_10policy_hubIiiijN4cuda3std3__44plusIvEEE10Policy1000EN6thrust24THRUST_300001_SM_1000_NS10device_ptrIiEESF_NS0_13ScanTileStateIiLb1EEES9_NS1_10InputValueIiPiEEjiLb0EiEEvT0_T1_T2_iT3_T4_T5__param_3];
	bar.sync 	0;
	ld.volatile.shared.u32 	%r236, [_ZZN3cub18CUB_300001_SM_10006detail4scan16DeviceScanKernelINS2_10policy_hubIiiijN4cuda3std3__44plusIvEEE10Policy1000EN6thrust24THRUST_300001_SM_1000_NS10device_ptrIiEESF_NS0_13ScanTileStateIiLb1EEES9_NS1_10InputValueIiPiEEjiLb0EiEEvT0_T1_T2_iT3_T4_T5_E12temp_storage+33792];
	cvt.u64.u32 	%rd36, %r87;
	mov.u32 	%r570, %ctaid.x;
	add.s32 	%r571, %r996, %r570;
	mul.lo.s32 	%r572, %r571, 8448;
	cvt.u64.u32 	%rd37, %r572;
	add.s64 	%rd38, %rd36, %rd37;
	setp.ge.s32 	%p82, %r87, %r236;
	shl.b64 	%rd39, %rd38, 2;
	add.s64 	%rd13, %rd4, %rd39;
	@%p82 bra 	$L__BB4_101;
	st.global.u32 	[%rd13], %r214;
$L__BB4_101:
	setp.ge.s32 	%p83, %r90, %r236;
	@%p83 bra 	$L__BB4_103;
	st.global.u32 	[%rd13+128], %r215;
$L__BB4_103:
	setp.ge.s32 	%p84, %r93, %r236;
	@%p84 bra 	$L__BB4_105;
	st.global.u32 	[%rd13+256], %r216;
$L__BB4_105:
	setp.ge.s32 	%p85, %r96, %r236;
	@%p85 bra 	$L__BB4_107;
	st.global.u32 	[%rd13+384], %r217;
$L__BB4_107:
	mov.u32 	%r573, %tid.x;
	and.b32  	%r574, %r573, 992;
	mul.lo.s32 	%r575, %r574, 22;
	and.b32  	%r576, %r573, 31;
	or.b32  	%r577, %r575, %r576;
	add.s32 	%r578, %r577, 128;
	setp.ge.s32 	%p86, %r578, %r236;
	@%p86 bra 	$L__BB4_109;
	st.global.u32 	[%rd13+512], %r218;
$L__BB4_109:
	add.s32 	%r584, %r577, 160;
	setp.ge.s32 	%p87, %r584, %r236;
	@%p87 bra 	$L__BB4_111;
	st.global.u32 	[%rd13+640], %r219;
$L__BB4_111:
	add.s32 	%r590, %r577, 192;
	setp.ge.s32 	%p88, %r590, %r236;
	@%p88 bra 	$L__BB4_113;
	st.global.u32 	[%rd13+768], %r220;
$L__BB4_113:
	add.s32 	%r596, %r577, 224;
	setp.ge.s32 	%p89, %r596, %r236;
	@%p89 bra 	$L__BB4_115;
	st.global.u32 	[%rd13+896], %r221;
$L__BB4_115:
	add.s32 	%r602, %r577, 256;
	setp.ge.s32 	%p90, %r602, %r236;
	@%p90 bra 	$L__BB4_117;
	st.global.u32 	[%rd13+1024], %r222;
$L__BB4_117:
	add.s32 	%r608, %r577, 288;
	setp.ge.s32 	%p91, %r608, %r236;
	@%p91 bra 	$L__BB4_119;
	st.global.u32 	[%rd13+1152], %r223;
$L__BB4_119:
	setp.ge.s32 	%p92, %r111, %r236;
	@%p92 bra 	$L__BB4_121;
	st.global.u32 	[%rd13+1280], %r224;
$L__BB4_121:
	setp.ge.s32 	%p93, %r114, %r236;
	@%p93 bra 	$L__BB4_123;
	st.global.u32 	[%rd13+1408], %r225;
$L__BB4_123:
	setp.ge.s32 	%p94, %r117, %r236;
	@%p94 bra 	$L__BB4_125;
	st.global.u32 	[%rd13+1536], %r226;
$L__BB4_125:
	setp.ge.s32 	%p95, %r120, %r236;
	@%p95 bra 	$L__BB4_127;
	st.global.u32 	[%rd13+1664], %r227;
$L__BB4_127:
	add.s32 	%r614, %r577, 448;
	setp.ge.s32 	%p96, %r614, %r236;
	@%p96 bra 	$L__BB4_129;
	st.global.u32 	[%rd13+1792], %r228;
$L__BB4_129:
	add.s32 	%r620, %r577, 480;
	setp.ge.s32 	%p97, %r620, %r236;
	@%p97 bra 	$L__BB4_131;
	st.global.u32 	[%rd13+1920], %r229;
$L__BB4_131:
	add.s32 	%r626, %r577, 512;
	setp.ge.s32 	%p98, %r626, %r236;
	@%p98 bra 	$L__BB4_133;
	st.global.u32 	[%rd13+2048], %r230;
$L__BB4_133:
	setp.ge.s32 	%p99, %r129, %r236;
	@%p99 bra 	$L__BB4_135;
	st.global.u32 	[%rd13+2176], %r231;
$L__BB4_135:
	setp.ge.s32 	%p100, %r132, %r236;
	@%p100 bra 	$L__BB4_137;
	st.global.u32 	[%rd13+2304], %r232;
$L__BB4_137:
	add.s32 	%r632, %r577, 608;
	setp.ge.s32 	%p101, %r632, %r236;
	@%p101 bra 	$L__BB4_139;
	st.global.u32 	[%rd13+2432], %r233;
$L__BB4_139:
	add.s32 	%r638, %r577, 640;
	setp.ge.s32 	%p102, %r638, %r236;
	@%p102 bra 	$L__BB4_141;
	st.global.u32 	[%rd13+2560], %r234;
$L__BB4_141:
	setp.ge.s32 	%p103, %r139, %r236;
	@%p103 bra 	$L__BB4_143;
	st.global.u32 	[%rd13+2688], %r235;
$L__BB4_143:
	ret;

}
	// .globl	_ZN3cub18CUB_300001_SM_10006detail4scan16DeviceScanKernelINS2_10policy_hubIiiimN4cuda3std3__44plusIvEEE10Policy1000EN6thrust24THRUST_300001_SM_1000_NS10device_ptrIiEESF_NS0_13ScanTileStateIiLb1EEES9_NS1_10InputValueIiPiEEmiLb0EiEEvT0_T1_T2_iT3_T4_T5_
.visible .entry _ZN3cub18CUB_300001_SM_10006detail4scan16DeviceScanKernelINS2_10policy_hubIiiimN4cuda3std3__44plusIvEEE10Policy1000EN6thrust24THRUST_300001_SM_1000_NS10device_ptrIiEESF_NS0_13ScanTileStateIiLb1EEES9_NS1_10InputValueIiPiEEmiLb0EiEEvT0_T1_T2_iT3_T4_T5_(
	.param .align 8 .b8 _ZN3cub18CUB_300001_SM_10006detail4scan16DeviceScanKernelINS2_10policy_hubIiiimN4cuda3std3__44plusIvEEE10Policy1000EN6thrust24THRUST_300001_SM_1000_NS10device_ptrIiEESF_NS0_13ScanTileStateIiLb1EEES9_NS1_10InputValueIiPiEEmiLb0EiEEvT0_T1_T2_iT3_T4_T5__param_0[8],
	.param .align 8 .b8 _ZN3cub18CUB_300001_SM_10006detail4scan16DeviceScanKernelINS2_10policy_hubIiiimN4cuda3std3__44plusIvEEE10Policy1000EN6thrust24THRUST_300001_SM_1000_NS10device_ptrIiEESF_NS0_13ScanTileStateIiLb1EEES9_NS1_10InputValueIiPiEEmiLb0EiEEvT0_T1_T2_iT3_T4_T5__param_1[8],
	.param .align 8 .b8 _ZN3cub18CUB_300001_SM_10006detail4scan16DeviceScanKernelINS2_10policy_hubIiiimN4cuda3std3__44plusIvEEE10Policy1000EN6thrust24THRUST_300001_SM_1000_NS10device_ptrIiEESF_NS0_13ScanTileStateIiLb1EEES9_NS1_10InputValueIiPiEEmiLb0EiEEvT0_T1_T2_iT3_T4_T5__param_2[8],
	.param .u32 _ZN3cub18CUB_300001_SM_10006detail4scan16DeviceScanKernelINS2_10policy_hubIiiimN4cuda3std3__44plusIvEEE10Policy1000EN6thrust24THRUST_300001_SM_1000_NS10device_ptrIiEESF_NS0_13ScanTileStateIiLb1EEES9_NS1_10InputValueIiPiEEmiLb0EiEEvT0_T1_T2_iT3_T4_T5__param_3,
	.param .align 1 .b8 _ZN3cub18CUB_300001_SM_10006detail4scan16DeviceScanKernelINS2_10policy_hubIiiimN4cuda3std3__44plusIvEEE10Policy1000EN6thrust24THRUST_300001_SM_1000_NS10device_ptrIiEESF_NS0_13ScanTileStateIiLb1EEES9_NS1_10InputValueIiPiEEmiLb0EiEEvT0_T1_T2_iT3_T4_T5__param_4[1],
	.param .align 8 .b8 _ZN3cub18CUB_300001_SM_10006detail4scan16DeviceScanKernelINS2_10policy_hubIiiimN4cuda3std3__44plusIvEEE10Policy1000EN6thrust24THRUST_300001_SM_1000_NS10device_ptrIiEESF_NS0_13ScanTileStateIiLb1EEES9_NS1_10InputValueIiPiEEmiLb0EiEEvT0_T1_T2_iT3_T4_T5__param_5[16],
	.param .u64 _ZN3cub18CUB_300001_SM_10006detail4scan16DeviceScanKernelINS2_10policy_hubIiiimN4cuda3std3__44plusIvEEE10Policy1000EN6thrust24THRUST_300001_SM_1000_NS10device_ptrIiEESF_NS0_13ScanTileStateIiLb1EEES9_NS1_10InputValueIiPiEEmiLb0EiEEvT0_T1_T2_iT3_T4_T5__param_6
)
.maxntid 416
{
	.reg .pred 	%p<158>;
	.reg .b16 	%rs<3>;
	.reg .b32 	%r<1003>;
	.reg .b64 	%rd<59>;
	// demoted variable
	.shared .align 16 .b8 _ZZN3cub18CUB_300001_SM_10006detail4scan16DeviceScanKernelINS2_10policy_hubIiiimN4cuda3std3__44plusIvEEE10Policy1000EN6thrust24THRUST_300001_SM_1000_NS10device_ptrIiEESF_NS0_13ScanTileStateIiLb1EEES9_NS1_10InputValueIiPiEEmiLb0EiEEvT0_T1_T2_iT3_T4_T5_E12temp_storage[31632];
	ld.param.u32 	%r206, [_ZN3cub18CUB_300001_SM_10006detail4scan16DeviceScanKernelINS2_10policy_hubIiiimN4cuda3std3__44plusIvEEE10Policy1000EN6thrust24THRUST_300001_SM_1000_NS10device_ptrIiEESF_NS0_13ScanTileStateIiLb1EEES9_NS1_10InputValueIiPiEEmiLb0EiEEvT0_T1_T2_iT3_T4_T5__param_5];
	bfe.u32 	%r207, %r206, 0, 8;
	cvt.u16.u32 	%rs1, %r207;
	and.b16  	%rs2, %rs1, 255;
	ld.param.u64 	%rd18, [_ZN3cub18CUB_300001_SM_10006detail4scan16DeviceScanKernelINS2_10policy_hubIiiimN4cuda3std3__44plusIvEEE10Policy1000EN6thrust24THRUST_300001_SM_1000_NS10device_ptrIiEESF_NS0_13ScanTileStateIiLb1EEES9_NS1_10InputValueIiPiEEmiLb0EiEEvT0_T1_T2_iT3_T4_T5__param_2];
	ld.param.u64 	%rd17, [_ZN3cub18CUB_300001_SM_10006detail4scan16DeviceScanKernelINS2_10policy_hubIiiimN4cuda3std3__44plusIvEEE10Policy1000EN6thrust24THRUST_300001_SM_1000_NS10device_ptrIiEESF_NS0_13ScanTileStateIiLb1EEES9_NS1_10InputValueIiPiEEmiLb0EiEEvT0_T1_T2_iT3_T4_T5__param_1];
	ld.param.u64 	%rd16, [_ZN3cub18CUB_300001_SM_10006detail4scan16DeviceScanKernelINS2_10policy_hubIiiimN4cuda3std3__44plusIvEEE10Policy1000EN6thrust24THRUST_300001_SM_1000_NS10device_ptrIiEESF_NS0_13ScanTileStateIiLb1EEES9_NS1_10InputValueIiPiEEmiLb0EiEEvT0_T1_T2_iT3_T4_T5__param_0];
	ld.param.u64 	%rd1, [_ZN3cub18CUB_300001_SM_10006detail4scan16DeviceScanKernelINS2_10policy_hubIiiimN4cuda3std3__44plusIvEEE10Policy1000EN6thrust24THRUST_300001_SM_1000_NS10device_ptrIiEESF_NS0_13ScanTileStateIiLb1EEES9_NS1_10InputValueIiPiEEmiLb0EiEEvT0_T1_T2_iT3_T4_T5__param_5+8];
	ld.param.u32 	%r205, [_ZN3cub18CUB_300001_SM_10006detail4scan16DeviceScanKernelINS2_10policy_hubIiiimN4cuda3std3__44plusIvEEE10Policy1000EN6thrust24THRUST_300001_SM_1000_NS10device_ptrIiEESF_NS0_13ScanTileStateIiLb1EEES9_NS1_10InputValueIiPiEEmiLb0EiEEvT0_T1_T2_iT3_T4_T5__param_3];
	ld.param.u64 	%rd19, [_ZN3cub18CUB_300001_SM_10006detail4scan16DeviceScanKernelINS2_10policy_hubIiiimN4cuda3std3__44plusIvEEE10Policy1000EN6thrust24THRUST_300001_SM_1000_NS10device_ptrIiEESF_NS0_13ScanTileStateIiLb1EEES9_NS1_10InputValueIiPiEEmiLb0EiEEvT0_T1_T2_iT3_T4_T5__param_6];
	setp.eq.s16 	%p1, %rs2, 0;
	@%p1 bra 	$L__BB5_2;
	cvta.to.global.u64 	%rd20, %rd1;
	ld.global.u32 	%r959, [%rd20];
	bra.uni 	$L__BB5_3;
$L__BB5_2:
	cvt.u32.u64 	%r959, %rd1;
$L__BB5_3:
	cvta.to.global.u64 	%rd3, %rd16;
	cvta.to.global.u64 	%rd4, %rd17;
	mov.u32 	%r208, %ctaid.x;
	add.s32 	%r4, %r205, %r208;
	mul.wide.s32 	%rd5, %r4, 7904;
	sub.s64 	%rd6, %rd19, %rd5;
	setp.lt.u64 	%p2, %rd6, 7905;
	@%p2 bra 	$L__BB5_29;
	mov.u32 	%r5, %tid.x;
	and.b32  	%r617, %r5, 31;
	and.b32  	%r618, %r5, 992;
	mul.lo.s32 	%r619, %r618, 19;
	or.b32  	%r620, %r619, %r617;
	cvt.u64.u32 	%rd42, %r620;
	add.s64 	%rd7, %rd5, %rd42;
	shl.b64 	%rd43, %rd7, 2;
	add.s64 	%rd44, %rd3, %rd43;
	ld.global.u32 	%r621, [%rd44];
	ld.global.u32 	%r622, [%rd44+128];
	ld.global.u32 	%r623, [%rd44+256];
	ld.global.u32 	%r624, [%rd44+384];
	ld.global.u32 	%r625, [%rd44+512];
	ld.global.u32 	%r626, [%rd44+640];
	ld.global.u32 	%r627, [%rd44+768];
	ld.global.u32 	%r628, [%rd44+896];
	ld.global.u32 	%r629, [%rd44+1024];
	ld.global.u32 	%r630, [%rd44+1152];
	ld.global.u32 	%r631, [%rd44+1280];
	ld.global.u32 	%r632, [%rd44+1408];
	ld.global.u32 	%r633, [%rd44+1536];
	ld.global.u32 	%r634, [%rd44+1664];
	ld.global.u32 	%r635, [%rd44+1792];
	ld.global.u32 	%r636, [%rd44+1920];
	ld.global.u32 	%r637, [%rd44+2048];
	ld.global.u32 	%r638, [%rd44+2176];
	ld.global.u32 	%r639, [%rd44+2304];
	// begin inline asm
	mov.u32 %r616, %laneid;
	// end inline asm
	shr.u32 	%r7, %r5, 5;
	mad.lo.s32 	%r640, %r7, 608, %r616;
	shl.b32 	%r641, %r640, 2;
	mov.u32 	%r642, _ZZN3cub18CUB_300001_SM_10006detail4scan16DeviceScanKernelINS2_10policy_hubIiiimN4cuda3std3__44plusIvEEE10Policy1000EN6thrust24THRUST_300001_SM_1000_NS10device_ptrIiEESF_NS0_13ScanTileStateIiLb1EEES9_NS1_10InputValueIiPiEEmiLb0EiEEvT0_T1_T2_iT3_T4_T5_E12temp_storage;
	add.s32 	%r8, %r642, %r641;
	st.shared.u32 	[%r8], %r621;
	st.shared.u32 	[%r8+128], %r622;
	st.shared.u32 	[%r8+256], %r623;
	st.shared.u32 	[%r8+384], %r624;
	st.shared.u32 	[%r8+512], %r625;
	st.shared.u32 	[%r8+640], %r626;
	st.shared.u32 	[%r8+768], %r627;
	st.shared.u32 	[%r8+896], %r628;
	st.shared.u32 	[%r8+1024], %r629;
	st.shared.u32 	[%r8+1152], %r630;
	st.shared.u32 	[%r8+1280], %r631;
	st.shared.u32 	[%r8+1408], %r632;
	st.shared.u32 	[%r8+1536], %r633;
	st.shared.u32 	[%r8+1664], %r634;
	st.shared.u32 	[%r8+1792], %r635;
	st.shared.u32 	[%r8+1920], %r636;
	st.shared.u32 	[%r8+2048], %r637;
	st.shared.u32 	[%r8+2176], %r638;
	st.shared.u32 	[%r8+2304], %r639;
	bar.warp.sync 	-1;
	mad.lo.s32 	%r9, %r616, 72, %r8;
	ld.shared.u32 	%r10, [%r9];
	ld.shared.u32 	%r11, [%r9+4];
	ld.shared.u32 	%r12, [%r9+8];
	ld.shared.u32 	%r13, [%r9+12];
	ld.shared.u32 	%r14, [%r9+16];
	ld.shared.u32 	%r15, [%r9+20];
	ld.shared.u32 	%r16, [%r9+24];
	ld.shared.u32 	%r17, [%r9+28];
	ld.shared.u32 	%r18, [%r9+32];
	ld.shared.u32 	%r19, [%r9+36];
	ld.shared.u32 	%r20, [%r9+40];
	ld.shared.u32 	%r21, [%r9+44];
	ld.shared.u32 	%r22, [%r9+48];
	ld.shared.u32 	%r23, [%r9+52];
	ld.shared.u32 	%r24, [%r9+56];
	ld.shared.u32 	%r25, [%r9+60];
	ld.shared.u32 	%r26, [%r9+64];
	ld.shared.u32 	%r27, [%r9+68];
	ld.shared.u32 	%r28, [%r9+72];
	bar.sync 	0;
	setp.ne.s32 	%p100, %r4, 0;
	@%p100 bra 	$L__BB5_9;
	add.s32 	%r860, %r11, %r10;
	add.s32 	%r861, %r12, %r860;
	add.s32 	%r862, %r13, %r861;
	add.s32 	%r863, %r14, %r862;
	add.s32 	%r864, %r15, %r863;
	add.s32 	%r865, %r16, %r864;
	add.s32 	%r866, %r17, %r865;
	add.s32 	%r867, %r18, %r866;
	add.s32 	%r868, %r19, %r867;
	add.s32 	%r869, %r20, %r868;
	add.s32 	%r870, %r21, %r869;
	add.s32 	%r871, %r22, %r870;
	add.s32 	%r872, %r23, %r871;
	add.s32 	%r873, %r24, %r872;
	add.s32 	%r874, %r25, %r873;
	add.s32 	%r875, %r26, %r874;
	add.s32 	%r876, %r27, %r875;
	add.s32 	%r834, %r28, %r876;
	mov.b32 	%r832, 1;
	mov.b32 	%r857, 0;
	mov.b32 	%r859, -1;
	// begin inline asm
	{  .reg .s32 r0;  .reg .pred p;  shfl.sync.up.b32 r0|p, %r834, %r832, %r857, %r859;  @p add.s32 r0, r0, %r834;  mov.s32 %r830, r0;}
	// end inline asm
	mov.b32 	%r838, 2;
	// begin inline asm
	{  .reg .s32 r0;  .reg .pred p;  shfl.sync.up.b32 r0|p, %r830, %r838, %r857, %r859;  @p add.s32 r0, r0, %r830;  mov.s32 %r836, r0;}
	// end inline asm
	mov.b32 	%r844, 4;
	// begin inline asm
	{  .reg .s32 r0;  .reg .pred p;  shfl.sync.up.b32 r0|p, %r836, %r844, %r857, %r859;  @p add.s32 r0, r0, %r836;  mov.s32 %r842, r0;}
	// end inline asm
	mov.b32 	%r850, 8;
	// begin inline asm
	{  .reg .s32 r0;  .reg .pred p;  shfl.sync.up.b32 r0|p, %r842, %r850, %r857, %r859;  @p add.s32 r0, r0, %r842;  mov.s32 %r848, r0;}
	// end inline asm
	mov.b32 	%r856, 16;
	// begin inline asm
	{  .reg .s32 r0;  .reg .pred p;  shfl.sync.up.b32 r0|p, %r848, %r856, %r857, %r859;  @p add.s32 r0, r0, %r848;  mov.s32 %r854, r0;}
	// end inline asm
	setp.ne.s32 	%p143, %r616, 31;
	@%p143 bra 	$L__BB5_7;
	shl.b32 	%r877, %r7, 2;
	mov.u32 	%r878, _ZZN3cub18CUB_300001_SM_10006detail4scan16DeviceScanKernelINS2_10policy_hubIiiimN4cuda3std3__44plusIvEEE10Policy1000EN6thrust24THRUST_300001_SM_1000_NS10device_ptrIiEESF_NS0_13ScanTileStateIiLb1EEES9_NS1_10InputValueIiPiEEmiLb0EiEEvT0_T1_T2_iT3_T4_T5_E12temp_storage;
	add.s32 	%r879, %r878, %r877;
	st.shared.u32 	[%r879+16], %r854;
$L__BB5_7:
	bar.sync 	0;
	ld.shared.v4.u32 	{%r880, %r881, %r882, %r883}, [_ZZN3cub18CUB_300001_SM_10006detail4scan16DeviceScanKernelINS2_10policy_hubIiiimN4cuda3std3__44plusIvEEE10Policy1000EN6thrust24THRUST_300001_SM_1000_NS10device_ptrIiEESF_NS0_13ScanTileStateIiLb1EEES9_NS1_10InputValueIiPiEEmiLb0EiEEvT0_T1_T2_iT3_T4_T5_E12temp_storage+16];
	add.s32 	%r884, %r881, %r880;
	setp.eq.s32 	%p144, %r7, 2;
	selp.b32 	%r885, %r884, %r880, %p144;
	add.s32 	%r886, %r884, %r882;
	setp.eq.s32 	%p145, %r7, 3;
	selp.b32 	%r887, %r886, %r885, %p145;
	add.s32 	%r888, %r886, %r883;
	setp.eq.s32 	%p146, %r7, 4;
	selp.b32 	%r889, %r888, %r887, %p146;
	ld.shared.v4.u32 	{%r890, %r891, %r892, %r893}, [_ZZN3cub18CUB_300001_SM_10006detail4scan16DeviceScanKernelINS2_10policy_hubIiiimN4cuda3std3__44plusIvEEE10Policy1000EN6thrust24THRUST_300001_SM_1000_NS10device_ptrIiEESF_NS0_13ScanTileStateIiLb1EEES9_NS1_10InputValueIiPiEEmiLb0EiEEvT0_T1_T2_iT3_T4_T5_E12temp_storage+32];
	add.s32 	%r894, %r888, %r890;
	setp.eq.s32 	%p147, %r7, 5;
	selp.b32 	%r895, %r894, %r889, %p147;
	add.s32 	%r896, %r894, %r891;
	setp.eq.s32 	%p148, %r7, 6;
	selp.b32 	%r897, %r896, %r895, %p148;
	add.s32 	%r898, %r896, %r892;
	setp.eq.s32 	%p149, %r7, 7;
	selp.b32 	%r899, %r898, %r897, %p149;
	add.s32 	%r900, %r898, %r893;
	setp.eq.s32 	%p150, %r7, 8;
	selp.b32 	%r901, %r900, %r899, %p150;
	ld.shared.v4.u32 	{%r902, %r903, %r904, %r905}, [_ZZN3cub18CUB_300001_SM_10006detail4scan16DeviceScanKernelINS2_10policy_hubIiiimN4cuda3std3__44plusIvEEE10Policy1000EN6thrust24THRUST_300001_SM_1000_NS10device_ptrIiEESF_NS0_13ScanTileStateIiLb1EEES9_NS1_10InputValueIiPiEEmiLb0EiEEvT0_T1_T2_iT3_T4_T5_E12temp_storage+48];
	add.s32 	%r906, %r900, %r902;
	setp.eq.s32 	%p151, %r7, 9;
	selp.b32 	%r907, %r906, %r901, %p151;
	add.s32 	%r908, %r906, %r903;
	setp.eq.s32 	%p152, %r7, 10;
	selp.b32 	%r909, %r908, %r907, %p152;
	add.s32 	%r910, %r908, %r904;
	setp.eq.s32 	%p153, %r7, 11;
	selp.b32 	%r911, %r910, %r909, %p153;
	add.s32 	%r912, %r910, %r905;
	setp.eq.s32 	%p154, %r7, 12;
	selp.b32 	%r913, %r912, %r911, %p154;
	ld.shared.u32 	%r914, [_ZZN3cub18CUB_300001_SM_10006detail4scan16DeviceScanKernelINS2_10policy_hubIiiimN4cuda3std3__44plusIvEEE10Policy1000EN6thrust24THRUST_300001_SM_1000_NS10device_ptrIiEESF_NS0_13ScanTileStateIiLb1EEES9_NS1_10InputValueIiPiEEmiLb0EiEEvT0_T1_T2_iT3_T4_T5_E12temp_storage+64];
	setp.lt.u32 	%p155, %r5, 32;
	selp.b32 	%r915, 0, %r913, %p155;
	setp.eq.s32 	%p156, %r616, 0;
	sub.s32 	%r916, %r854, %r834;
	selp.b32 	%r917, 0, %r916, %p156;
	add.s32 	%r918, %r917, %r959;
	add.s32 	%r971, %r918, %r915;
	add.s32 	%r919, %r914, %r959;
	add.s32 	%r32, %r919, %r912;
	setp.ne.s32 	%p157, %r5, 0;
	@%p157 bra 	$L__BB5_28;
	add.s64 	%rd56, %rd18, 256;
	mov.b32 	%r920, 101;
	// begin inline asm
	st.relaxed.gpu.v2.u32 [%rd56], {%r920, %r32};
	// end inline asm
	bra.uni 	$L__BB5_28;
$L__BB5_9:
	add.s32 	%r673, %r11, %r10;
	add.s32 	%r674, %r12, %r673;
	add.s32 	%r675, %r13, %r674;
	add.s32 	%r676, %r14, %r675;
	add.s32 	%r677, %r15, %r676;
	add.s32 	%r678, %r16, %r677;
	add.s32 	%r679, %r17, %r678;
	add.s32 	%r680, %r18, %r679;
	add.s32 	%r681, %r19, %r680;
	add.s32 	%r682, %r20, %r681;
	add.s32 	%r683, %r21, %r682;
	add.s32 	%r684, %r22, %r683;
	add.s32 	%r685, %r23, %r684;
	add.s32 	%r686, %r24, %r685;
	add.s32 	%r687, %r25, %r686;
	add.s32 	%r688, %r26, %r687;
	add.s32 	%r689, %r27, %r688;
	add.s32 	%r647, %r28, %r689;
	mov.b32 	%r645, 1;
	mov.b32 	%r670, 0;
	mov.b32 	%r672, -1;
	// begin inline asm
	{  .reg .s32 r0;  .reg .pred p;  shfl.sync.up.b32 r0|p, %r647, %r645, %r670, %r672;  @p add.s32 r0, r0, %r647;  mov.s32 %r643, r0;}
	// end inline asm
	mov.b32 	%r651, 2;
	// begin inline asm
	{  .reg .s32 r0;  .reg .pred p;  shfl.sync.up.b32 r0|p, %r643, %r651, %r670, %r672;  @p add.s32 r0, r0, %r643;  mov.s32 %r649, r0;}
	// end inline asm
	mov.b32 	%r657, 4;
	// begin inline asm
	{  .reg .s32 r0;  .reg .pred p;  shfl.sync.up.b32 r0|p, %r649, %r657, %r670, %r672;  @p add.s32 r0, r0, %r649;  mov.s32 %r655, r0;}
	// end inline asm
	mov.b32 	%r663, 8;
	// begin inline asm
	{  .reg .s32 r0;  .reg .pred p;  shfl.sync.up.b32 r0|p, %r655, %r663, %r670, %r672;  @p add.s32 r0, r0, %r655;  mov.s32 %r661, r0;}
	// end inline asm
	mov.b32 	%r669, 16;
	// begin inline asm
	{  .reg .s32 r0;  .reg .pred p;  shfl.sync.up.b32 r0|p, %r661, %r669, %r670, %r672;  @p add.s32 r0, r0, %r661;  mov.s32 %r667, r0;}
	// end inline asm
	setp.ne.s32 	%p101, %r616, 31;
	@%p101 bra 	$L__BB5_11;
	shl.b32 	%r690, %r7, 2;
	mov.u32 	%r691, _ZZN3cub18CUB_300001_SM_10006detail4scan16DeviceScanKernelINS2_10policy_hubIiiimN4cuda3std3__44plusIvEEE10Policy1000EN6thrust24THRUST_300001_SM_1000_NS10device_ptrIiEESF_NS0_13ScanTileStateIiLb1EEES9_NS1_10InputValueIiPiEEmiLb0EiEEvT0_T1_T2_iT3_T4_T5_E12temp_storage;
	add.s32 	%r692, %r691, %r690;
	st.shared.u32 	[%r692+16], %r667;
$L__BB5_11:
	sub.s32 	%r693, %r667, %r647;
	bar.sync 	0;
	ld.shared.v4.u32 	{%r694, %r695, %r696, %r697}, [_ZZN3cub18CUB_300001_SM_10006detail4scan16DeviceScanKernelINS2_10policy_hubIiiimN4cuda3std3__44plusIvEEE10Policy1000EN6thrust24THRUST_300001_SM_1000_NS10device_ptrIiEESF_NS0_13ScanTileStateIiLb1EEES9_NS1_10InputValueIiPiEEmiLb0EiEEvT0_T1_T2_iT3_T4_T5_E12temp_storage+16];
	add.s32 	%r698, %r695, %r694;
	setp.eq.s32 	%p102, %r7, 2;
	selp.b32 	%r699, %r698, %r694, %p102;
	add.s32 	%r700, %r698, %r696;
	setp.eq.s32 	%p103, %r7, 3;
	selp.b32 	%r701, %r700, %r699, %p103;
	add.s32 	%r702, %r700, %r697;
	setp.eq.s32 	%p104, %r7, 4;
	selp.b32 	%r703, %r702, %r701, %p104;
	ld.shared.v4.u32 	{%r704, %r705, %r706, %r707}, [_ZZN3cub18CUB_300001_SM_10006detail4scan16DeviceScanKernelINS2_10policy_hubIiiimN4cuda3std3__44plusIvEEE10Policy1000EN6thrust24THRUST_300001_SM_1000_NS10device_ptrIiEESF_NS0_13ScanTileStateIiLb1EEES9_NS1_10InputValueIiPiEEmiLb0EiEEvT0_T1_T2_iT3_T4_T5_E12temp_storage+32];
	add.s32 	%r708, %r702, %r704;
	setp.eq.s32 	%p105, %r7, 5;
	selp.b32 	%r709, %r708, %r703, %p105;
	add.s32 	%r710, %r708, %r705;
	setp.eq.s32 	%p106, %r7, 6;
	selp.b32 	%r711, %r710, %r709, %p106;
	add.s32 	%r712, %r710, %r706;
	setp.eq.s32 	%p107, %r7, 7;
	selp.b32 	%r713, %r712, %r711, %p107;
	add.s32 	%r714, %r712, %r707;
	setp.eq.s32 	%p108, %r7, 8;
	selp.b32 	%r715, %r714, %r713, %p108;
	ld.shared.v4.u32 	{%r716, %r717, %r718, %r719}, [_ZZN3cub18CUB_300001_SM_10006detail4scan16DeviceScanKernelINS2_10policy_hubIiiimN4cuda3std3__44plusIvEEE10Policy1000EN6thrust24THRUST_300001_SM_1000_NS10device_ptrIiEESF_NS0_13ScanTileStateIiLb1EEES9_NS1_10InputValueIiPiEEmiLb0EiEEvT0_T1_T2_iT3_T4_T5_E12temp_storage+48];
	add.s32 	%r720, %r714, %r716;
	setp.eq.s32 	%p109, %r7, 9;
	selp.b32 	%r721, %r720, %r715, %p109;
	add.s32 	%r722, %r720, %r717;
	setp.eq.s32 	%p110, %r7, 10;
	selp.b32 	%r723, %r722, %r721, %p110;
	add.s32 	%r724, %r722, %r718;
	setp.eq.s32 	%p111, %r7, 11;
	selp.b32 	%r725, %r724, %r723, %p111;
	add.s32 	%r726, %r724, %r719;
	setp.eq.s32 	%p112, %r7, 12;
	selp.b32 	%r727, %r726, %r725, %p112;
	ld.shared.u32 	%r728, [_ZZN3cub18CUB_300001_SM_10006detail4scan16DeviceScanKernelINS2_10policy_hubIiiimN4cuda3std3__44plusIvEEE10Policy1000EN6thrust24THRUST_300001_SM_1000_NS10device_ptrIiEESF_NS0_13ScanTileStateIiLb1EEES9_NS1_10InputValueIiPiEEmiLb0EiEEvT0_T1_T2_iT3_T4_T5_E12temp_storage+64];
	add.s32 	%r35, %r726, %r728;
	setp.gt.u32 	%p113, %r5, 31;
	setp.lt.u32 	%p114, %r5, 32;
	setp.eq.s32 	%p115, %r616, 0;
	selp.b32 	%r729, 0, %r693, %p115;
	add.s32 	%r970, %r727, %r729;
	selp.b32 	%r37, %r693, %r970, %p114;
	@%p113 bra 	$L__BB5_27;
	setp.ne.s32 	%p116, %r5, 0;
	mul.wide.s32 	%rd45, %r4, 8;
	add.s64 	%rd8, %rd18, %rd45;
	@%p116 bra 	$L__BB5_14;
	st.shared.u32 	[_ZZN3cub18CUB_300001_SM_10006detail4scan16DeviceScanKernelINS2_10policy_hubIiiimN4cuda3std3__44plusIvEEE10Policy1000EN6thrust24THRUST_300001_SM_1000_NS10device_ptrIiEESF_NS0_13ScanTileStateIiLb1EEES9_NS1_10InputValueIiPiEEmiLb0EiEEvT0_T1_T2_iT3_T4_T5_E12temp_storage+12], %r35;
	add.s64 	%rd46, %rd8, 256;
	mov.b32 	%r730, 100;
	// begin inline asm
	st.relaxed.gpu.v2.u32 [%rd46], {%r730, %r35};
	// end inline asm
$L__BB5_14:
	not.b32 	%r736, %r5;
	add.s32 	%r966, %r4, %r736;
	mov.b32 	%r732, 550;
	// begin inline asm
	nanosleep.u32 %r732;
	// end inline asm
	mul.wide.s32 	%rd48, %r966, 8;
	add.s64 	%rd49, %rd18, %rd48;
	add.s64 	%rd47, %rd49, 256;
	// begin inline asm
	ld.relaxed.gpu.v2.u32 {%r967, %r961}, [%rd47];
	// end inline asm
	mov.b32 	%r962, 478;
$L__BB5_15:
	setp.eq.s32 	%p117, %r967, 99;
	mov.b32 	%r737, -1;
	vote.sync.any.pred 	%p118, %p117, %r737;
	not.pred 	%p119, %p118;
	@%p119 bra 	$L__BB5_17;
	// begin inline asm
	nanosleep.u32 %r962;
	// end inline asm
	shr.u32 	%r962, %r962, 1;
	// begin inline asm
	ld.relaxed.gpu.v2.u32 {%r967, %r961}, [%rd47];
	// end inline asm
	bra.uni 	$L__BB5_15;
$L__BB5_17:
	setp.eq.s32 	%p120, %r967, 101;
	mov.b32 	%r764, -1;
	vote.sync.ballot.b32 	%r766, %p120, %r764;
	// begin inline asm
	mov.u32 %r739, %lanemask_ge;
	// end inline asm
	and.b32  	%r767, %r766, %r739;
	or.b32  	%r768, %r767, -2147483648;
	add.s32 	%r769, %r768, -1;
	not.b32 	%r770, %r768;
	and.b32  	%r771, %r770, %r769;
	popc.b32 	%r743, %r771;
	mov.b32 	%r742, 1;
	// begin inline asm
	shfl.sync.down.b32 %r740, %r961, %r742, %r743, %r764;
	// end inline asm
	setp.lt.s32 	%p122, %r616, %r743;
	selp.b32 	%r772, %r740, 0, %p122;
	add.s32 	%r746, %r772, %r961;
	mov.b32 	%r747, 2;
	// begin inline asm
	shfl.sync.down.b32 %r745, %r746, %r747, %r743, %r764;
	// end inline asm
	add.s32 	%r50, %r616, 2;
	setp.gt.s32 	%p123, %r50, %r743;
	selp.b32 	%r773, 0, %r745, %p123;
	add.s32 	%r751, %r746, %r773;
	mov.b32 	%r752, 4;
	// begin inline asm
	shfl.sync.down.b32 %r750, %r751, %r752, %r743, %r764;
	// end inline asm
	add.s32 	%r51, %r616, 4;
	setp.gt.s32 	%p124, %r51, %r743;
	selp.b32 	%r774, 0, %r750, %p124;
	add.s32 	%r756, %r751, %r774;
	mov.b32 	%r757, 8;
	// begin inline asm
	shfl.sync.down.b32 %r755, %r756, %r757, %r743, %r764;
	// end inline asm
	add.s32 	%r52, %r616, 8;
	setp.gt.s32 	%p125, %r52, %r743;
	selp.b32 	%r775, 0, %r755, %p125;
	add.s32 	%r761, %r756, %r775;
	mov.b32 	%r762, 16;
	// begin inline asm
	shfl.sync.down.b32 %r760, %r761, %r762, %r743, %r764;
	// end inline asm
	add.s32 	%r53, %r616, 16;
	setp.gt.s32 	%p126, %r53, %r743;
	selp.b32 	%r776, 0, %r760, %p126;
	add.s32 	%r965, %r761, %r776;
	add.s64 	%rd10, %rd18, 256;
	mov.b32 	%r963, 478;
$L__BB5_18:
	setp.ne.s32 	%p127, %r967, 101;
	mov.b32 	%r777, -1;
	vote.sync.all.pred 	%p128, %p127, %r777;
	not.pred 	%p129, %p128;
	@%p129 bra 	$L__BB5_23;
	shr.u32 	%r963, %r963, 1;
	mul.wide.s32 	%rd52, %r966, 8;
	add.s64 	%rd53, %rd10, %rd52;
	add.s64 	%rd51, %rd53, -256;
	// begin inline asm
	ld.relaxed.gpu.v2.u32 {%r967, %r968}, [%rd51];
	// end inline asm
	mov.u32 	%r969, %r963;
$L__BB5_20:
	setp.eq.s32 	%p133, %r967, 99;
	mov.b32 	%r785, -1;
	vote.sync.any.pred 	%p134, %p133, %r785;
	not.pred 	%p135, %p134;
	@%p135 bra 	$L__BB5_22;
	// begin inline asm
	nanosleep.u32 %r969;
	// end inline asm
	shr.u32 	%r969, %r969, 1;
	// begin inline asm
	ld.relaxed.gpu.v2.u32 {%r967, %r968}, [%rd51];
	// end inline asm
	bra.uni 	$L__BB5_20;
$L__BB5_22:
	setp.eq.s32 	%p136, %r967, 101;
	mov.b32 	%r811, -1;
	vote.sync.ballot.b32 	%r812, %p136, %r811;
	and.b32  	%r813, %r812, %r739;
	or.b32  	%r814, %r813, -2147483648;
	add.s32 	%r815, %r814, -1;
	not.b32 	%r816, %r814;
	and.b32  	%r817, %r816, %r815;
	popc.b32 	%r790, %r817;
	mov.b32 	%r789, 1;
	// begin inline asm
	shfl.sync.down.b32 %r787, %r968, %r789, %r790, %r811;
	// end inline asm
	setp.lt.s32 	%p138, %r616, %r790;
	selp.b32 	%r818, %r787, 0, %p138;
	add.s32 	%r793, %r818, %r968;
	mov.b32 	%r794, 2;
	// begin inline asm
	shfl.sync.down.b32 %r792, %r793, %r794, %r790, %r811;
	// end inline asm
	setp.gt.s32 	%p139, %r50, %r790;
	selp.b32 	%r819, 0, %r792, %p139;
	add.s32 	%r798, %r793, %r819;
	mov.b32 	%r799, 4;
	// begin inline asm
	shfl.sync.down.b32 %r797, %r798, %r799, %r790, %r811;
	// end inline asm
	setp.gt.s32 	%p140, %r51, %r790;
	selp.b32 	%r820, 0, %r797, %p140;
	add.s32 	%r803, %r798, %r820;
	mov.b32 	%r804, 8;
	// begin inline asm
	shfl.sync.down.b32 %r802, %r803, %r804, %r790, %r811;
	// end inline asm
	setp.gt.s32 	%p141, %r52, %r790;
	selp.b32 	%r821, 0, %r802, %p141;
	add.s32 	%r808, %r803, %r821;
	mov.b32 	%r809, 16;
	// begin inline asm
	shfl.sync.down.b32 %r807, %r808, %r809, %r790, %r811;
	// end inline asm
	setp.gt.s32 	%p142, %r53, %r790;
	selp.b32 	%r822, 0, %r807, %p142;
	add.s32 	%r823, %r822, %r965;
	add.s32 	%r965, %r823, %r808;
	add.s32 	%r966, %r966, -32;
	bra.uni 	$L__BB5_18;
$L__BB5_23:
	@%p116 bra 	$L__BB5_25;
	add.s32 	%r780, %r965, %r35;
	add.s64 	%rd50, %rd8, 256;
	mov.b32 	%r779, 101;
	// begin inline asm
	st.relaxed.gpu.v2.u32 [%rd50], {%r779, %r780};
	// end inline asm
	st.shared.u32 	[_ZZN3cub18CUB_300001_SM_10006detail4scan16DeviceScanKernelINS2_10policy_hubIiiimN4cuda3std3__44plusIvEEE10Policy1000EN6thrust24THRUST_300001_SM_1000_NS10device_ptrIiEESF_NS0_13ScanTileStateIiLb1EEES9_NS1_10InputValueIiPiEEmiLb0EiEEvT0_T1_T2_iT3_T4_T5_E12temp_storage+4], %r965;
	st.shared.u32 	[_ZZN3cub18CUB_300001_SM_10006detail4scan16DeviceScanKernelINS2_10policy_hubIiiimN4cuda3std3__44plusIvEEE10Policy1000EN6thrust24THRUST_300001_SM_1000_NS10device_ptrIiEESF_NS0_13ScanTileStateIiLb1EEES9_NS1_10InputValueIiPiEEmiLb0EiEEvT0_T1_T2_iT3_T4_T5_E12temp_storage+8], %r780;
$L__BB5_25:
	setp.ne.s32 	%p131, %r616, 0;
	mov.u32 	%r970, %r37;
	@%p131 bra 	$L__BB5_27;
	st.shared.u32 	[_ZZN3cub18CUB_300001_SM_10006detail4scan16DeviceScanKernelINS2_10policy_hubIiiimN4cuda3std3__44plusIvEEE10Policy1000EN6thrust24THRUST_300001_SM_1000_NS10device_ptrIiEESF_NS0_13ScanTileStateIiLb1EEES9_NS1_10InputValueIiPiEEmiLb0EiEEvT0_T1_T2_iT3_T4_T5_E12temp_storage+84], %r965;
	mov.u32 	%r970, %r965;
$L__BB5_27:
	bar.sync 	0;
	setp.eq.s32 	%p132, %r5, 0;
	ld.shared.u32 	%r781, [_ZZN3cub18CUB_300001_SM_10006detail4scan16DeviceScanKernelINS2_10policy_hubIiiimN4cuda3std3__44plusIvEEE10Policy1000EN6thrust24THRUST_300001_SM_1000_NS10device_ptrIiEESF_NS0_13ScanTileStateIiLb1EEES9_NS1_10InputValueIiPiEEmiLb0EiEEvT0_T1_T2_iT3_T4_T5_E12temp_storage+84];
	selp.b32 	%r782, 0, %r781, %p132;
	add.s32 	%r971, %r782, %r970;
$L__BB5_28:
	add.s32 	%r922, %r971, %r10;
	add.s32 	%r923, %r11, %r922;
	add.s32 	%r924, %r12, %r923;
	add.s32 	%r925, %r13, %r924;
	add.s32 	%r926, %r14, %r925;
	add.s32 	%r927, %r15, %r926;
	add.s32 	%r928, %r16, %r927;
	add.s32 	%r929, %r17, %r928;
	add.s32 	%r930, %r18, %r929;
	add.s32 	%r931, %r19, %r930;
	add.s32 	%r932, %r20, %r931;
	add.s32 	%r933, %r21, %r932;
	add.s32 	%r934, %r22, %r933;
	add.s32 	%r935, %r23, %r934;
	add.s32 	%r936, %r24, %r935;
	add.s32 	%r937, %r25, %r936;
	add.s32 	%r938, %r26, %r937;
	add.s32 	%r939, %r27, %r938;
	bar.sync 	0;
	st.shared.u32 	[%r9], %r971;
	st.shared.u32 	[%r9+4], %r922;
	st.shared.u32 	[%r9+8], %r923;
	st.shared.u32 	[%r9+12], %r924;
	st.shared.u32 	[%r9+16], %r925;
	st.shared.u32 	[%r9+20], %r926;
	st.shared.u32 	[%r9+24], %r927;
	st.shared.u32 	[%r9+28], %r928;
	st.shared.u32 	[%r9+32], %r929;
	st.shared.u32 	[%r9+36], %r930;
	st.shared.u32 	[%r9+40], %r931;
	st.shared.u32 	[%r9+44], %r932;
	st.shared.u32 	[%r9+48], %r933;
	st.shared.u32 	[%r9+52], %r934;
	st.shared.u32 	[%r9+56], %r935;
	st.shared.u32 	[%r9+60], %r936;
	st.shared.u32 	[%r9+64], %r937;
	st.shared.u32 	[%r9+68], %r938;
	st.shared.u32 	[%r9+72], %r939;
	bar.warp.sync 	-1;
	ld.shared.u32 	%r940, [%r8];
	ld.shared.u32 	%r941, [%r8+128];
	ld.shared.u32 	%r942, [%r8+256];
	ld.shared.u32 	%r943, [%r8+384];
	ld.shared.u32 	%r944, [%r8+512];
	ld.shared.u32 	%r945, [%r8+640];
	ld.shared.u32 	%r946, [%r8+768];
	ld.shared.u32 	%r947, [%r8+896];
	ld.shared.u32 	%r948, [%r8+1024];
	ld.shared.u32 	%r949, [%r8+1152];
	ld.shared.u32 	%r950, [%r8+1280];
	ld.shared.u32 	%r951, [%r8+1408];
	ld.shared.u32 	%r952, [%r8+1536];
	ld.shared.u32 	%r953, [%r8+1664];
	ld.shared.u32 	%r954, [%r8+1792];
	ld.shared.u32 	%r955, [%r8+1920];
	ld.shared.u32 	%r956, [%r8+2048];
	ld.shared.u32 	%r957, [%r8+2176];
	ld.shared.u32 	%r958, [%r8+2304];
	add.s64 	%rd58, %rd4, %rd43;
	st.global.u32 	[%rd58], %r940;
	st.global.u32 	[%rd58+128], %r941;
	st.global.u32 	[%rd58+256], %r942;
	st.global.u32 	[%rd58+384], %r943;
	st.global.u32 	[%rd58+512], %r944;
	st.global.u32 	[%rd58+640], %r945;
	st.global.u32 	[%rd58+768], %r946;
	st.global.u32 	[%rd58+896], %r947;
	st.global.u32 	[%rd58+1024], %r948;
	st.global.u32 	[%rd58+1152], %r949;
	st.global.u32 	[%rd58+1280], %r950;
	st.global.u32 	[%rd58+1408], %r951;
	st.global.u32 	[%rd58+1536], %r952;
	st.global.u32 	[%rd58+1664], %r953;
	st.global.u32 	[%rd58+1792], %r954;
	st.global.u32 	[%rd58+1920], %r955;
	st.global.u32 	[%rd58+2048], %r956;
	st.global.u32 	[%rd58+2176], %r957;
	st.global.u32 	[%rd58+2304], %r958;
	bra.uni 	$L__BB5_131;
$L__BB5_29:
	setp.eq.s64 	%p3, %rd6, 0;
	@%p3 bra 	$L__BB5_131;
	cvt.u32.u64 	%r75, %rd6;
	shl.b64 	%rd21, %rd5, 2;
	add.s64 	%rd22, %rd3, %rd21;
	mov.u32 	%r76, %tid.x;
	ld.global.u32 	%r990, [%rd22];
	and.b32  	%r209, %r76, 31;
	and.b32  	%r210, %r76, 992;
	mul.lo.s32 	%r211, %r210, 19;
	or.b32  	%r78, %r211, %r209;
	setp.ge.u32 	%p4, %r78, %r75;
	shl.b32 	%r212, %r78, 2;
	cvt.u64.u32 	%rd23, %r212;
	add.s64 	%rd12, %rd22, %rd23;
	mov.u32 	%r972, %r990;
	@%p4 bra 	$L__BB5_32;
	ld.global.u32 	%r972, [%rd12];
$L__BB5_32:
	add.s32 	%r213, %r78, 32;
	setp.ge.u32 	%p5, %r213, %r75;
	mov.u32 	%r973, %r990;
	@%p5 bra 	$L__BB5_34;
	ld.global.u32 	%r973, [%rd12+128];
$L__BB5_34:
	add.s32 	%r214, %r78, 64;
	setp.ge.u32 	%p6, %r214, %r75;
	mov.u32 	%r974, %r990;
	@%p6 bra 	$L__BB5_36;
	ld.global.u32 	%r974, [%rd12+256];
$L__BB5_36:
	add.s32 	%r215, %r78, 96;
	setp.ge.u32 	%p7, %r215, %r75;
	mov.u32 	%r975, %r990;
	@%p7 bra 	$L__BB5_38;
	ld.global.u32 	%r975, [%rd12+384];
$L__BB5_38:
	add.s32 	%r216, %r78, 128;
	setp.ge.u32 	%p8, %r216, %r75;
	mov.u32 	%r976, %r990;
	@%p8 bra 	$L__BB5_40;
	ld.global.u32 	%r976, [%rd12+512];
$L__BB5_40:
	add.s32 	%r217, %r78, 160;
	setp.ge.u32 	%p9, %r217, %r75;
	mov.u32 	%r977, %r990;
	@%p9 bra 	$L__BB5_42;
	ld.global.u32 	%r977, [%rd12+640];
$L__BB5_42:
	add.s32 	%r218, %r78, 192;
	setp.ge.u32 	%p10, %r218, %r75;
	mov.u32 	%r978, %r990;
	@%p10 bra 	$L__BB5_44;
	ld.global.u32 	%r978, [%rd12+768];
$L__BB5_44:
	add.s32 	%r219, %r78, 224;
	setp.ge.u32 	%p11, %r219, %r75;
	mov.u32 	%r979, %r990;
	@%p11 bra 	$L__BB5_46;
	ld.global.u32 	%r979, [%rd12+896];
$L__BB5_46:
	add.s32 	%r95, %r78, 256;
	setp.ge.u32 	%p12, %r95, %r75;
	mov.u32 	%r980, %r990;
	@%p12 bra 	$L__BB5_48;
	ld.global.u32 	%r980, [%rd12+1024];
$L__BB5_48:
	add.s32 	%r98, %r78, 288;
	setp.ge.u32 	%p13, %r98, %r75;
	mov.u32 	%r981, %r990;
	@%p13 bra 	$L__BB5_50;
	ld.global.u32 	%r981, [%rd12+1152];
$L__BB5_50:
	add.s32 	%r220, %r78, 320;
	setp.ge.u32 	%p14, %r220, %r75;
	mov.u32 	%r982, %r990;
	@%p14 bra 	$L__BB5_52;
	ld.global.u32 	%r982, [%rd12+1280];
$L__BB5_52:
	add.s32 	%r221, %r78, 352;
	setp.ge.u32 	%p15, %r221, %r75;
	mov.u32 	%r983, %r990;
	@%p15 bra 	$L__BB5_54;
	ld.global.u32 	%r983, [%rd12+1408];
$L__BB5_54:
	add.s32 	%r222, %r78, 384;
	setp.ge.u32 	%p16, %r222, %r75;
	mov.u32 	%r984, %r990;
	@%p16 bra 	$L__BB5_56;
	ld.global.u32 	%r984, [%rd12+1536];
$L__BB5_56:
	add.s32 	%r223, %r78, 416;
	setp.ge.u32 	%p17, %r223, %r75;
	mov.u32 	%r985, %r990;
	@%p17 bra 	$L__BB5_58;
	ld.global.u32 	%r985, [%rd12+1664];
$L__BB5_58:
	add.s32 	%r224, %r78, 448;
	setp.ge.u32 	%p18, %r224, %r75;
	mov.u32 	%r986, %r990;
	@%p18 bra 	$L__BB5_60;
	ld.global.u32 	%r986, [%rd12+1792];
$L__BB5_60:
	add.s32 	%r225, %r78, 480;
	setp.ge.u32 	%p19, %r225, %r75;
	mov.u32 	%r987, %r990;
	@%p19 bra 	$L__BB5_62;
	ld.global.u32 	%r987, [%rd12+1920];
$L__BB5_62:
	add.s32 	%r226, %r78, 512;
	setp.ge.u32 	%p20, %r226, %r75;
	mov.u32 	%r988, %r990;
	@%p20 bra 	$L__BB5_64;
	ld.global.u32 	%r988, [%rd12+2048];
$L__BB5_64:
	add.s32 	%r115, %r78, 544;
	setp.ge.u32 	%p21, %r115, %r75;
	mov.u32 	%r989, %r990;
	@%p21 bra 	$L__BB5_66;
	ld.global.u32 	%r989, [%rd12+2176];
$L__BB5_66:
	add.s32 	%r118, %r78, 576;
	setp.ge.u32 	%p22, %r118, %r75;
	@%p22 bra 	$L__BB5_68;
	ld.global.u32 	%r990, [%rd12+2304];
$L__BB5_68:
	// begin inline asm
	mov.u32 %r227, %laneid;
	// end inline asm
	shr.u32 	%r122, %r76, 5;
	mad.lo.s32 	%r228, %r122, 608, %r227;
	shl.b32 	%r229, %r228, 2;
	mov.u32 	%r230, _ZZN3cub18CUB_300001_SM_10006detail4scan16DeviceScanKernelINS2_10policy_hubIiiimN4cuda3std3__44plusIvEEE10Policy1000EN6thrust24THRUST_300001_SM_1000_NS10device_ptrIiEESF_NS0_13ScanTileStateIiLb1EEES9_NS1_10InputValueIiPiEEmiLb0EiEEvT0_T1_T2_iT3_T4_T5_E12temp_storage;
	add.s32 	%r123, %r230, %r229;
	st.shared.u32 	[%r123], %r972;
	st.shared.u32 	[%r123+128], %r973;
	st.shared.u32 	[%r123+256], %r974;
	st.shared.u32 	[%r123+384], %r975;
	st.shared.u32 	[%r123+512], %r976;
	st.shared.u32 	[%r123+640], %r977;
	st.shared.u32 	[%r123+768], %r978;
	st.shared.u32 	[%r123+896], %r979;
	st.shared.u32 	[%r123+1024], %r980;
	st.shared.u32 	[%r123+1152], %r981;
	st.shared.u32 	[%r123+1280], %r982;
	st.shared.u32 	[%r123+1408], %r983;
	st.shared.u32 	[%r123+1536], %r984;
	st.shared.u32 	[%r123+1664], %r985;
	st.shared.u32 	[%r123+1792], %r986;
	st.shared.u32 	[%r123+1920], %r987;
	st.shared.u32 	[%r123+2048], %r988;
	st.shared.u32 	[%r123+2176], %r989;
	st.shared.u32 	[%r123+2304], %r990;
	bar.warp.sync 	-1;
	mad.lo.s32 	%r124, %r227, 72, %r123;
	ld.shared.u32 	%r125, [%r124];
	ld.shared.u32 	%r126, [%r124+4];
	ld.shared.u32 	%r127, [%r124+8];
	ld.shared.u32 	%r128, [%r124+12];
	ld.shared.u32 	%r129, [%r124+16];
	ld.shared.u32 	%r130, [%r124+20];
	ld.shared.u32 	%r131, [%r124+24];
	ld.shared.u32 	%r132, [%r124+28];
	ld.shared.u32 	%r133, [%r124+32];
	ld.shared.u32 	%r134, [%r124+36];
	ld.shared.u32 	%r135, [%r124+40];
	ld.shared.u32 	%r136, [%r124+44];
	ld.shared.u32 	%r137, [%r124+48];
	ld.shared.u32 	%r138, [%r124+52];
	ld.shared.u32 	%r139, [%r124+56];
	ld.shared.u32 	%r140, [%r124+60];
	ld.shared.u32 	%r141, [%r124+64];
	ld.shared.u32 	%r142, [%r124+68];
	ld.shared.u32 	%r143, [%r124+72];
	bar.sync 	0;
	setp.ne.s32 	%p23, %r4, 0;
	@%p23 bra 	$L__BB5_72;
	add.s32 	%r456, %r126, %r125;
	add.s32 	%r457, %r127, %r456;
	add.s32 	%r458, %r128, %r457;
	add.s32 	%r459, %r129, %r458;
	add.s32 	%r460, %r130, %r459;
	add.s32 	%r461, %r131, %r460;
	add.s32 	%r462, %r132, %r461;
	add.s32 	%r463, %r133, %r462;
	add.s32 	%r464, %r134, %r463;
	add.s32 	%r465, %r135, %r464;
	add.s32 	%r466, %r136, %r465;
	add.s32 	%r467, %r137, %r466;
	add.s32 	%r468, %r138, %r467;
	add.s32 	%r469, %r139, %r468;
	add.s32 	%r470, %r140, %r469;
	add.s32 	%r471, %r141, %r470;
	add.s32 	%r472, %r142, %r471;
	add.s32 	%r430, %r143, %r472;
	mov.b32 	%r428, 1;
	mov.b32 	%r453, 0;
	mov.b32 	%r455, -1;
	// begin inline asm
	{  .reg .s32 r0;  .reg .pred p;  shfl.sync.up.b32 r0|p, %r430, %r428, %r453, %r455;  @p add.s32 r0, r0, %r430;  mov.s32 %r426, r0;}
	// end inline asm
	mov.b32 	%r434, 2;
	// begin inline asm
	{  .reg .s32 r0;  .reg .pred p;  shfl.sync.up.b32 r0|p, %r426, %r434, %r453, %r455;  @p add.s32 r0, r0, %r426;  mov.s32 %r432, r0;}
	// end inline asm
	mov.b32 	%r440, 4;
	// begin inline asm
	{  .reg .s32 r0;  .reg .pred p;  shfl.sync.up.b32 r0|p, %r432, %r440, %r453, %r455;  @p add.s32 r0, r0, %r432;  mov.s32 %r438, r0;}
	// end inline asm
	mov.b32 	%r446, 8;
	// begin inline asm
	{  .reg .s32 r0;  .reg .pred p;  shfl.sync.up.b32 r0|p, %r438, %r446, %r453, %r455;  @p add.s32 r0, r0, %r438;  mov.s32 %r444, r0;}
	// end inline asm
	mov.b32 	%r452, 16;
	// begin inline asm
	{  .reg .s32 r0;  .reg .pred p;  shfl.sync.up.b32 r0|p, %r444, %r452, %r453, %r455;  @p add.s32 r0, r0, %r444;  mov.s32 %r450, r0;}
	// end inline asm
	setp.ne.s32 	%p66, %r227, 31;
	@%p66 bra 	$L__BB5_71;
	shl.b32 	%r473, %r122, 2;
	mov.u32 	%r474, _ZZN3cub18CUB_300001_SM_10006detail4scan16DeviceScanKernelINS2_10policy_hubIiiimN4cuda3std3__44plusIvEEE10Policy1000EN6thrust24THRUST_300001_SM_1000_NS10device_ptrIiEESF_NS0_13ScanTileStateIiLb1EEES9_NS1_10InputValueIiPiEEmiLb0EiEEvT0_T1_T2_iT3_T4_T5_E12temp_storage;
	add.s32 	%r475, %r474, %r473;
	st.shared.u32 	[%r475+16], %r450;
$L__BB5_71:
	bar.sync 	0;
	ld.shared.v4.u32 	{%r476, %r477, %r478, %r479}, [_ZZN3cub18CUB_300001_SM_10006detail4scan16DeviceScanKernelINS2_10policy_hubIiiimN4cuda3std3__44plusIvEEE10Policy1000EN6thrust24THRUST_300001_SM_1000_NS10device_ptrIiEESF_NS0_13ScanTileStateIiLb1EEES9_NS1_10InputValueIiPiEEmiLb0EiEEvT0_T1_T2_iT3_T4_T5_E12temp_storage+16];
	add.s32 	%r480, %r477, %r476;
	setp.eq.s32 	%p67, %r122, 2;
	selp.b32 	%r481, %r480, %r476, %p67;
	add.s32 	%r482, %r480, %r478;
	setp.eq.s32 	%p68, %r122, 3;
	selp.b32 	%r483, %r482, %r481, %p68;
	add.s32 	%r484, %r482, %r479;
	setp.eq.s32 	%p69, %r122, 4;
	selp.b32 	%r485, %r484, %r483, %p69;
	ld.shared.v4.u32 	{%r486, %r487, %r488, %r489}, [_ZZN3cub18CUB_300001_SM_10006detail4scan16DeviceScanKernelINS2_10policy_hubIiiimN4cuda3std3__44plusIvEEE10Policy1000EN6thrust24THRUST_300001_SM_1000_NS10device_ptrIiEESF_NS0_13ScanTileStateIiLb1EEES9_NS1_10InputValueIiPiEEmiLb0EiEEvT0_T1_T2_iT3_T4_T5_E12temp_storage+32];
	add.s32 	%r490, %r484, %r486;
	setp.eq.s32 	%p70, %r122, 5;
	selp.b32 	%r491, %r490, %r485, %p70;
	add.s32 	%r492, %r490, %r487;
	setp.eq.s32 	%p71, %r122, 6;
	selp.b32 	%r493, %r492, %r491, %p71;
	add.s32 	%r494, %r492, %r488;
	setp.eq.s32 	%p72, %r122, 7;
	selp.b32 	%r495, %r494, %r493, %p72;
	add.s32 	%r496, %r494, %r489;
	setp.eq.s32 	%p73, %r122, 8;
	selp.b32 	%r497, %r496, %r495, %p73;
	ld.shared.v4.u32 	{%r498, %r499, %r500, %r501}, [_ZZN3cub18CUB_300001_SM_10006detail4scan16DeviceScanKernelINS2_10policy_hubIiiimN4cuda3std3__44plusIvEEE10Policy1000EN6thrust24THRUST_300001_SM_1000_NS10device_ptrIiEESF_NS0_13ScanTileStateIiLb1EEES9_NS1_10InputValueIiPiEEmiLb0EiEEvT0_T1_T2_iT3_T4_T5_E12temp_storage+48];
	add.s32 	%r502, %r496, %r498;
	setp.eq.s32 	%p74, %r122, 9;
	selp.b32 	%r503, %r502, %r497, %p74;
	add.s32 	%r504, %r502, %r499;
	setp.eq.s32 	%p75, %r122, 10;
	selp.b32 	%r505, %r504, %r503, %p75;
	add.s32 	%r506, %r504, %r500;
	setp.eq.s32 	%p76, %r122, 11;
	selp.b32 	%r507, %r506, %r505, %p76;
	add.s32 	%r508, %r506, %r501;
	setp.eq.s32 	%p77, %r122, 12;
	selp.b32 	%r509, %r508, %r507, %p77;
	setp.lt.u32 	%p78, %r76, 32;
	selp.b32 	%r510, 0, %r509, %p78;
	setp.eq.s32 	%p79, %r227, 0;
	sub.s32 	%r511, %r450, %r430;
	selp.b32 	%r512, 0, %r511, %p79;
	add.s32 	%r513, %r512, %r959;
	add.s32 	%r1002, %r513, %r510;
	bra.uni 	$L__BB5_91;
$L__BB5_72:
	add.s32 	%r261, %r126, %r125;
	add.s32 	%r262, %r127, %r261;
	add.s32 	%r263, %r128, %r262;
	add.s32 	%r264, %r129, %r263;
	add.s32 	%r265, %r130, %r264;
	add.s32 	%r266, %r131, %r265;
	add.s32 	%r267, %r132, %r266;
	add.s32 	%r268, %r133, %r267;
	add.s32 	%r269, %r134, %r268;
	add.s32 	%r270, %r135, %r269;
	add.s32 	%r271, %r136, %r270;
	add.s32 	%r272, %r137, %r271;
	add.s32 	%r273, %r138, %r272;
	add.s32 	%r274, %r139, %r273;
	add.s32 	%r275, %r140, %r274;
	add.s32 	%r276, %r141, %r275;
	add.s32 	%r277, %r142, %r276;
	add.s32 	%r235, %r143, %r277;
	mov.b32 	%r233, 1;
	mov.b32 	%r258, 0;
	mov.b32 	%r260, -1;
	// begin inline asm
	{  .reg .s32 r0;  .reg .pred p;  shfl.sync.up.b32 r0|p, %r235, %r233, %r258, %r260;  @p add.s32 r0, r0, %r235;  mov.s32 %r231, r0;}
	// end inline asm
	mov.b32 	%r239, 2;
	// begin inline asm
	{  .reg .s32 r0;  .reg .pred p;  shfl.sync.up.b32 r0|p, %r231, %r239, %r258, %r260;  @p add.s32 r0, r0, %r231;  mov.s32 %r237, r0;}
	// end inline asm
	mov.b32 	%r245, 4;
	// begin inline asm
	{  .reg .s32 r0;  .reg .pred p;  shfl.sync.up.b32 r0|p, %r237, %r245, %r258, %r260;  @p add.s32 r0, r0, %r237;  mov.s32 %r243, r0;}
	// end inline asm
	mov.b32 	%r251, 8;
	// begin inline asm
	{  .reg .s32 r0;  .reg .pred p;  shfl.sync.up.b32 r0|p, %r243, %r251, %r258, %r260;  @p add.s32 r0, r0, %r243;  mov.s32 %r249, r0;}
	// end inline asm
	mov.b32 	%r257, 16;
	// begin inline asm
	{  .reg .s32 r0;  .reg .pred p;  shfl.sync.up.b32 r0|p, %r249, %r257, %r258, %r260;  @p add.s32 r0, r0, %r249;  mov.s32 %r255, r0;}
	// end inline asm
	setp.ne.s32 	%p24, %r227, 31;
	@%p24 bra 	$L__BB5_74;
	shl.b32 	%r278, %r122, 2;
	mov.u32 	%r279, _ZZN3cub18CUB_300001_SM_10006detail4scan16DeviceScanKernelINS2_10policy_hubIiiimN4cuda3std3__44plusIvEEE10Policy1000EN6thrust24THRUST_300001_SM_1000_NS10device_ptrIiEESF_NS0_13ScanTileStateIiLb1EEES9_NS1_10InputValueIiPiEEmiLb0EiEEvT0_T1_T2_iT3_T4_T5_E12temp_storage;
	add.s32 	%r280, %r279, %r278;
	st.shared.u32 	[%r280+16], %r255;
$L__BB5_74:
	sub.s32 	%r281, %r255, %r235;
	bar.sync 	0;
	ld.shared.v4.u32 	{%r282, %r283, %r284, %r285}, [_ZZN3cub18CUB_300001_SM_10006detail4scan16DeviceScanKernelINS2_10policy_hubIiiimN4cuda3std3__44plusIvEEE10Policy1000EN6thrust24THRUST_300001_SM_1000_NS10device_ptrIiEESF_NS0_13ScanTileStateIiLb1EEES9_NS1_10InputValueIiPiEEmiLb0EiEEvT0_T1_T2_iT3_T4_T5_E12temp_storage+16];
	add.s32 	%r286, %r283, %r282;
	setp.eq.s32 	%p25, %r122, 2;
	selp.b32 	%r287, %r286, %r282, %p25;
	add.s32 	%r288, %r286, %r284;
	setp.eq.s32 	%p26, %r122, 3;
	selp.b32 	%r289, %r288, %r287, %p26;
	add.s32 	%r290, %r288, %r285;
	setp.eq.s32 	%p27, %r122, 4;
	selp.b32 	%r291, %r290, %r289, %p27;
	ld.shared.v4.u32 	{%r292, %r293, %r294, %r295}, [_ZZN3cub18CUB_300001_SM_10006detail4scan16DeviceScanKernelINS2_10policy_hubIiiimN4cuda3std3__44plusIvEEE10Policy1000EN6thrust24THRUST_300001_SM_1000_NS10device_ptrIiEESF_NS0_13ScanTileStateIiLb1EEES9_NS1_10InputValueIiPiEEmiLb0EiEEvT0_T1_T2_iT3_T4_T5_E12temp_storage+32];
	add.s32 	%r296, %r290, %r292;
	setp.eq.s32 	%p28, %r122, 5;
	selp.b32 	%r297, %r296, %r291, %p28;
	add.s32 	%r298, %r296, %r293;
	setp.eq.s32 	%p29, %r122, 6;
	selp.b32 	%r299, %r298, %r297, %p29;
	add.s32 	%r300, %r298, %r294;
	setp.eq.s32 	%p30, %r122, 7;
	selp.b32 	%r301, %r300, %r299, %p30;
	add.s32 	%r302, %r300, %r295;
	setp.eq.s32 	%p31, %r122, 8;
	selp.b32 	%r303, %r302, %r301, %p31;
	ld.shared.v4.u32 	{%r304, %r305, %r306, %r307}, [_ZZN3cub18CUB_300001_SM_10006detail4scan16DeviceScanKernelINS2_10policy_hubIiiimN4cuda3std3__44plusIvEEE10Policy1000EN6thrust24THRUST_300001_SM_1000_NS10device_ptrIiEESF_NS0_13ScanTileStateIiLb1EEES9_NS1_10InputValueIiPiEEmiLb0EiEEvT0_T1_T2_iT3_T4_T5_E12temp_storage+48];
	add.s32 	%r308, %r302, %r304;
	setp.eq.s32 	%p32, %r122, 9;
	selp.b32 	%r309, %r308, %r303, %p32;
	add.s32 	%r310, %r308, %r305;
	setp.eq.s32 	%p33, %r122, 10;
	selp.b32 	%r311, %r310, %r309, %p33;
	add.s32 	%r312, %r310, %r306;
	setp.eq.s32 	%p34, %r122, 11;
	selp.b32 	%r313, %r312, %r311, %p34;
	add.s32 	%r314, %r312, %r307;
	setp.eq.s32 	%p35, %r122, 12;
	selp.b32 	%r315, %r314, %r313, %p35;
	ld.shared.u32 	%r316, [_ZZN3cub18CUB_300001_SM_10006detail4scan16DeviceScanKernelINS2_10policy_hubIiiimN4cuda3std3__44plusIvEEE10Policy1000EN6thrust24THRUST_300001_SM_1000_NS10device_ptrIiEESF_NS0_13ScanTileStateIiLb1EEES9_NS1_10InputValueIiPiEEmiLb0EiEEvT0_T1_T2_iT3_T4_T5_E12temp_storage+64];
	add.s32 	%r149, %r314, %r316;
	setp.gt.u32 	%p36, %r76, 31;
	setp.lt.u32 	%p37, %r76, 32;
	setp.eq.s32 	%p38, %r227, 0;
	selp.b32 	%r317, 0, %r281, %p38;
	add.s32 	%r1001, %r315, %r317;
	selp.b32 	%r151, %r281, %r1001, %p37;
	@%p36 bra 	$L__BB5_90;
	setp.ne.s32 	%p39, %r76, 0;
	mul.wide.s32 	%rd24, %r4, 8;
	add.s64 	%rd13, %rd18, %rd24;
	@%p39 bra 	$L__BB5_77;
	st.shared.u32 	[_ZZN3cub18CUB_300001_SM_10006detail4scan16DeviceScanKernelINS2_10policy_hubIiiimN4cuda3std3__44plusIvEEE10Policy1000EN6thrust24THRUST_300001_SM_1000_NS10device_ptrIiEESF_NS0_13ScanTileStateIiLb1EEES9_NS1_10InputValueIiPiEEmiLb0EiEEvT0_T1_T2_iT3_T4_T5_E12temp_storage+12], %r149;
	add.s64 	%rd25, %rd13, 256;
	mov.b32 	%r318, 100;
	// begin inline asm
	st.relaxed.gpu.v2.u32 [%rd25], {%r318, %r149};
	// end inline asm
$L__BB5_77:
	not.b32 	%r324, %r76;
	add.s32 	%r997, %r4, %r324;
	mov.b32 	%r320, 550;
	// begin inline asm
	nanosleep.u32 %r320;
	// end inline asm
	mul.wide.s32 	%rd27, %r997, 8;
	add.s64 	%rd28, %rd18, %rd27;
	add.s64 	%rd26, %rd28, 256;
	// begin inline asm
	ld.relaxed.gpu.v2.u32 {%r998, %r992}, [%rd26];
	// end inline asm
	mov.b32 	%r993, 478;
$L__BB5_78:
	setp.eq.s32 	%p40, %r998, 99;
	mov.b32 	%r325, -1;
	vote.sync.any.pred 	%p41, %p40, %r325;
	not.pred 	%p42, %p41;
	@%p42 bra 	$L__BB5_80;
	// begin inline asm
	nanosleep.u32 %r993;
	// end inline asm
	shr.u32 	%r993, %r993, 1;
	// begin inline asm
	ld.relaxed.gpu.v2.u32 {%r998, %r992}, [%rd26];
	// end inline asm
	bra.uni 	$L__BB5_78;
$L__BB5_80:
	setp.eq.s32 	%p43, %r998, 101;
	mov.b32 	%r352, -1;
	vote.sync.ballot.b32 	%r354, %p43, %r352;
	// begin inline asm
	mov.u32 %r327, %lanemask_ge;
	// end inline asm
	and.b32  	%r355, %r354, %r327;
	or.b32  	%r356, %r355, -2147483648;
	add.s32 	%r357, %r356, -1;
	not.b32 	%r358, %r356;
	and.b32  	%r359, %r358, %r357;
	popc.b32 	%r331, %r359;
	mov.b32 	%r330, 1;
	// begin inline asm
	shfl.sync.down.b32 %r328, %r992, %r330, %r331, %r352;
	// end inline asm
	setp.lt.s32 	%p45, %r227, %r331;
	selp.b32 	%r360, %r328, 0, %p45;
	add.s32 	%r334, %r360, %r992;
	mov.b32 	%r335, 2;
	// begin inline asm
	shfl.sync.down.b32 %r333, %r334, %r335, %r331, %r352;
	// end inline asm
	add.s32 	%r361, %r227, 2;
	setp.gt.s32 	%p46, %r361, %r331;
	selp.b32 	%r362, 0, %r333, %p46;
	add.s32 	%r339, %r334, %r362;
	mov.b32 	%r340, 4;
	// begin inline asm
	shfl.sync.down.b32 %r338, %r339, %r340, %r331, %r352;
	// end inline asm
	add.s32 	%r363, %r227, 4;
	setp.gt.s32 	%p47, %r363, %r331;
	selp.b32 	%r364, 0, %r338, %p47;
	add.s32 	%r344, %r339, %r364;
	mov.b32 	%r345, 8;
	// begin inline asm
	shfl.sync.down.b32 %r343, %r344, %r345, %r331, %r352;
	// end inline asm
	add.s32 	%r365, %r227, 8;
	setp.gt.s32 	%p48, %r365, %r331;
	selp.b32 	%r366, 0, %r343, %p48;
	add.s32 	%r349, %r344, %r366;
	mov.b32 	%r350, 16;
	// begin inline asm
	shfl.sync.down.b32 %r348, %r349, %r350, %r331, %r352;
	// end inline asm
	add.s32 	%r367, %r227, 16;
	setp.gt.s32 	%p49, %r367, %r331;
	selp.b32 	%r368, 0, %r348, %p49;
	add.s32 	%r994, %r349, %r368;
	add.s64 	%rd14, %rd18, 256;
	mov.b32 	%r995, 478;
$L__BB5_81:
	setp.ne.s32 	%p50, %r998, 101;
	mov.b32 	%r369, -1;
	vote.sync.all.pred 	%p51, %p50, %r369;
	not.pred 	%p52, %p51;
	@%p52 bra 	$L__BB5_86;
	shr.u32 	%r995, %r995, 1;
	mul.wide.s32 	%rd31, %r997, 8;
	add.s64 	%rd32, %rd14, %rd31;
	add.s64 	%rd30, %rd32, -256;
	// begin inline asm
	ld.relaxed.gpu.v2.u32 {%r998, %r999}, [%rd30];
	// end inline asm
	mov.u32 	%r1000, %r995;
$L__BB5_83:
	setp.eq.s32 	%p56, %r998, 99;
	mov.b32 	%r377, -1;
	vote.sync.any.pred 	%p57, %p56, %r377;
	not.pred 	%p58, %p57;
	@%p58 bra 	$L__BB5_85;
	// begin inline asm
	nanosleep.u32 %r1000;
	// end inline asm
	shr.u32 	%r1000, %r1000, 1;
	// begin inline asm
	ld.relaxed.gpu.v2.u32 {%r998, %r999}, [%rd30];
	// end inline asm
	bra.uni 	$L__BB5_83;
$L__BB5_85:
	setp.eq.s32 	%p59, %r998, 101;
	mov.b32 	%r403, -1;
	vote.sync.ballot.b32 	%r404, %p59, %r403;
	and.b32  	%r405, %r404, %r327;
	or.b32  	%r406, %r405, -2147483648;
	add.s32 	%r407, %r406, -1;
	not.b32 	%r408, %r406;
	and.b32  	%r409, %r408, %r407;
	popc.b32 	%r382, %r409;
	mov.b32 	%r381, 1;
	// begin inline asm
	shfl.sync.down.b32 %r379, %r999, %r381, %r382, %r403;
	// end inline asm
	setp.lt.s32 	%p61, %r227, %r382;
	selp.b32 	%r410, %r379, 0, %p61;
	add.s32 	%r385, %r410, %r999;
	mov.b32 	%r386, 2;
	// begin inline asm
	shfl.sync.down.b32 %r384, %r385, %r386, %r382, %r403;
	// end inline asm
	add.s32 	%r411, %r227, 2;
	setp.gt.s32 	%p62, %r411, %r382;
	selp.b32 	%r412, 0, %r384, %p62;
	add.s32 	%r390, %r385, %r412;
	mov.b32 	%r391, 4;
	// begin inline asm
	shfl.sync.down.b32 %r389, %r390, %r391, %r382, %r403;
	// end inline asm
	add.s32 	%r413, %r227, 4;
	setp.gt.s32 	%p63, %r413, %r382;
	selp.b32 	%r414, 0, %r389, %p63;
	add.s32 	%r395, %r390, %r414;
	mov.b32 	%r396, 8;
	// begin inline asm
	shfl.sync.down.b32 %r394, %r395, %r396, %r382, %r403;
	// end inline asm
	add.s32 	%r415, %r227, 8;
	setp.gt.s32 	%p64, %r415, %r382;
	selp.b32 	%r416, 0, %r394, %p64;
	add.s32 	%r400, %r395, %r416;
	mov.b32 	%r401, 16;
	// begin inline asm
	shfl.sync.down.b32 %r399, %r400, %r401, %r382, %r403;
	// end inline asm
	add.s32 	%r417, %r227, 16;
	setp.gt.s32 	%p65, %r417, %r382;
	selp.b32 	%r418, 0, %r399, %p65;
	add.s32 	%r419, %r418, %r994;
	add.s32 	%r994, %r419, %r400;
	add.s32 	%r997, %r997, -32;
	bra.uni 	$L__BB5_81;
$L__BB5_86:
	@%p39 bra 	$L__BB5_88;
	add.s32 	%r372, %r994, %r149;
	add.s64 	%rd29, %rd13, 256;
	mov.b32 	%r371, 101;
	// begin inline asm
	st.relaxed.gpu.v2.u32 [%rd29], {%r371, %r372};
	// end inline asm
	st.shared.u32 	[_ZZN3cub18CUB_300001_SM_10006detail4scan16DeviceScanKernelINS2_10policy_hubIiiimN4cuda3std3__44plusIvEEE10Policy1000EN6thrust24THRUST_300001_SM_1000_NS10device_ptrIiEESF_NS0_13ScanTileStateIiLb1EEES9_NS1_10InputValueIiPiEEmiLb0EiEEvT0_T1_T2_iT3_T4_T5_E12temp_storage+4], %r994;
	st.shared.u32 	[_ZZN3cub18CUB_300001_SM_10006detail4scan16DeviceScanKernelINS2_10policy_hubIiiimN4cuda3std3__44plusIvEEE10Policy1000EN6thrust24THRUST_300001_SM_1000_NS10device_ptrIiEESF_NS0_13ScanTileStateIiLb1EEES9_NS1_10InputValueIiPiEEmiLb0EiEEvT0_T1_T2_iT3_T4_T5_E12temp_storage+8], %r372;
$L__BB5_88:
	setp.ne.s32 	%p54, %r227, 0;
	mov.u32 	%r1001, %r151;
	@%p54 bra 	$L__BB5_90;
	st.shared.u32 	[_ZZN3cub18CUB_300001_SM_10006detail4scan16DeviceScanKernelINS2_10policy_hubIiiimN4cuda3std3__44plusIvEEE10Policy1000EN6thrust24THRUST_300001_SM_1000_NS10device_ptrIiEESF_NS0_13ScanTileStateIiLb1EEES9_NS1_10InputValueIiPiEEmiLb0EiEEvT0_T1_T2_iT3_T4_T5_E12temp_storage+84], %r994;
	mov.u32 	%r1001, %r994;
$L__BB5_90:
	bar.sync 	0;
	setp.eq.s32 	%p55, %r76, 0;
	ld.shared.u32 	%r373, [_ZZN3cub18CUB_300001_SM_10006detail4scan16DeviceScanKernelINS2_10policy_hubIiiimN4cuda3std3__44plusIvEEE10Policy1000EN6thrust24THRUST_300001_SM_1000_NS10device_ptrIiEESF_NS0_13ScanTileStateIiLb1EEES9_NS1_10InputValueIiPiEEmiLb0EiEEvT0_T1_T2_iT3_T4_T5_E12temp_storage+84];
	selp.b32 	%r374, 0, %r373, %p55;
	add.s32 	%r1002, %r374, %r1001;
$L__BB5_91:
	add.s32 	%r514, %r1002, %r125;
	add.s32 	%r515, %r126, %r514;
	add.s32 	%r516, %r127, %r515;
	add.s32 	%r517, %r128, %r516;
	add.s32 	%r518, %r129, %r517;
	add.s32 	%r519, %r130, %r518;
	add.s32 	%r520, %r131, %r519;
	add.s32 	%r521, %r132, %r520;
	add.s32 	%r522, %r133, %r521;
	add.s32 	%r523, %r134, %r522;
	add.s32 	%r524, %r135, %r523;
	add.s32 	%r525, %r136, %r524;
	add.s32 	%r526, %r137, %r525;
	add.s32 	%r527, %r138, %r526;
	add.s32 	%r528, %r139, %r527;
	add.s32 	%r529, %r140, %r528;
	add.s32 	%r530, %r141, %r529;
	add.s32 	%r531, %r142, %r530;
	bar.sync 	0;
	st.shared.u32 	[%r124], %r1002;
	st.shared.u32 	[%r124+4], %r514;
	st.shared.u32 	[%r124+8], %r515;
	st.shared.u32 	[%r124+12], %r516;
	st.shared.u32 	[%r124+16], %r517;
	st.shared.u32 	[%r124+20], %r518;
	st.shared.u32 	[%r124+24], %r519;
	st.shared.u32 	[%r124+28], %r520;
	st.shared.u32 	[%r124+32], %r521;
	st.shared.u32 	[%r124+36], %r522;
	st.shared.u32 	[%r124+40], %r523;
	st.shared.u32 	[%r124+44], %r524;
	st.shared.u32 	[%r124+48], %r525;
	st.shared.u32 	[%r124+52], %r526;
	st.shared.u32 	[%r124+56], %r527;
	st.shared.u32 	[%r124+60], %r528;
	st.shared.u32 	[%r124+64], %r529;
	st.shared.u32 	[%r124+68], %r530;
	st.shared.u32 	[%r124+72], %r531;
	bar.warp.sync 	-1;
	ld.shared.u32 	%r185, [%r123];
	ld.shared.u32 	%r186, [%r123+128];
	ld.shared.u32 	%r187, [%r123+256];
	ld.shared.u32 	%r188, [%r123+384];
	ld.shared.u32 	%r189, [%r123+512];
	ld.shared.u32 	%r190, [%r123+640];
	ld.shared.u32 	%r191, [%r123+768];
	ld.shared.u32 	%r192, [%r123+896];
	ld.shared.u32 	%r193, [%r123+1024];
	ld.shared.u32 	%r194, [%r123+1152];
	ld.shared.u32 	%r195, [%r123+1280];
	ld.shared.u32 	%r196, [%r123+1408];
	ld.shared.u32 	%r197, [%r123+1536];
	ld.shared.u32 	%r198, [%r123+1664];
	ld.shared.u32 	%r199, [%r123+1792];
	ld.shared.u32 	%r200, [%r123+1920];
	ld.shared.u32 	%r201, [%r123+2048];
	ld.shared.u32 	%r202, [%r123+2176];
	ld.shared.u32 	%r203, [%r123+2304];
	setp.ne.s32 	%p80, %r76, 0;
	@%p80 bra 	$L__BB5_93;
	st.volatile.shared.u32 	[_ZZN3cub18CUB_300001_SM_10006detail4scan16DeviceScanKernelINS2_10policy_hubIiiimN4cuda3std3__44plusIvEEE10Policy1000EN6thrust24THRUST_300001_SM_1000_NS10device_ptrIiEESF_NS0_13ScanTileStateIiLb1EEES9_NS1_10InputValueIiPiEEmiLb0EiEEvT0_T1_T2_iT3_T4_T5_E12temp_storage+31616], %r75;
$L__BB5_93:
	bar.sync 	0;
	ld.volatile.shared.u32 	%r204, [_ZZN3cub18CUB_300001_SM_10006detail4scan16DeviceScanKernelINS2_10policy_hubIiiimN4cuda3std3__44plusIvEEE10Policy1000EN6thrust24THRUST_300001_SM_1000_NS10device_ptrIiEESF_NS0_13ScanTileStateIiLb1EEES9_NS1_10InputValueIiPiEEmiLb0EiEEvT0_T1_T2_iT3_T4_T5_E12temp_storage+31616];
	cvt.u64.u32 	%rd39, %r78;
	add.s64 	%rd40, %rd5, %rd39;
	setp.ge.s32 	%p81, %r78, %r204;
	shl.b64 	%rd41, %rd40, 2;
	add.s64 	%rd15, %rd4, %rd41;
	@%p81 bra 	$L__BB5_95;
	st.global.u32 	[%rd15], %r185;
$L__BB5_95:
	mov.u32 	%r532, %tid.x;
	and.b32  	%r533, %r532, 992;
	mul.lo.s32 	%r534, %r533, 19;
	and.b32  	%r535, %r532, 31;
	or.b32  	%r536, %r534, %r535;
	add.s32 	%r537, %r536, 32;
	setp.ge.s32 	%p82, %r537, %r204;
	@%p82 bra 	$L__BB5_97;
	st.global.u32 	[%rd15+128], %r186;
$L__BB5_97:
	add.s32 	%r543, %r536, 64;
	setp.ge.s32 	%p83, %r543, %r204;
	@%p83 bra 	$L__BB5_99;
	st.global.u32 	[%rd15+256], %r187;
$L__BB5_99:
	add.s32 	%r549, %r536, 96;
	setp.ge.s32 	%p84, %r549, %r204;
	@%p84 bra 	$L__BB5_101;
	st.global.u32 	[%rd15+384], %r188;
$L__BB5_101:
	add.s32 	%r555, %r536, 128;
	setp.ge.s32 	%p85, %r555, %r204;
	@%p85 bra 	$L__BB5_103;
	st.global.u32 	[%rd15+512], %r189;
$L__BB5_103:
	add.s32 	%r561, %r536, 160;
	setp.ge.s32 	%p86, %r561, %r204;
	@%p86 bra 	$L__BB5_105;
	st.global.u32 	[%rd15+640], %r190;
$L__BB5_105:
	add.s32 	%r567, %r536, 192;
	setp.ge.s32 	%p87, %r567, %r204;
	@%p87 bra 	$L__BB5_107;
	st.global.u32 	[%rd15+768], %r191;
$L__BB5_107:
	add.s32 	%r573, %r536, 224;
	setp.ge.s32 	%p88, %r573, %r204;
	@%p88 bra 	$L__BB5_109;
	st.global.u32 	[%rd15+896], %r192;
$L__BB5_109:
	setp.ge.s32 	%p89, %r95, %r204;
	@%p89 bra 	$L__BB5_111;
	st.global.u32 	[%rd15+1024], %r193;
$L__BB5_111:
	setp.ge.s32 	%p90, %r98, %r204;
	@%p90 bra 	$L__BB5_113;
	st.global.u32 	[%rd15+1152], %r194;
$L__BB5_113:
	add.s32 	%r579, %r536, 320;
	setp.ge.s32 	%p91, %r579, %r204;
	@%p91 bra 	$L__BB5_115;
	st.global.u32 	[%rd15+1280], %r195;
$L__BB5_115:
	add.s32 	%r585, %r536, 352;
	setp.ge.s32 	%p92, %r585, %r204;
	@%p92 bra 	$L__BB5_117;
	st.global.u32 	[%rd15+1408], %r196;
$L__BB5_117:
	add.s32 	%r591, %r536, 384;
	setp.ge.s32 	%p93, %r591, %r204;
	@%p93 bra 	$L__BB5_119;
	st.global.u32 	[%rd15+1536], %r197;
$L__BB5_119:
	add.s32 	%r597, %r536, 416;
	setp.ge.s32 	%p94, %r597, %r204;
	@%p94 bra 	$L__BB5_121;
	st.global.u32 	[%rd15+1664], %r198;
$L__BB5_121:
	add.s32 	%r603, %r536, 448;
	setp.ge.s32 	%p95, %r603, %r204;
	@%p95 bra 	$L__BB5_123;
	st.global.u32 	[%rd15+1792], %r199;
$L__BB5_123:
	add.s32 	%r609, %r536, 480;
	setp.ge.s32 	%p96, %r609, %r204;
	@%p96 bra 	$L__BB5_125;
	st.global.u32 	[%rd15+1920], %r200;
$L__BB5_125:
	add.s32 	%r615, %r536, 512;
	setp.ge.s32 	%p97, %r615, %r204;
	@%p97 bra 	$L__BB5_127;
	st.global.u32 	[%rd15+2048], %r201;
$L__BB5_127:
	setp.ge.s32 	%p98, %r115, %r204;
	@%p98 bra 	$L__BB5_129;
	st.global.u32 	[%rd15+2176], %r202;
$L__BB5_129:
	setp.ge.s32 	%p99, %r118, %r204;
	@%p99 bra 	$L__BB5_131;
	st.global.u32 	[%rd15+2304], %r203;
$L__BB5_131:
	ret;

}


// ===== COMPILED SASS (sm_100) =====

	.target	sm_100

	.elftype	@"ET_EXEC"


//--------------------- .note.nv.tkinfo           --------------------------
	.section	.note.nv.tkinfo,"",@"SHT_NOTE"
	.sectionflags	@"SHF_NOTE_NV_TKINFO"
	.tkinfo
        /*0018*/ 	.word	0x00000002
        /*0030*/ 	.string	""
        /*0030*/ 	.string	"ptxas"
        /*0030*/ 	.string	"Cuda compilation tools, release 13.0, V13.0.88"
        /*0030*/ 	.string	"Build cuda_13.0.r13.0/compiler.36424714_0"
        /*0030*/ 	.string	"-arch sm_100 -m 64 "



//--------------------- .note.nv.cuinfo           --------------------------
	.section	.note.nv.cuinfo,"",@"SHT_NOTE"
	.sectionflags	@"SHF_NOTE_NV_CUINFO"
        /*0018*/ 	.short	0x0002
        /*001a*/ 	.short	0x0064
        /*001c*/ 	.short	0x0082
	.zero		2


//--------------------- .nv.info                  --------------------------
	.section	.nv.info,"",@"SHT_CUDA_INFO"
	.align	4


	//----- nvinfo : EIATTR_REGCOUNT
	.align		4
        /*0000*/ 	.byte	0x04, 0x2f
        /*0002*/ 	.short	(.L_46 - .L_45)
	.align		4
.L_45:
        /*0004*/ 	.word	index@(_Z25spgemm_symbolic_optimizediiPKiS0_S0_S0_PiS1_)
        /*0008*/ 	.word	0x00000018


	//----- nvinfo : EIATTR_FRAME_SIZE
	.align		4
.L_46:
        /*000c*/ 	.byte	0x04, 0x11
        /*000e*/ 	.short	(.L_48 - .L_47)
	.align		4
.L_47:
        /*0010*/ 	.word	index@(_Z25spgemm_symbolic_optimizediiPKiS0_S0_S0_PiS1_)
        /*0014*/ 	.word	0x00000000


	//----- nvinfo : EIATTR_REGCOUNT
	.align		4
.L_48:
        /*0018*/ 	.byte	0x04, 0x2f
        /*001a*/ 	.short	(.L_50 - .L_49)
	.align		4
.L_49:
        /*001c*/ 	.word	index@(_Z24spgemm_numeric_optimizediiPKiS0_PKfS0_S0_S2_S0_PiPfS4_S3_)
        /*0020*/ 	.word	0x00000020


	//----- nvinfo : EIATTR_FRAME_SIZE
	.align		4
.L_50:
        /*0024*/ 	.byte	0x04, 0x11
        /*0026*/ 	.short	(.L_52 - .L_51)
	.align		4
.L_51:
        /*0028*/ 	.word	index@(_Z24spgemm_numeric_optimizediiPKiS0_PKfS0_S0_S2_S0_PiPfS4_S3_)
        /*002c*/ 	.word	0x00001000


	//----- nvinfo : EIATTR_REGCOUNT
	.align		4
.L_52:
        /*0030*/ 	.byte	0x04, 0x2f
        /*0032*/ 	.short	(.L_54 - .L_53)
	.align		4
.L_53:
        /*0034*/ 	.word	index@(_ZN3cub18CUB_300001_SM_10006detail11EmptyKernelIvEEvv)
        /*0038*/ 	.word	0x00000004


	//----- nvinfo : EIATTR_FRAME_SIZE
	.align		4
.L_54:
        /*003c*/ 	.byte	0x04, 0x11
        /*003e*/ 	.short	(.L_56 - .L_55)
	.align		4
.L_55:
        /*0040*/ 	.word	index@(_ZN3cub18CUB_300001_SM_10006detail11EmptyKernelIvEEvv)
        /*0044*/ 	.word	0x00000000


	//----- nvinfo : EIATTR_REGCOUNT
	.align		4
.L_56:
        /*0048*/ 	.byte	0x04, 0x2f
        /*004a*/ 	.short	(.L_58 - .L_57)
	.align		4
.L_57:
        /*004c*/ 	.word	index@(_ZN3cub18CUB_300001_SM_10006detail4scan20DeviceScanInitKernelINS0_13ScanTileStateIiLb1EEEEEvT_i)
        /*0050*/ 	.word	0x00000008


	//----- nvinfo : EIATTR_FRAME_SIZE
	.align		4
.L_58:
        /*0054*/ 	.byte	0x04, 0x11
        /*0056*/ 	.short	(.L_60 - .L_59)
	.align		4
.L_59:
        /*0058*/ 	.word	index@(_ZN3cub18CUB_300001_SM_10006detail4scan20DeviceScanInitKernelINS0_13ScanTileStateIiLb1EEEEEvT_i)
        /*005c*/ 	.word	0x00000000


	//----- nvinfo : EIATTR_REGCOUNT
	.align		4
.L_60:
        /*0060*/ 	.byte	0x04, 0x2f
        /*0062*/ 	.short	(.L_62 - .L_61)
	.align		4
.L_61:
        /*0064*/ 	.word	index@(_ZN3cub18CUB_300001_SM_10006detail4scan16DeviceScanKernelINS2_10policy_hubIiiijN4cuda3std3__44plusIvEEE10Policy1000EN6thrust24THRUST_300001_SM_1000_NS10device_ptrIiEESF_NS0_13ScanTileStateIiLb1EEES9_NS1_10InputValueIiPiEEjiLb0EiEEvT0_T1_T2_iT3_T4_T5_)
        /*0068*/ 	.word	0x00000038


	//----- nvinfo : EIATTR_FRAME_SIZE
	.align		4
.L_62:
        /*006c*/ 	.byte	0x04, 0x11
        /*006e*/ 	.short	(.L_64 - .L_63)
	.align		4
.L_63:
        /*0070*/ 	.word	index@(_ZN3cub18CUB_300001_SM_10006detail4scan16DeviceScanKernelINS2_10policy_hubIiiijN4cuda3std3__44plusIvEEE10Policy1000EN6thrust24THRUST_300001_SM_1000_NS10device_ptrIiEESF_NS0_13ScanTileStateIiLb1EEES9_NS1_10InputValueIiPiEEjiLb0EiEEvT0_T1_T2_iT3_T4_T5_)
        /*0074*/ 	.word	0x00000000


	//----- nvinfo : EIATTR_REGCOUNT
	.align		4
.L_64:
        /*0078*/ 	.byte	0x04, 0x2f
        /*007a*/ 	.short	(.L_66 - .L_65)
	.align		4
.L_65:
        /*007c*/ 	.word	index@(_ZN3cub18CUB_300001_SM_10006detail4scan16DeviceScanKernelINS2_10policy_hubIiiimN4cuda3std3__44plusIvEEE10Policy1000EN6thrust24THRUST_300001_SM_1000_NS10device_ptrIiEESF_NS0_13ScanTileStateIiLb1EEES9_NS1_10InputValueIiPiEEmiLb0EiEEvT0_T1_T2_iT3_T4_T5_)
        /*0080*/ 	.word	0x00000030


	//----- nvinfo : EIATTR_FRAME_SIZE
	.align		4
.L_66:
        /*0084*/ 	.byte	0x04, 0x11
        /*0086*/ 	.short	(.L_68 - .L_67)
	.align		4
.L_67:
        /*0088*/ 	.word	index@(_ZN3cub18CUB_300001_SM_10006detail4scan16DeviceScanKernelINS2_10policy_hubIiiimN4cuda3std3__44plusIvEEE10Policy1000EN6thrust24THRUST_300001_SM_1000_NS10device_ptrIiEESF_NS0_13ScanTileStateIiLb1EEES9_NS1_10InputValueIiPiEEmiLb0EiEEvT0_T1_T2_iT3_T4_T5_)
        /*008c*/ 	.word	0x00000000


	//----- nvinfo : EIATTR_MIN_STACK_SIZE
	.align		4
.L_68:
        /*0090*/ 	.byte	0x04, 0x12
        /*0092*/ 	.short	(.L_70 - .L_69)
	.align		4
.L_69:
        /*0094*/ 	.word	index@(_ZN3cub18CUB_300001_SM_10006detail4scan16DeviceScanKernelINS2_10policy_hubIiiimN4cuda3std3__44plusIvEEE10Policy1000EN6thrust24THRUST_300001_SM_1000_NS10device_ptrIiEESF_NS0_13ScanTileStateIiLb1EEES9_NS1_10InputValueIiPiEEmiLb0EiEEvT0_T1_T2_iT3_T4_T5_)
        /*0098*/ 	.word	0x00000000


	//----- nvinfo : EIATTR_MIN_STACK_SIZE
	.align		4
.L_70:
        /*009c*/ 	.byte	0x04, 0x12
        /*009e*/ 	.short	(.L_72 - .L_71)
	.align		4
.L_71:
        /*00a0*/ 	.word	index@(_ZN3cub18CUB_300001_SM_10006detail4scan16DeviceScanKernelINS2_10policy_hubIiiijN4cuda3std3__44plusIvEEE10Policy1000EN6thrust24THRUST_300001_SM_1000_NS10device_ptrIiEESF_NS0_13ScanTileStateIiLb1EEES9_NS1_10InputValueIiPiEEjiLb0EiEEvT0_T1_T2_iT3_T4_T5_)
        /*00a4*/ 	.word	0x00000000


	//----- nvinfo : EIATTR_MIN_STACK_SIZE
	.align		4
.L_72:
        /*00a8*/ 	.byte	0x04, 0x12
        /*00aa*/ 	.short	(.L_74 - .L_73)
	.align		4
.L_73:
        /*00ac*/ 	.word	index@(_ZN3cub18CUB_300001_SM_10006detail4scan20DeviceScanInitKernelINS0_13ScanTileStateIiLb1EEEEEvT_i)
        /*00b0*/ 	.word	0x00000000


	//----- nvinfo : EIATTR_MIN_STACK_SIZE
	.align		4
.L_74:
        /*00b4*/ 	.byte	0x04, 0x12
        /*00b6*/ 	.short	(.L_76 - .L_75)
	.align		4
.L_75:
        /*00b8*/ 	.word	index@(_ZN3cub18CUB_300001_SM_10006detail11EmptyKernelIvEEvv)
        /*00bc*/ 	.word	0x00000000


	//----- nvinfo : EIATTR_MIN_STACK_SIZE
	.align		4
.L_76:
        /*00c0*/ 	.byte	0x04, 0x12
        /*00c2*/ 	.short	(.L_78 - .L_77)
	.align		4
.L_77:
        /*00c4*/ 	.word	index@(_Z24spgemm_numeric_optimizediiPKiS0_PKfS0_S0_S2_S0_PiPfS4_S3_)
        /*00c8*/ 	.word	0x00001000


	//----- nvinfo : EIATTR_MIN_STACK_SIZE
	.align		4
.L_78:
        /*00cc*/ 	.byte	0x04, 0x12
        /*00ce*/ 	.short	(.L_80 - .L_79)
	.align		4
.L_79:
        /*00d0*/ 	.word	index@(_Z25spgemm_symbolic_optimizediiPKiS0_S0_S0_PiS1_)
        /*00d4*/ 	.word	0x00000000
.L_80:


//--------------------- .nv.compat                --------------------------
	.section	.nv.compat,"",@"SHT_CUDA_COMPAT_INFO"
	.align	4
        /*0000*/ 	.byte	0x02, 0x09, 0x00, 0x00, 0x02, 0x02, 0x01, 0x00, 0x02, 0x05, 0x05, 0x00, 0x03, 0x07, 0x01, 0x01
        /*0010*/ 	.byte	0x02, 0x03, 0x00, 0x00, 0x02, 0x06, 0x01, 0x00, 0x04, 0x0b, 0x08, 0x00, 0x09, 0x00, 0x00, 0x00
        /*0020*/ 	.byte	0x00, 0x00, 0x00, 0x00


//--------------------- .nv.info._ZN3cub18CUB_300001_SM_10006detail4scan16DeviceScanKernelINS2_10policy_hubIiiimN4cuda3std3__44plusIvEEE10Policy1000EN6thrust24THRUST_300001_SM_1000_NS10device_ptrIiEESF_NS0_13ScanTileStateIiLb1EEES9_NS1_10InputValueIiPiEEmiLb0EiEEvT0_T1_T2_iT3_T4_T5_ --------------------------
	.section	.nv.info._ZN3cub18CUB_300001_SM_10006detail4scan16DeviceScanKernelINS2_10policy_hubIiiimN4cuda3std3__44plusIvEEE10Policy1000EN6thrust24THRUST_300001_SM_1000_NS10device_ptrIiEESF_NS0_13ScanTileStateIiLb1EEES9_NS1_10InputValueIiPiEEmiLb0EiEEvT0_T1_T2_iT3_T4_T5_,"",@"SHT_CUDA_INFO"
	.sectionflags	@""
	.align	4


	//----- nvinfo : EIATTR_CUDA_API_VERSION
	.align		4
        /*0000*/ 	.byte	0x04, 0x37
        /*0002*/ 	.short	(.L_82 - .L_81)
.L_81:
        /*0004*/ 	.word	0x00000082


	//----- nvinfo : EIATTR_KPARAM_INFO
	.align		4
.L_82:
        /*0008*/ 	.byte	0x04, 0x17
        /*000a*/ 	.short	(.L_84 - .L_83)
.L_83:
        /*000c*/ 	.word	0x00000000
        /*0010*/ 	.short	0x0006
        /*0012*/ 	.short	0x0030
        /*0014*/ 	.byte	0x00, 0xf0, 0x21, 0x00


	//----- nvinfo : EIATTR_KPARAM_INFO
	.align		4
.L_84:
        /*0018*/ 	.byte	0x04, 0x17
        /*001a*/ 	.short	(.L_86 - .L_85)
.L_85:
        /*001c*/ 	.word	0x00000000
        /*0020*/ 	.short	0x0005
        /*0022*/ 	.short	0x0020
        /*0024*/ 	.byte	0x00, 0xf0, 0x41, 0x00


	//----- nvinfo : EIATTR_KPARAM_INFO
	.align		4
.L_86:
        /*0028*/ 	.byte	0x04, 0x17
        /*002a*/ 	.short	(.L_88 - .L_87)
.L_87:
        /*002c*/ 	.word	0x00000000
        /*0030*/ 	.short	0x0004
        /*0032*/ 	.short	0x001c
        /*0034*/ 	.byte	0x00, 0xf0, 0x05, 0x00


	//----- nvinfo : EIATTR_KPARAM_INFO
	.align		4
.L_88:
        /*0038*/ 	.byte	0x04, 0x17
        /*003a*/ 	.short	(.L_90 - .L_89)
.L_89:
        /*003c*/ 	.word	0x00000000
        /*0040*/ 	.short	0x0003
        /*0042*/ 	.short	0x0018
        /*0044*/ 	.byte	0x00, 0xf0, 0x11, 0x00


	//----- nvinfo : EIATTR_KPARAM_INFO
	.align		4
.L_90:
        /*0048*/ 	.byte	0x04, 0x17
        /*004a*/ 	.short	(.L_92 - .L_91)
.L_91:
        /*004c*/ 	.word	0x00000000
        /*0050*/ 	.short	0x0002
        /*0052*/ 	.short	0x0010
        /*0054*/ 	.byte	0x00, 0xf0, 0x21, 0x00


	//----- nvinfo : EIATTR_KPARAM_INFO
	.align		4
.L_92:
        /*0058*/ 	.byte	0x04, 0x17
        /*005a*/ 	.short	(.L_94 - .L_93)
.L_93:
        /*005c*/ 	.word	0x00000000
        /*0060*/ 	.short	0x0001
        /*0062*/ 	.short	0x0008
        /*0064*/ 	.byte	0x00, 0xf0, 0x21, 0x00


	//----- nvinfo : EIATTR_KPARAM_INFO
	.align		4
.L_94:
        /*0068*/ 	.byte	0x04, 0x17
        /*006a*/ 	.short	(.L_96 - .L_95)
.L_95:
        /*006c*/ 	.word	0x00000000
        /*0070*/ 	.short	0x0000
        /*0072*/ 	.short	0x0000
        /*0074*/ 	.byte	0x00, 0xf0, 0x21, 0x00


	//----- nvinfo : EIATTR_SPARSE_MMA_MASK
	.align		4
.L_96:
        /*0078*/ 	.byte	0x03, 0x50
        /*007a*/ 	.short	0x0000


	//----- nvinfo : EIATTR_MAXREG_COUNT
	.align		4
        /*007c*/ 	.byte	0x03, 0x1b
        /*007e*/ 	.short	0x0080


	//----- nvinfo : EIATTR_NUM_BARRIERS
	.align		4
        /*0080*/ 	.byte	0x02, 0x4c
        /*0082*/ 	.byte	0x01
	.zero		1


	//----- nvinfo : EIATTR_MERCURY_ISA_VERSION
	.align		4
        /*0084*/ 	.byte	0x03, 0x5f
        /*0086*/ 	.short	0x0101


	//----- nvinfo : EIATTR_COOP_GROUP_MASK_REGIDS
	.align		4
        /*0088*/ 	.byte	0x04, 0x29
        /*008a*/ 	.short	(.L_98 - .L_97)


	//   ....[0]....
.L_97:
        /*008c*/ 	.word	0xffffffff


	//   ....[1]....
        /*0090*/ 	.word	0xffffffff


	//   ....[2]....
        /*0094*/ 	.word	0xffffffff


	//   ....[3]....
        /*0098*/ 	.word	0xffffffff


	//   ....[4]....
        /*009c*/ 	.word	0xffffffff


	//   ....[5]....
        /*00a0*/ 	.word	0xffffffff


	//   ....[6]....
        /*00a4*/ 	.word	0xffffffff


	//   ....[7]....
        /*00a8*/ 	.word	0xffffffff


	//   ....[8]....
        /*00ac*/ 	.word	0xffffffff


	//   ....[9]....
        /*00b0*/ 	.word	0xffffffff


	//   ....[10]....
        /*00b4*/ 	.word	0xffffffff


	//   ....[11]....
        /*00b8*/ 	.word	0xffffffff


	//   ....[12]....
        /*00bc*/ 	.word	0xffffffff


	//   ....[13]....
        /*00c0*/ 	.word	0xffffffff


	//   ....[14]....
        /*00c4*/ 	.word	0xffffffff


	//   ....[15]....
        /*00c8*/ 	.word	0xffffffff


	//   ....[16]....
        /*00cc*/ 	.word	0xffffffff


	//   ....[17]....
        /*00d0*/ 	.word	0xffffffff


	//   ....[18]....
        /*00d4*/ 	.word	0xffffffff


	//   ....[19]....
        /*00d8*/ 	.word	0xffffffff


	//   ....[20]....
        /*00dc*/ 	.word	0xffffffff


	//   ....[21]....
        /*00e0*/ 	.word	0xffffffff


	//   ....[22]....
        /*00e4*/ 	.word	0xffffffff


	//   ....[23]....
        /*00e8*/ 	.word	0xffffffff


	//   ....[24]....
        /*00ec*/ 	.word	0xffffffff


	//   ....[25]....
        /*00f0*/ 	.word	0xffffffff


	//   ....[26]....
        /*00f4*/ 	.word	0xffffffff


	//   ....[27]....
        /*00f8*/ 	.word	0xffffffff


	//   ....[28]....
        /*00fc*/ 	.word	0xffffffff


	//   ....[29]....
        /*0100*/ 	.word	0xffffffff


	//   ....[30]....
        /*0104*/ 	.word	0xffffffff


	//   ....[31]....
        /*0108*/ 	.word	0xffffffff


	//   ....[32]....
        /*010c*/ 	.word	0xffffffff


	//   ....[33]....
        /*0110*/ 	.word	0xffffffff


	//   ....[34]....
        /*0114*/ 	.word	0xffffffff


	//   ....[35]....
        /*0118*/ 	.word	0xffffffff


	//   ....[36]....
        /*011c*/ 	.word	0xffffffff


	//   ....[37]....
        /*0120*/ 	.word	0xffffffff


	//   ....[38]....
        /*0124*/ 	.word	0xffffffff


	//   ....[39]....
        /*0128*/ 	.word	0xffffffff


	//   ....[40]....
        /*012c*/ 	.word	0xffffffff


	//   ....[41]....
        /*0130*/ 	.word	0xffffffff


	//   ....[42]....
        /*0134*/ 	.word	0xffffffff


	//   ....[43]....
        /*0138*/ 	.word	0xffffffff


	//   ....[44]....
        /*013c*/ 	.word	0xffffffff


	//   ....[45]....
        /*0140*/ 	.word	0xffffffff


	//   ....[46]....
        /*0144*/ 	.word	0xffffffff


	//   ....[47]....
        /*0148*/ 	.word	0xffffffff


	//   ....[48]....
        /*014c*/ 	.word	0xffffffff


	//   ....[49]....
        /*0150*/ 	.word	0xffffffff


	//   ....[50]....
        /*0154*/ 	.word	0xffffffff


	//   ....[51]....
        /*0158*/ 	.word	0xffffffff


	//   ....[52]....
        /*015c*/ 	.word	0xffffffff


	//   ....[53]....
        /*0160*/ 	.word	0xffffffff


	//   ....[54]....
        /*0164*/ 	.word	0xffffffff


	//   ....[55]....
        /*0168*/ 	.word	0xffffffff


	//   ....[56]....
        /*016c*/ 	.word	0xffffffff


	//   ....[57]....
        /*0170*/ 	.word	0xffffffff


	//   ....[58]....
        /*0174*/ 	.word	0xffffffff


	//   ....[59]....
        /*0178*/ 	.word	0xffffffff


	//   ....[60]....
        /*017c*/ 	.word	0x0500000a


	//   ....[61]....
        /*0180*/ 	.word	0x0500000a


	//   ....[62]....
        /*0184*/ 	.word	0x0500000a


	//   ....[63]....
        /*0188*/ 	.word	0x0500000a


	//   ....[64]....
        /*018c*/ 	.word	0x0500000a


	//   ....[65]....
        /*0190*/ 	.word	0x0500000a


	//   ....[66]....
        /*0194*/ 	.word	0x0500000a


	//   ....[67]....
        /*0198*/ 	.word	0x0500000a


	//   ....[68]....
        /*019c*/ 	.word	0x0500000a


	//   ....[69]....
        /*01a0*/ 	.word	0x0500000a


	//   ....[70]....
        /*01a4*/ 	.word	0x0500000a


	//   ....[71]....
        /*01a8*/ 	.word	0x0500000a


	//   ....[72]....
        /*01ac*/ 	.word	0x0500000a


	//   ....[73]....
        /*01b0*/ 	.word	0x0500000a


	//   ....[74]....
        /*01b4*/ 	.word	0x0500000a


	//   ....[75]....
        /*01b8*/ 	.word	0x0500000a


	//   ....[76]....
        /*01bc*/ 	.word	0x0500000a


	//   ....[77]....
        /*01c0*/ 	.word	0x0500000a


	//   ....[78]....
        /*01c4*/ 	.word	0x0500000a


	//   ....[79]....
        /*01c8*/ 	.word	0x0500000a


	//   ....[80]....
        /*01cc*/ 	.word	0x0500000a


	//   ....[81]....
        /*01d0*/ 	.word	0x0500000a


	//   ....[82]....
        /*01d4*/ 	.word	0x0500000a


	//   ....[83]....
        /*01d8*/ 	.word	0x0500000a


	//   ....[84]....
        /*01dc*/ 	.word	0x0500000a


	//   ....[85]....
        /*01e0*/ 	.word	0x0500000a


	//   ....[86]....
        /*01e4*/ 	.word	0x0500000a


	//   ....[87]....
        /*01e8*/ 	.word	0x0500000a


	//   ....[88]....
        /*01ec*/ 	.word	0x0500000a


	//   ....[89]....
        /*01f0*/ 	.word	0x0500000a


	//   ....[90]....
        /*01f4*/ 	.word	0x0500000a


	//   ....[91]....
        /*01f8*/ 	.word	0x0500000a


	//   ....[92]....
        /*01fc*/ 	.word	0x0500000a


	//   ....[93]....
        /*0200*/ 	.word	0x0500000a


	//   ....[94]....
        /*0204*/ 	.word	0x0500000a


	//   ....[95]....
        /*0208*/ 	.word	0x0500000a


	//----- nvinfo : EIATTR_COOP_GROUP_INSTR_OFFSETS
	.align		4
.L_98:
        /*020c*/ 	.byte	0x04, 0x28
        /*020e*/ 	.short	(.L_100 - .L_99)


	//   ....[0]....
.L_99:
        /*0210*/ 	.word	0x000004d0


	//   ....[1]....
        /*0214*/ 	.word	0x000006f0


	//   ....[2]....
        /*0218*/ 	.word	0x00000710


	//   ....[3]....
        /*021c*/ 	.word	0x00000730


	//   ....[4]....
        /*0220*/ 	.word	0x00000750


	//   ....[5]....
        /*0224*/ 	.word	0x00000770


	//   ....[6]....
        /*0228*/ 	.word	0x00000b80


	//   ....[7]....
        /*022c*/ 	.word	0x00000ba0


	//   ....[8]....
        /*0230*/ 	.word	0x00000bc0


	//   ....[9]....
        /*0234*/ 	.word	0x00000be0


	//   ....[10]....
        /*0238*/ 	.word	0x00000c00


	//   ....[11]....
        /*023c*/ 	.word	0x00001000


	//   ....[12]....
        /*0240*/ 	.word	0x00001090


	//   ....[13]....
        /*0244*/ 	.word	0x000010f0


	//   ....[14]....
        /*0248*/ 	.word	0x00001160


	//   ....[15]....
        /*024c*/ 	.word	0x000011c0


	//   ....[16]....
        /*0250*/ 	.word	0x00001210


	//   ....[17]....
        /*0254*/ 	.word	0x00001270


	//   ....[18]....
        /*0258*/ 	.word	0x000012c0


	//   ....[19]....
        /*025c*/ 	.word	0x000012e0


	//   ....[20]....
        /*0260*/ 	.word	0x000013a0


	//   ....[21]....
        /*0264*/ 	.word	0x00001430


	//   ....[22]....
        /*0268*/ 	.word	0x00001480


	//   ....[23]....
        /*026c*/ 	.word	0x000014e0


	//   ....[24]....
        /*0270*/ 	.word	0x00001540


	//   ....[25]....
        /*0274*/ 	.word	0x00001580


	//   ....[26]....
        /*0278*/ 	.word	0x000015c0


	//   ....[27]....
        /*027c*/ 	.word	0x00001600


	//   ....[28]....
        /*0280*/ 	.word	0x00001610


	//   ....[29]....
        /*0284*/ 	.word	0x00001a50


	//   ....[30]....
        /*0288*/ 	.word	0x00002430


	//   ....[31]....
        /*028c*/ 	.word	0x00002650


	//   ....[32]....
        /*0290*/ 	.word	0x00002670


	//   ....[33]....
        /*0294*/ 	.word	0x00002690


	//   ....[34]....
        /*0298*/ 	.word	0x000026b0


	//   ....[35]....
        /*029c*/ 	.word	0x000026d0


	//   ....[36]....
        /*02a0*/ 	.word	0x00002a60


	//   ....[37]....
        /*02a4*/ 	.word	0x00002a80


	//   ....[38]....
        /*02a8*/ 	.word	0x00002aa0


	//   ....[39]....
        /*02ac*/ 	.word	0x00002ac0


	//   ....[40]....
        /*02b0*/ 	.word	0x00002ae0


	//   ....[41]....
        /*02b4*/ 	.word	0x00002ee0


	//   ....[42]....
        /*02b8*/ 	.word	0x00002f70


	//   ....[43]....
        /*02bc*/ 	.word	0x00002fd0


	//   ....[44]....
        /*02c0*/ 	.word	0x00003030


	//   ....[45]....
        /*02c4*/ 	.word	0x00003090


	//   ....[46]....
        /*02c8*/ 	.word	0x000030f0


	//   ....[47]....
        /*02cc*/ 	.word	0x00003140


	//   ....[48]....
        /*02d0*/ 	.word	0x000031b0


	//   ....[49]....
        /*02d4*/ 	.word	0x000031c0


	//   ....[50]....
        /*02d8*/ 	.word	0x00003280


	//   ....[51]....
        /*02dc*/ 	.word	0x00003310


	//   ....[52]....
        /*02e0*/ 	.word	0x00003360


	//   ....[53]....
        /*02e4*/ 	.word	0x000033d0


	//   ....[54]....
        /*02e8*/ 	.word	0x00003430


	//   ....[55]....
        /*02ec*/ 	.word	0x00003480


	//   ....[56]....
        /*02f0*/ 	.word	0x000034c0


	//   ....[57]....
        /*02f4*/ 	.word	0x00003520


	//   ....[58]....
        /*02f8*/ 	.word	0x00003530


	//   ....[59]....
        /*02fc*/ 	.word	0x000039a0


	//   ....[60]....
        /*0300*/ 	.word	0x00003f30


	//   ....[61]....
        /*0304*/ 	.word	0x00003fb0


	//   ....[62]....
        /*0308*/ 	.word	0x00004040


	//   ....[63]....
        /*030c*/ 	.word	0x00004120


	//   ....[64]....
        /*0310*/ 	.word	0x000041a0


	//   ....[65]....
        /*0314*/ 	.word	0x00004230


	//   ....[66]....
        /*0318*/ 	.word	0x000042b0


	//   ....[67]....
        /*031c*/ 	.word	0x00004330


	//   ....[68]....
        /*0320*/ 	.word	0x00004360


	//   ....[69]....
        /*0324*/ 	.word	0x00004430


	//   ....[70]....
        /*0328*/ 	.word	0x000044b0


	//   ....[71]....
        /*032c*/ 	.word	0x00004530


	//   ....[72]....
        /*0330*/ 	.word	0x000045e0


	//   ....[73]....
        /*0334*/ 	.word	0x00004670


	//   ....[74]....
        /*0338*/ 	.word	0x000046f0


	//   ....[75]....
        /*033c*/ 	.word	0x00004760


	//   ....[76]....
        /*0340*/ 	.word	0x000047e0


	//   ....[77]....
        /*0344*/ 	.word	0x00004840


	//   ....[78]....
        /*0348*/ 	.word	0x000048b0


	//   ....[79]....
        /*034c*/ 	.word	0x00004930


	//   ....[80]....
        /*0350*/ 	.word	0x000049d0


	//   ....[81]....
        /*0354*/ 	.word	0x00004a90


	//   ....[82]....
        /*0358*/ 	.word	0x00004b30


	//   ....[83]....
        /*035c*/ 	.word	0x00004bc0


	//   ....[84]....
        /*0360*/ 	.word	0x00004c50


	//   ....[85]....
        /*0364*/ 	.word	0x00004cc0


	//   ....[86]....
        /*0368*/ 	.word	0x00004cf0


	//   ....[87]....
        /*036c*/ 	.word	0x00004dc0


	//   ....[88]....
        /*0370*/ 	.word	0x00004e40


	//   ....[89]....
        /*0374*/ 	.word	0x00004ec0


	//   ....[90]....
        /*0378*/ 	.word	0x00004f80


	//   ....[91]....
        /*037c*/ 	.word	0x00005020


	//   ....[92]....
        /*0380*/ 	.word	0x000050b0


	//   ....[93]....
        /*0384*/ 	.word	0x00005140


	//   ....[94]....
        /*0388*/ 	.word	0x000051d0


	//   ....[95]....
        /*038c*/ 	.word	0x00005230


	//----- nvinfo : EIATTR_VRC_CTA_INIT_COUNT
	.align		4
.L_100:
        /*0390*/ 	.byte	0x02, 0x4a
	.zero		1
	.zero		1


	//----- nvinfo : EIATTR_EXIT_INSTR_OFFSETS
	.align		4
        /*0394*/ 	.byte	0x04, 0x1c
        /*0396*/ 	.short	(.L_102 - .L_101)


	//   ....[0]....
.L_101:
        /*0398*/ 	.word	0x00001ce0


	//   ....[1]....
        /*039c*/ 	.word	0x00001d10


	//   ....[2]....
        /*03a0*/ 	.word	0x00003ec0


	//   ....[3]....
        /*03a4*/ 	.word	0x00003ee0


	//----- nvinfo : EIATTR_MAX_THREADS
	.align		4
.L_102:
        /*03a8*/ 	.byte	0x04, 0x05
        /*03aa*/ 	.short	(.L_104 - .L_103)
.L_103:
        /*03ac*/ 	.word	0x000001a0
        /*03b0*/ 	.word	0x00000001
        /*03b4*/ 	.word	0x00000001


	//----- nvinfo : EIATTR_CRS_STACK_SIZE
	.align		4
.L_104:
        /*03b8*/ 	.byte	0x04, 0x1e
        /*03ba*/ 	.short	(.L_106 - .L_105)
.L_105:
        /*03bc*/ 	.word	0x00000000


	//----- nvinfo : EIATTR_CBANK_PARAM_SIZE
	.align		4
.L_106:
        /*03c0*/ 	.byte	0x03, 0x19
        /*03c2*/ 	.short	0x0038


	//----- nvinfo : EIATTR_PARAM_CBANK
	.align		4
        /*03c4*/ 	.byte	0x04, 0x0a
        /*03c6*/ 	.short	(.L_108 - .L_107)
	.align		4
.L_107:
        /*03c8*/ 	.word	index@(.nv.constant0._ZN3cub18CUB_300001_SM_10006detail4scan16DeviceScanKernelINS2_10policy_hubIiiimN4cuda3std3__44plusIvEEE10Policy1000EN6thrust24THRUST_300001_SM_1000_NS10device_ptrIiEESF_NS0_13ScanTileStateIiLb1EEES9_NS1_10InputValueIiPiEEmiLb0EiEEvT0_T1_T2_iT3_T4_T5_)
        /*03cc*/ 	.short	0x0380
        /*03ce*/ 	.short	0x0038


	//----- nvinfo : EIATTR_SW_WAR
	.align		4
.L_108:
        /*03d0*/ 	.byte	0x04, 0x36
        /*03d2*/ 	.short	(.L_110 - .L_109)
.L_109:
        /*03d4*/ 	.word	0x00000008
.L_110:


//--------------------- .nv.info._ZN3cub18CUB_300001_SM_10006detail4scan16DeviceScanKernelINS2_10policy_hubIiiijN4cuda3std3__44plusIvEEE10Policy1000EN6thrust24THRUST_300001_SM_1000_NS10device_ptrIiEESF_NS0_13ScanTileStateIiLb1EEES9_NS1_10InputValueIiPiEEjiLb0EiEEvT0_T1_T2_iT3_T4_T5_ --------------------------
	.section	.nv.info._ZN3cub18CUB_300001_SM_10006detail4scan16DeviceScanKernelINS2_10policy_hubIiiijN4cuda3std3__44plusIvEEE10Policy1000EN6thrust24THRUST_300001_SM_1000_NS10device_ptrIiEESF_NS0_13ScanTileStateIiLb1EEES9_NS1_10InputValueIiPiEEjiLb0EiEEvT0_T1_T2_iT3_T4_T5_,"",@"SHT_CUDA_INFO"
	.sectionflags	@""
	.align	4


	//----- nvinfo : EIATTR_CUDA_API_VERSION
	.align		4
        /*0000*/ 	.byte	0x04, 0x37
        /*0002*/ 	.short	(.L_112 - .L_111)
.L_111:
        /*0004*/ 	.word	0x00000082


	//----- nvinfo : EIATTR_KPARAM_INFO
	.align		4
.L_112:
        /*0008*/ 	.byte	0x04, 0x17
        /*000a*/ 	.short	(.L_114 - .L_113)
.L_113:
        /*000c*/ 	.word	0x00000000
        /*0010*/ 	.short	0x0006
        /*0012*/ 	.short	0x0030
        /*0014*/ 	.byte	0x00, 0xf0, 0x11, 0x00


	//----- nvinfo : EIATTR_KPARAM_INFO
	.align		4
.L_114:
        /*0018*/ 	.byte	0x04, 0x17
        /*001a*/ 	.short	(.L_116 - .L_115)
.L_115:
        /*001c*/ 	.word	0x00000000
        /*0020*/ 	.short	0x0005
        /*0022*/ 	.short	0x0020
        /*0024*/ 	.byte	0x00, 0xf0, 0x41, 0x00


	//----- nvinfo : EIATTR_KPARAM_INFO
	.align		4
.L_116:
        /*0028*/ 	.byte	0x04, 0x17
        /*002a*/ 	.short	(.L_118 - .L_117)
.L_117:
        /*002c*/ 	.word	0x00000000
        /*0030*/ 	.short	0x0004
        /*0032*/ 	.short	0x001c
        /*0034*/ 	.byte	0x00, 0xf0, 0x05, 0x00


	//----- nvinfo : EIATTR_KPARAM_INFO
	.align		4
.L_118:
        /*0038*/ 	.byte	0x04, 0x17
        /*003a*/ 	.short	(.L_120 - .L_119)
.L_119:
        /*003c*/ 	.word	0x00000000
        /*0040*/ 	.short	0x0003
        /*0042*/ 	.short	0x0018
        /*0044*/ 	.byte	0x00, 0xf0, 0x11, 0x00


	//----- nvinfo : EIATTR_KPARAM_INFO
	.align		4
.L_120:
        /*0048*/ 	.byte	0x04, 0x17
        /*004a*/ 	.short	(.L_122 - .L_121)
.L_121:
        /*004c*/ 	.word	0x00000000
        /*0050*/ 	.short	0x0002
        /*0052*/ 	.short	0x0010
        /*0054*/ 	.byte	0x00, 0xf0, 0x21, 0x00


	//----- nvinfo : EIATTR_KPARAM_INFO
	.align		4
.L_122:
        /*0058*/ 	.byte	0x04, 0x17
        /*005a*/ 	.short	(.L_124 - .L_123)
.L_123:
        /*005c*/ 	.word	0x00000000
        /*0060*/ 	.short	0x0001
        /*0062*/ 	.short	0x0008
        /*0064*/ 	.byte	0x00, 0xf0, 0x21, 0x00


	//----- nvinfo : EIATTR_KPARAM_INFO
	.align		4
.L_124:
        /*0068*/ 	.byte	0x04, 0x17
        /*006a*/ 	.short	(.L_126 - .L_125)
.L_125:
        /*006c*/ 	.word	0x00000000
        /*0070*/ 	.short	0x0000
        /*0072*/ 	.short	0x0000
        /*0074*/ 	.byte	0x00, 0xf0, 0x21, 0x00


	//----- nvinfo : EIATTR_SPARSE_MMA_MASK
	.align		4
.L_126:
        /*0078*/ 	.byte	0x03, 0x50
        /*007a*/ 	.short	0x0000


	//----- nvinfo : EIATTR_MAXREG_COUNT
	.align		4
        /*007c*/ 	.byte	0x03, 0x1b
        /*007e*/ 	.short	0x00a8


	//----- nvinfo : EIATTR_NUM_BARRIERS
	.align		4
        /*0080*/ 	.byte	0x02, 0x4c
        /*0082*/ 	.byte	0x01
	.zero		1


	//----- nvinfo : EIATTR_MERCURY_ISA_VERSION
	.align		4
        /*0084*/ 	.byte	0x03, 0x5f
        /*0086*/ 	.short	0x0101


	//----- nvinfo : EIATTR_UNUSED_LOAD_BYTE_OFFSET
	.align		4
        /*0088*/ 	.byte	0x04, 0x44
        /*008a*/ 	.short	(.L_128 - .L_127)


	//   ....[0]....
.L_127:
        /*008c*/ 	.word	0x00002a80
        /*0090*/ 	.word	0x00000fff


	//----- nvinfo : EIATTR_COOP_GROUP_MASK_REGIDS
	.align		4
.L_128:
        /*0094*/ 	.byte	0x04, 0x29
        /*0096*/ 	.short	(.L_130 - .L_129)


	//   ....[0]....
.L_129:
        /*0098*/ 	.word	0xffffffff


	//   ....[1]....
        /*009c*/ 	.word	0xffffffff


	//   ....[2]....
        /*00a0*/ 	.word	0xffffffff


	//   ....[3]....
        /*00a4*/ 	.word	0xffffffff


	//   ....[4]....
        /*00a8*/ 	.word	0xffffffff


	//   ....[5]....
        /*00ac*/ 	.word	0xffffffff


	//   ....[6]....
        /*00b0*/ 	.word	0xffffffff


	//   ....[7]....
        /*00b4*/ 	.word	0xffffffff


	//   ....[8]....
        /*00b8*/ 	.word	0xffffffff


	//   ....[9]....
        /*00bc*/ 	.word	0xffffffff


	//   ....[10]....
        /*00c0*/ 	.word	0xffffffff


	//   ....[11]....
        /*00c4*/ 	.word	0xffffffff


	//   ....[12]....
        /*00c8*/ 	.word	0xffffffff


	//   ....[13]....
        /*00cc*/ 	.word	0xffffffff


	//   ....[14]....
        /*00d0*/ 	.word	0xffffffff


	//   ....[15]....
        /*00d4*/ 	.word	0xffffffff


	//   ....[16]....
        /*00d8*/ 	.word	0xffffffff


	//   ....[17]....
        /*00dc*/ 	.word	0xffffffff


	//   ....[18]....
        /*00e0*/ 	.word	0xffffffff


	//   ....[19]....
        /*00e4*/ 	.word	0xffffffff


	//   ....[20]....
        /*00e8*/ 	.word	0xffffffff


	//   ....[21]....
        /*00ec*/ 	.word	0xffffffff


	//   ....[22]....
        /*00f0*/ 	.word	0xffffffff


	//   ....[23]....
        /*00f4*/ 	.word	0xffffffff


	//   ....[24]....
        /*00f8*/ 	.word	0xffffffff


	//   ....[25]....
        /*00fc*/ 	.word	0xffffffff


	//   ....[26]....
        /*0100*/ 	.word	0xffffffff


	//   ....[27]....
        /*0104*/ 	.word	0xffffffff


	//   ....[28]....
        /*0108*/ 	.word	0xffffffff


	//   ....[29]....
        /*010c*/ 	.word	0xffffffff


	//   ....[30]....
        /*0110*/ 	.word	0xffffffff


	//   ....[31]....
        /*0114*/ 	.word	0xffffffff


	//   ....[32]....
        /*0118*/ 	.word	0xffffffff


	//   ....[33]....
        /*011c*/ 	.word	0xffffffff


	//   ....[34]....
        /*0120*/ 	.word	0xffffffff


	//   ....[35]....
        /*0124*/ 	.word	0xffffffff


	//   ....[36]....
        /*0128*/ 	.word	0xffffffff


	//   ....[37]....
        /*012c*/ 	.word	0xffffffff


	//   ....[38]....
        /*0130*/ 	.word	0xffffffff


	//   ....[39]....
        /*0134*/ 	.word	0xffffffff


	//   ....[40]....
        /*0138*/ 	.word	0xffffffff


	//   ....[41]....
        /*013c*/ 	.word	0xffffffff


	//   ....[42]....
        /*0140*/ 	.word	0xffffffff


	//   ....[43]....
        /*0144*/ 	.word	0xffffffff


	//   ....[44]....
        /*0148*/ 	.word	0xffffffff


	//   ....[45]....
        /*014c*/ 	.word	0xffffffff


	//   ....[46]....
        /*0150*/ 	.word	0xffffffff


	//   ....[47]....
        /*0154*/ 	.word	0xffffffff


	//   ....[48]....
        /*0158*/ 	.word	0xffffffff


	//   ....[49]....
        /*015c*/ 	.word	0xffffffff


	//   ....[50]....
        /*0160*/ 	.word	0xffffffff


	//   ....[51]....
        /*0164*/ 	.word	0xffffffff


	//   ....[52]....
        /*0168*/ 	.word	0xffffffff


	//   ....[53]....
        /*016c*/ 	.word	0xffffffff


	//   ....[54]....
        /*0170*/ 	.word	0xffffffff


	//   ....[55]....
        /*0174*/ 	.word	0xffffffff


	//   ....[56]....
        /*0178*/ 	.word	0xffffffff


	//   ....[57]....
        /*017c*/ 	.word	0xffffffff


	//   ....[58]....
        /*0180*/ 	.word	0xffffffff


	//   ....[59]....
        /*0184*/ 	.word	0xffffffff


	//   ....[60]....
        /*0188*/ 	.word	0x05000015


	//   ....[61]....
        /*018c*/ 	.word	0x05000015


	//   ....[62]....
        /*0190*/ 	.word	0x05000015


	//   ....[63]....
        /*0194*/ 	.word	0x05000015


	//   ....[64]....
        /*0198*/ 	.word	0x05000015


	//   ....[65]....
        /*019c*/ 	.word	0x05000015


	//   ....[66]....
        /*01a0*/ 	.word	0x05000015


	//   ....[67]....
        /*01a4*/ 	.word	0x05000015


	//   ....[68]....
        /*01a8*/ 	.word	0x05000015


	//   ....[69]....
        /*01ac*/ 	.word	0x05000015


	//   ....[70]....
        /*01b0*/ 	.word	0x05000015


	//   ....[71]....
        /*01b4*/ 	.word	0x05000015


	//   ....[72]....
        /*01b8*/ 	.word	0x05000015


	//   ....[73]....
        /*01bc*/ 	.word	0x05000015


	//   ....[74]....
        /*01c0*/ 	.word	0x05000015


	//   ....[75]....
        /*01c4*/ 	.word	0x05000015


	//   ....[76]....
        /*01c8*/ 	.word	0x05000015


	//   ....[77]....
        /*01cc*/ 	.word	0x05000015


	//   ....[78]....
        /*01d0*/ 	.word	0x05000015


	//   ....[79]....
        /*01d4*/ 	.word	0x05000015


	//   ....[80]....
        /*01d8*/ 	.word	0x05000015


	//   ....[81]....
        /*01dc*/ 	.word	0x05000015


	//   ....[82]....
        /*01e0*/ 	.word	0x05000015


	//   ....[83]....
        /*01e4*/ 	.word	0x05000015


	//   ....[84]....
        /*01e8*/ 	.word	0x05000015


	//   ....[85]....
        /*01ec*/ 	.word	0x05000015


	//   ....[86]....
        /*01f0*/ 	.word	0x05000015


	//   ....[87]....
        /*01f4*/ 	.word	0x05000015


	//   ....[88]....
        /*01f8*/ 	.word	0x05000015


	//   ....[89]....
        /*01fc*/ 	.word	0x05000015


	//   ....[90]....
        /*0200*/ 	.word	0x05000015


	//   ....[91]....
        /*0204*/ 	.word	0x05000015


	//   ....[92]....
        /*0208*/ 	.word	0x05000015


	//   ....[93]....
        /*020c*/ 	.word	0x05000015


	//   ....[94]....
        /*0210*/ 	.word	0x05000015


	//   ....[95]....
        /*0214*/ 	.word	0x05000015


	//----- nvinfo : EIATTR_COOP_GROUP_INSTR_OFFSETS
	.align		4
.L_130:
        /*0218*/ 	.byte	0x04, 0x28
        /*021a*/ 	.short	(.L_132 - .L_131)


	//   ....[0]....
.L_131:
        /*021c*/ 	.word	0x00000510


	//   ....[1]....
        /*0220*/ 	.word	0x000006d0


	//   ....[2]....
        /*0224*/ 	.word	0x000006f0


	//   ....[3]....
        /*0228*/ 	.word	0x00000710


	//   ....[4]....
        /*022c*/ 	.word	0x00000730


	//   ....[5]....
        /*0230*/ 	.word	0x00000750


	//   ....[6]....
        /*0234*/ 	.word	0x00000b40


	//   ....[7]....
        /*0238*/ 	.word	0x00000b60


	//   ....[8]....
        /*023c*/ 	.word	0x00000b80


	//   ....[9]....
        /*0240*/ 	.word	0x00000ba0


	//   ....[10]....
        /*0244*/ 	.word	0x00000bc0


	//   ....[11]....
        /*0248*/ 	.word	0x00000f70


	//   ....[12]....
        /*024c*/ 	.word	0x00001140


	//   ....[13]....
        /*0250*/ 	.word	0x000011a0


	//   ....[14]....
        /*0254*/ 	.word	0x00001240


	//   ....[15]....
        /*0258*/ 	.word	0x000012b0


	//   ....[16]....
        /*025c*/ 	.word	0x00001300


	//   ....[17]....
        /*0260*/ 	.word	0x00001340


	//   ....[18]....
        /*0264*/ 	.word	0x00001380


	//   ....[19]....
        /*0268*/ 	.word	0x00001390


	//   ....[20]....
        /*026c*/ 	.word	0x00001470


	//   ....[21]....
        /*0270*/ 	.word	0x00001640


	//   ....[22]....
        /*0274*/ 	.word	0x00001690


	//   ....[23]....
        /*0278*/ 	.word	0x000016f0


	//   ....[24]....
        /*027c*/ 	.word	0x00001750


	//   ....[25]....
        /*0280*/ 	.word	0x00001790


	//   ....[26]....
        /*0284*/ 	.word	0x000017d0


	//   ....[27]....
        /*0288*/ 	.word	0x00001810


	//   ....[28]....
        /*028c*/ 	.word	0x00001820


	//   ....[29]....
        /*0290*/ 	.word	0x00001cd0


	//   ....[30]....
        /*0294*/ 	.word	0x000027b0


	//   ....[31]....
        /*0298*/ 	.word	0x00002970


	//   ....[32]....
        /*029c*/ 	.word	0x00002990


	//   ....[33]....
        /*02a0*/ 	.word	0x000029b0


	//   ....[34]....
        /*02a4*/ 	.word	0x000029d0


	//   ....[35]....
        /*02a8*/ 	.word	0x000029f0


	//   ....[36]....
        /*02ac*/ 	.word	0x00002d70


	//   ....[37]....
        /*02b0*/ 	.word	0x00002d90


	//   ....[38]....
        /*02b4*/ 	.word	0x00002db0


	//   ....[39]....
        /*02b8*/ 	.word	0x00002dd0


	//   ....[40]....
        /*02bc*/ 	.word	0x00002df0


	//   ....[41]....
        /*02c0*/ 	.word	0x000031a0


	//   ....[42]....
        /*02c4*/ 	.word	0x00003370


	//   ....[43]....
        /*02c8*/ 	.word	0x000033d0


	//   ....[44]....
        /*02cc*/ 	.word	0x00003440


	//   ....[45]....
        /*02d0*/ 	.word	0x000034b0


	//   ....[46]....
        /*02d4*/ 	.word	0x00003500


	//   ....[47]....
        /*02d8*/ 	.word	0x00003550


	//   ....[48]....
        /*02dc*/ 	.word	0x000035b0


	//   ....[49]....
        /*02e0*/ 	.word	0x000035c0


	//   ....[50]....
        /*02e4*/ 	.word	0x00003680


	//   ....[51]....
        /*02e8*/ 	.word	0x00003850


	//   ....[52]....
        /*02ec*/ 	.word	0x000038a0


	//   ....[53]....
        /*02f0*/ 	.word	0x00003910


	//   ....[54]....
        /*02f4*/ 	.word	0x00003970


	//   ....[55]....
        /*02f8*/ 	.word	0x000039c0


	//   ....[56]....
        /*02fc*/ 	.word	0x00003a20


	//   ....[57]....
        /*0300*/ 	.word	0x00003a60


	//   ....[58]....
        /*0304*/ 	.word	0x00003a70


	//   ....[59]....
        /*0308*/ 	.word	0x00003ee0


	//   ....[60]....
        /*030c*/ 	.word	0x00004560


	//   ....[61]....
        /*0310*/ 	.word	0x000045e0


	//   ....[62]....
        /*0314*/ 	.word	0x00004670


	//   ....[63]....
        /*0318*/ 	.word	0x00004760


	//   ....[64]....
        /*031c*/ 	.word	0x00004800


	//   ....[65]....
        /*0320*/ 	.word	0x00004880


	//   ....[66]....
        /*0324*/ 	.word	0x00004910


	//   ....[67]....
        /*0328*/ 	.word	0x00004990


	//   ....[68]....
        /*032c*/ 	.word	0x000049c0


	//   ....[69]....
        /*0330*/ 	.word	0x00004a70


	//   ....[70]....
        /*0334*/ 	.word	0x00004af0


	//   ....[71]....
        /*0338*/ 	.word	0x00004b70


	//   ....[72]....
        /*033c*/ 	.word	0x00004c30


	//   ....[73]....
        /*0340*/ 	.word	0x00004cc0


	//   ....[74]....
        /*0344*/ 	.word	0x00004d40


	//   ....[75]....
        /*0348*/ 	.word	0x00004dc0


	//   ....[76]....
        /*034c*/ 	.word	0x00004e40


	//   ....[77]....
        /*0350*/ 	.word	0x00004ea0


	//   ....[78]....
        /*0354*/ 	.word	0x00004f10


	//   ....[79]....
        /*0358*/ 	.word	0x00004f90


	//   ....[80]....
        /*035c*/ 	.word	0x00005020


	//   ....[81]....
        /*0360*/ 	.word	0x000050d0


	//   ....[82]....
        /*0364*/ 	.word	0x00005180


	//   ....[83]....
        /*0368*/ 	.word	0x00005210


	//   ....[84]....
        /*036c*/ 	.word	0x000052a0


	//   ....[85]....
        /*0370*/ 	.word	0x00005340


	//   ....[86]....
        /*0374*/ 	.word	0x00005370


	//   ....[87]....
        /*0378*/ 	.word	0x00005420


	//   ....[88]....
        /*037c*/ 	.word	0x000054a0


	//   ....[89]....
        /*0380*/ 	.word	0x00005520


	//   ....[90]....
        /*0384*/ 	.word	0x000055e0


	//   ....[91]....
        /*0388*/ 	.word	0x00005690


	//   ....[92]....
        /*038c*/ 	.word	0x00005720


	//   ....[93]....
        /*0390*/ 	.word	0x000057a0


	//   ....[94]....
        /*0394*/ 	.word	0x00005830


	//   ....[95]....
        /*0398*/ 	.word	0x00005890


	//----- nvinfo : EIATTR_VRC_CTA_INIT_COUNT
	.align		4
.L_132:
        /*039c*/ 	.byte	0x02, 0x4a
	.zero		1
	.zero		1


	//----- nvinfo : EIATTR_EXIT_INSTR_OFFSETS
	.align		4
        /*03a0*/ 	.byte	0x04, 0x1c
        /*03a2*/ 	.short	(.L_134 - .L_133)


	//   ....[0]....
.L_133:
        /*03a4*/ 	.word	0x00001fa0


	//   ....[1]....
        /*03a8*/ 	.word	0x00001fc0


	//   ....[2]....
        /*03ac*/ 	.word	0x000044f0


	//   ....[3]....
        /*03b0*/ 	.word	0x00004510


	//----- nvinfo : EIATTR_MAX_THREADS
	.align		4
.L_134:
        /*03b4*/ 	.byte	0x04, 0x05
        /*03b6*/ 	.short	(.L_136 - .L_135)
.L_135:
        /*03b8*/ 	.word	0x00000180
        /*03bc*/ 	.word	0x00000001
        /*03c0*/ 	.word	0x00000001


	//----- nvinfo : EIATTR_CRS_STACK_SIZE
	.align		4
.L_136:
        /*03c4*/ 	.byte	0x04, 0x1e
        /*03c6*/ 	.short	(.L_138 - .L_137)
.L_137:
        /*03c8*/ 	.word	0x00000000


	//----- nvinfo : EIATTR_CBANK_PARAM_SIZE
	.align		4
.L_138:
        /*03cc*/ 	.byte	0x03, 0x19
        /*03ce*/ 	.short	0x0034


	//----- nvinfo : EIATTR_PARAM_CBANK
	.align		4
        /*03d0*/ 	.byte	0x04, 0x0a
        /*03d2*/ 	.short	(.L_140 - .L_139)
	.align		4
.L_139:
        /*03d4*/ 	.word	index@(.nv.constant0._ZN3cub18CUB_300001_SM_10006detail4scan16DeviceScanKernelINS2_10policy_hubIiiijN4cuda3std3__44plusIvEEE10Policy1000EN6thrust24THRUST_300001_SM_1000_NS10device_ptrIiEESF_NS0_13ScanTileStateIiLb1EEES9_NS1_10InputValueIiPiEEjiLb0EiEEvT0_T1_T2_iT3_T4_T5_)
        /*03d8*/ 	.short	0x0380
        /*03da*/ 	.short	0x0034


	//----- nvinfo : EIATTR_SW_WAR
	.align		4
.L_140:
        /*03dc*/ 	.byte	0x04, 0x36
        /*03de*/ 	.short	(.L_142 - .L_141)
.L_141:
        /*03e0*/ 	.word	0x00000008
.L_142:


//--------------------- .nv.info._ZN3cub18CUB_300001_SM_10006detail4scan20DeviceScanInitKernelINS0_13ScanTileStateIiLb1EEEEEvT_i --------------------------
	.section	.nv.info._ZN3cub18CUB_300001_SM_10006detail4scan20DeviceScanInitKernelINS0_13ScanTileStateIiLb1EEEEEvT_i,"",@"SHT_CUDA_INFO"
	.sectionflags	@""
	.align	4


	//----- nvinfo : EIATTR_CUDA_API_VERSION
	.align		4
        /*0000*/ 	.byte	0x04, 0x37
        /*0002*/ 	.short	(.L_144 - .L_143)
.L_143:
        /*0004*/ 	.word	0x00000082


	//----- nvinfo : EIATTR_KPARAM_INFO
	.align		4
.L_144:
        /*0008*/ 	.byte	0x04, 0x17
        /*000a*/ 	.short	(.L_146 - .L_145)
.L_145:
        /*000c*/ 	.word	0x00000000
        /*0010*/ 	.short	0x0001
        /*0012*/ 	.short	0x0008
        /*0014*/ 	.byte	0x00, 0xf0, 0x11, 0x00


	//----- nvinfo : EIATTR_KPARAM_INFO
	.align		4
.L_146:
        /*0018*/ 	.byte	0x04, 0x17
        /*001a*/ 	.short	(.L_148 - .L_147)
.L_147:
        /*001c*/ 	.word	0x00000000
        /*0020*/ 	.short	0x0000
        /*0022*/ 	.short	0x0000
        /*0024*/ 	.byte	0x00, 0xf0, 0x21, 0x00


	//----- nvinfo : EIATTR_SPARSE_MMA_MASK
	.align		4
.L_148:
        /*0028*/ 	.byte	0x03, 0x50
        /*002a*/ 	.short	0x0000


	//----- nvinfo : EIATTR_MAXREG_COUNT
	.align		4
        /*002c*/ 	.byte	0x03, 0x1b
        /*002e*/ 	.short	0x00ff


	//----- nvinfo : EIATTR_MERCURY_ISA_VERSION
	.align		4
        /*0030*/ 	.byte	0x03, 0x5f
        /*0032*/ 	.short	0x0101


	//----- nvinfo : EIATTR_VRC_CTA_INIT_COUNT
	.align		4
        /*0034*/ 	.byte	0x02, 0x4a
	.zero		1
	.zero		1


	//----- nvinfo : EIATTR_EXIT_INSTR_OFFSETS
	.align		4
        /*0038*/ 	.byte	0x04, 0x1c
        /*003a*/ 	.short	(.L_150 - .L_149)


	//   ....[0]....
.L_149:
        /*003c*/ 	.word	0x000000f0


	//   ....[1]....
        /*0040*/ 	.word	0x00000130


	//----- nvinfo : EIATTR_CBANK_PARAM_SIZE
	.align		4
.L_150:
        /*0044*/ 	.byte	0x03, 0x19
        /*0046*/ 	.short	0x000c


	//----- nvinfo : EIATTR_PARAM_CBANK
	.align		4
        /*0048*/ 	.byte	0x04, 0x0a
        /*004a*/ 	.short	(.L_152 - .L_151)
	.align		4
.L_151:
        /*004c*/ 	.word	index@(.nv.constant0._ZN3cub18CUB_300001_SM_10006detail4scan20DeviceScanInitKernelINS0_13ScanTileStateIiLb1EEEEEvT_i)
        /*0050*/ 	.short	0x0380
        /*0052*/ 	.short	0x000c


	//----- nvinfo : EIATTR_SW_WAR
	.align		4
.L_152:
        /*0054*/ 	.byte	0x04, 0x36
        /*0056*/ 	.short	(.L_154 - .L_153)
.L_153:
        /*0058*/ 	.word	0x00000008
.L_154:


//--------------------- .nv.info._ZN3cub18CUB_300001_SM_10006detail11EmptyKernelIvEEvv --------------------------
	.section	.nv.info._ZN3cub18CUB_300001_SM_10006detail11EmptyKernelIvEEvv,"",@"SHT_CUDA_INFO"
	.sectionflags	@""
	.align	4


	//----- nvinfo : EIATTR_CUDA_API_VERSION
	.align		4
        /*0000*/ 	.byte	0x04, 0x37
        /*0002*/ 	.short	(.L_156 - .L_155)
.L_155:
        /*0004*/ 	.word	0x00000082


	//----- nvinfo : EIATTR_SPARSE_MMA_MASK
	.align		4
.L_156:
        /*0008*/ 	.byte	0x03, 0x50
        /*000a*/ 	.short	0x0000


	//----- nvinfo : EIATTR_MAXREG_COUNT
	.align		4
        /*000c*/ 	.byte	0x03, 0x1b
        /*000e*/ 	.short	0x00ff


	//----- nvinfo : EIATTR_MERCURY_ISA_VERSION
	.align		4
        /*0010*/ 	.byte	0x03, 0x5f
        /*0012*/ 	.short	0x0101


	//----- nvinfo : EIATTR_VRC_CTA_INIT_COUNT
	.align		4
        /*0014*/ 	.byte	0x02, 0x4a
	.zero		1
	.zero		1


	//----- nvinfo : EIATTR_EXIT_INSTR_OFFSETS
	.align		4
        /*0018*/ 	.byte	0x04, 0x1c
        /*001a*/ 	.short	(.L_158 - .L_157)


	//   ....[0]....
.L_157:
        /*001c*/ 	.word	0x00000010


	//----- nvinfo : EIATTR_SW_WAR
	.align		4
.L_158:
        /*0020*/ 	.byte	0x04, 0x36
        /*0022*/ 	.short	(.L_160 - .L_159)
.L_159:
        /*0024*/ 	.word	0x00000008
.L_160:


//--------------------- .nv.info._Z24spgemm_numeric_optimizediiPKiS0_PKfS0_S0_S2_S0_PiPfS4_S3_ --------------------------
	.section	.nv.info._Z24spgemm_numeric_optimizediiPKiS0_PKfS0_S0_S2_S0_PiPfS4_S3_,"",@"SHT_CUDA_INFO"
	.sectionflags	@""
	.align	4


	//----- nvinfo : EIATTR_CUDA_API_VERSION
	.align		4
        /*0000*/ 	.byte	0x04, 0x37
        /*0002*/ 	.short	(.L_162 - .L_161)
.L_161:
        /*0004*/ 	.word	0x00000082


	//----- nvinfo : EIATTR_KPARAM_INFO
	.align		4
.L_162:
        /*0008*/ 	.byte	0x04, 0x17
        /*000a*/ 	.short	(.L_164 - .L_163)
.L_163:
        /*000c*/ 	.word	0x00000000
        /*0010*/ 	.short	0x000c
        /*0012*/ 	.short	0x0058
        /*0014*/ 	.byte	0x00, 0xf5, 0x21, 0x00


	//----- nvinfo : EIATTR_KPARAM_INFO
	.align		4
.L_164:
        /*0018*/ 	.byte	0x04, 0x17
        /*001a*/ 	.short	(.L_166 - .L_165)
.L_165:
        /*001c*/ 	.word	0x00000000
        /*0020*/ 	.short	0x000b
        /*0022*/ 	.short	0x0050
        /*0024*/ 	.byte	0x00, 0xf5, 0x21, 0x00


	//----- nvinfo : EIATTR_KPARAM_INFO
	.align		4
.L_166:
        /*0028*/ 	.byte	0x04, 0x17
        /*002a*/ 	.short	(.L_168 - .L_167)
.L_167:
        /*002c*/ 	.word	0x00000000
        /*0030*/ 	.short	0x000a
        /*0032*/ 	.short	0x0048
        /*0034*/ 	.byte	0x00, 0xf5, 0x21, 0x00


	//----- nvinfo : EIATTR_KPARAM_INFO
	.align		4
.L_168:
        /*0038*/ 	.byte	0x04, 0x17
        /*003a*/ 	.short	(.L_170 - .L_169)
.L_169:
        /*003c*/ 	.word	0x00000000
        /*0040*/ 	.short	0x0009
        /*0042*/ 	.short	0x0040
        /*0044*/ 	.byte	0x00, 0xf5, 0x21, 0x00


	//----- nvinfo : EIATTR_KPARAM_INFO
	.align		4
.L_170:
        /*0048*/ 	.byte	0x04, 0x17
        /*004a*/ 	.short	(.L_172 - .L_171)
.L_171:
        /*004c*/ 	.word	0x00000000
        /*0050*/ 	.short	0x0008
        /*0052*/ 	.short	0x0038
        /*0054*/ 	.byte	0x00, 0xf5, 0x21, 0x00


	//----- nvinfo : EIATTR_KPARAM_INFO
	.align		4
.L_172:
        /*0058*/ 	.byte	0x04, 0x17
        /*005a*/ 	.short	(.L_174 - .L_173)
.L_173:
        /*005c*/ 	.word	0x00000000
        /*0060*/ 	.short	0x0007
        /*0062*/ 	.short	0x0030
        /*0064*/ 	.byte	0x00, 0xf5, 0x21, 0x00


	//----- nvinfo : EIATTR_KPARAM_INFO
	.align		4
.L_174:
        /*0068*/ 	.byte	0x04, 0x17
        /*006a*/ 	.short	(.L_176 - .L_175)
.L_175:
        /*006c*/ 	.word	0x00000000
        /*0070*/ 	.short	0x0006
        /*0072*/ 	.short	0x0028
        /*0074*/ 	.byte	0x00, 0xf5, 0x21, 0x00


	//----- nvinfo : EIATTR_KPARAM_INFO
	.align		4
.L_176:
        /*0078*/ 	.byte	0x04, 0x17
        /*007a*/ 	.short	(.L_178 - .L_177)
.L_177:
        /*007c*/ 	.word	0x00000000
        /*0080*/ 	.short	0x0005
        /*0082*/ 	.short	0x0020
        /*0084*/ 	.byte	0x00, 0xf5, 0x21, 0x00


	//----- nvinfo : EIATTR_KPARAM_INFO
	.align		4
.L_178:
        /*0088*/ 	.byte	0x04, 0x17
        /*008a*/ 	.short	(.L_180 - .L_179)
.L_179:
        /*008c*/ 	.word	0x00000000
        /*0090*/ 	.short	0x0004
        /*0092*/ 	.short	0x0018
        /*0094*/ 	.byte	0x00, 0xf5, 0x21, 0x00


	//----- nvinfo : EIATTR_KPARAM_INFO
	.align		4
.L_180:
        /*0098*/ 	.byte	0x04, 0x17
        /*009a*/ 	.short	(.L_182 - .L_181)
.L_181:
        /*009c*/ 	.word	0x00000000
        /*00a0*/ 	.short	0x0003
        /*00a2*/ 	.short	0x0010
        /*00a4*/ 	.byte	0x00, 0xf5, 0x21, 0x00


	//----- nvinfo : EIATTR_KPARAM_INFO
	.align		4
.L_182:
        /*00a8*/ 	.byte	0x04, 0x17
        /*00aa*/ 	.short	(.L_184 - .L_183)
.L_183:
        /*00ac*/ 	.word	0x00000000
        /*00b0*/ 	.short	0x0002
        /*00b2*/ 	.short	0x0008
        /*00b4*/ 	.byte	0x00, 0xf5, 0x21, 0x00


	//----- nvinfo : EIATTR_KPARAM_INFO
	.align		4
.L_184:
        /*00b8*/ 	.byte	0x04, 0x17
        /*00ba*/ 	.short	(.L_186 - .L_185)
.L_185:
        /*00bc*/ 	.word	0x00000000
        /*00c0*/ 	.short	0x0001
        /*00c2*/ 	.short	0x0004
        /*00c4*/ 	.byte	0x00, 0xf0, 0x11, 0x00


	//----- nvinfo : EIATTR_KPARAM_INFO
	.align		4
.L_186:
        /*00c8*/ 	.byte	0x04, 0x17
        /*00ca*/ 	.short	(.L_188 - .L_187)
.L_187:
        /*00cc*/ 	.word	0x00000000
        /*00d0*/ 	.short	0x0000
        /*00d2*/ 	.short	0x0000
        /*00d4*/ 	.byte	0x00, 0xf0, 0x11, 0x00


	//----- nvinfo : EIATTR_SPARSE_MMA_MASK
	.align		4
.L_188:
        /*00d8*/ 	.byte	0x03, 0x50
        /*00da*/ 	.short	0x0000


	//----- nvinfo : EIATTR_MAXREG_COUNT
	.align		4
        /*00dc*/ 	.byte	0x03, 0x1b
        /*00de*/ 	.short	0x00ff


	//----- nvinfo : EIATTR_MERCURY_ISA_VERSION
	.align		4
        /*00e0*/ 	.byte	0x03, 0x5f
        /*00e2*/ 	.short	0x0101


	//----- nvinfo : EIATTR_VRC_CTA_INIT_COUNT
	.align		4
        /*00e4*/ 	.byte	0x02, 0x4a
	.zero		1
	.zero		1


	//----- nvinfo : EIATTR_EXIT_INSTR_OFFSETS
	.align		4
        /*00e8*/ 	.byte	0x04, 0x1c
        /*00ea*/ 	.short	(.L_190 - .L_189)


	//   ....[0]....
.L_189:
        /*00ec*/ 	.word	0x00000080


	//   ....[1]....
        /*00f0*/ 	.word	0x000012d0


	//   ....[2]....
        /*00f4*/ 	.word	0x00001ed0


	//   ....[3]....
        /*00f8*/ 	.word	0x00001ff0


	//----- nvinfo : EIATTR_CRS_STACK_SIZE
	.align		4
.L_190:
        /*00fc*/ 	.byte	0x04, 0x1e
        /*00fe*/ 	.short	(.L_192 - .L_191)
.L_191:
        /*0100*/ 	.word	0x00000000


	//----- nvinfo : EIATTR_CBANK_PARAM_SIZE
	.align		4
.L_192:
        /*0104*/ 	.byte	0x03, 0x19
        /*0106*/ 	.short	0x0060


	//----- nvinfo : EIATTR_PARAM_CBANK
	.align		4
        /*0108*/ 	.byte	0x04, 0x0a
        /*010a*/ 	.short	(.L_194 - .L_193)
	.align		4
.L_193:
        /*010c*/ 	.word	index@(.nv.constant0._Z24spgemm_numeric_optimizediiPKiS0_PKfS0_S0_S2_S0_PiPfS4_S3_)
        /*0110*/ 	.short	0x0380
        /*0112*/ 	.short	0x0060


	//----- nvinfo : EIATTR_SW_WAR
	.align		4
.L_194:
        /*0114*/ 	.byte	0x04, 0x36
        /*0116*/ 	.short	(.L_196 - .L_195)
.L_195:
        /*0118*/ 	.word	0x00000008
.L_196:


//--------------------- .nv.info._Z25spgemm_symbolic_optimizediiPKiS0_S0_S0_PiS1_ --------------------------
	.section	.nv.info._Z25spgemm_symbolic_optimizediiPKiS0_S0_S0_PiS1_,"",@"SHT_CUDA_INFO"
	.sectionflags	@""
	.align	4


	//----- nvinfo : EIATTR_CUDA_API_VERSION
	.align		4
        /*0000*/ 	.byte	0x04, 0x37
        /*0002*/ 	.short	(.L_198 - .L_197)
.L_197:
        /*0004*/ 	.word	0x00000082


	//----- nvinfo : EIATTR_KPARAM_INFO
	.align		4
.L_198:
        /*0008*/ 	.byte	0x04, 0x17
        /*000a*/ 	.short	(.L_200 - .L_199)
.L_199:
        /*000c*/ 	.word	0x00000000
        /*0010*/ 	.short	0x0007
        /*0012*/ 	.short	0x0030
        /*0014*/ 	.byte	0x00, 0xf5, 0x21, 0x00


	//----- nvinfo : EIATTR_KPARAM_INFO
	.align		4
.L_200:
        /*0018*/ 	.byte	0x04, 0x17
        /*001a*/ 	.short	(.L_202 - .L_201)
.L_201:
        /*001c*/ 	.word	0x00000000
        /*0020*/ 	.short	0x0006
        /*0022*/ 	.short	0x0028
        /*0024*/ 	.byte	0x00, 0xf5, 0x21, 0x00


	//----- nvinfo : EIATTR_KPARAM_INFO
	.align		4
.L_202:
        /*0028*/ 	.byte	0x04, 0x17
        /*002a*/ 	.short	(.L_204 - .L_203)
.L_203:
        /*002c*/ 	.word	0x00000000
        /*0030*/ 	.short	0x0005
        /*0032*/ 	.short	0x0020
        /*0034*/ 	.byte	0x00, 0xf5, 0x21, 0x00


	//----- nvinfo : EIATTR_KPARAM_INFO
	.align		4
.L_204:
        /*0038*/ 	.byte	0x04, 0x17
        /*003a*/ 	.short	(.L_206 - .L_205)
.L_205:
        /*003c*/ 	.word	0x00000000
        /*0040*/ 	.short	0x0004
        /*0042*/ 	.short	0x0018
        /*0044*/ 	.byte	0x00, 0xf5, 0x21, 0x00


	//----- nvinfo : EIATTR_KPARAM_INFO
	.align		4
.L_206:
        /*0048*/ 	.byte	0x04, 0x17
        /*004a*/ 	.short	(.L_208 - .L_207)
.L_207:
        /*004c*/ 	.word	0x00000000
        /*0050*/ 	.short	0x0003
        /*0052*/ 	.short	0x0010
        /*0054*/ 	.byte	0x00, 0xf5, 0x21, 0x00


	//----- nvinfo : EIATTR_KPARAM_INFO
	.align		4
.L_208:
        /*0058*/ 	.byte	0x04, 0x17
        /*005a*/ 	.short	(.L_210 - .L_209)
.L_209:
        /*005c*/ 	.word	0x00000000
        /*0060*/ 	.short	0x0002
        /*0062*/ 	.short	0x0008
        /*0064*/ 	.byte	0x00, 0xf5, 0x21, 0x00


	//----- nvinfo : EIATTR_KPARAM_INFO
	.align		4
.L_210:
        /*0068*/ 	.byte	0x04, 0x17
        /*006a*/ 	.short	(.L_212 - .L_211)
.L_211:
        /*006c*/ 	.word	0x00000000
        /*0070*/ 	.short	0x0001
        /*0072*/ 	.short	0x0004
        /*0074*/ 	.byte	0x00, 0xf0, 0x11, 0x00


	//----- nvinfo : EIATTR_KPARAM_INFO
	.align		4
.L_212:
        /*0078*/ 	.byte	0x04, 0x17
        /*007a*/ 	.short	(.L_214 - .L_213)
.L_213:
        /*007c*/ 	.word	0x00000000
        /*0080*/ 	.short	0x0000
        /*0082*/ 	.short	0x0000
        /*0084*/ 	.byte	0x00, 0xf0, 0x11, 0x00


	//----- nvinfo : EIATTR_SPARSE_MMA_MASK
	.align		4
.L_214:
        /*0088*/ 	.byte	0x03, 0x50
        /*008a*/ 	.short	0x0000


	//----- nvinfo : EIATTR_MAXREG_COUNT
	.align		4
        /*008c*/ 	.byte	0x03, 0x1b
        /*008e*/ 	.short	0x00ff


	//----- nvinfo : EIATTR_MERCURY_ISA_VERSION
	.align		4
        /*0090*/ 	.byte	0x03, 0x5f
        /*0092*/ 	.short	0x0101


	//----- nvinfo : EIATTR_VRC_CTA_INIT_COUNT
	.align		4
        /*0094*/ 	.byte	0x02, 0x4a
	.zero		1
	.zero		1


	//----- nvinfo : EIATTR_EXIT_INSTR_OFFSETS
	.align		4
        /*0098*/ 	.byte	0x04, 0x1c
        /*009a*/ 	.short	(.L_216 - .L_215)


	//   ....[0]....
.L_215:
        /*009c*/ 	.word	0x00000070


	//   ....[1]....
        /*00a0*/ 	.word	0x00000830


	//----- nvinfo : EIATTR_CRS_STACK_SIZE
	.align		4
.L_216:
        /*00a4*/ 	.byte	0x04, 0x1e
        /*00a6*/ 	.short	(.L_218 - .L_217)
.L_217:
        /*00a8*/ 	.word	0x00000000


	//----- nvinfo : EIATTR_CBANK_PARAM_SIZE
	.align		4
.L_218:
        /*00ac*/ 	.byte	0x03, 0x19
        /*00ae*/ 	.short	0x0038


	//----- nvinfo : EIATTR_PARAM_CBANK
	.align		4
        /*00b0*/ 	.byte	0x04, 0x0a
        /*00b2*/ 	.short	(.L_220 - .L_219)
	.align		4
.L_219:
        /*00b4*/ 	.word	index@(.nv.constant0._Z25spgemm_symbolic_optimizediiPKiS0_S0_S0_PiS1_)
        /*00b8*/ 	.short	0x0380
        /*00ba*/ 	.short	0x0038


	//----- nvinfo : EIATTR_SW_WAR
	.align		4
.L_220:
        /*00bc*/ 	.byte	0x04, 0x36
        /*00be*/ 	.short	(.L_222 - .L_221)
.L_221:
        /*00c0*/ 	.word	0x00000008
.L_222:


//--------------------- .nv.callgraph             --------------------------
	.section	.nv.callgraph,"",@"SHT_CUDA_CALLGRAPH"
	.align	4
	.sectionentsize	8
	.align		4
        /*0000*/ 	.word	0x00000000
	.align		4
        /*0004*/ 	.word	0xffffffff
	.align		4
        /*0008*/ 	.word	0x00000000
	.align		4
        /*000c*/ 	.word	0xfffffffe
	.align		4
        /*0010*/ 	.word	0x00000000
	.align		4
        /*0014*/ 	.word	0xfffffffd
	.align		4
        /*0018*/ 	.word	0x00000000
	.align		4
        /*001c*/ 	.word	0xfffffffc


//--------------------- .nv.constant4             --------------------------
	.section	.nv.constant4,"a",@progbits
	.align	8
	.align		8
.nv.constant4:
        /*0000*/ 	.dword	_ZN34_INTERNAL_c27e7c30_4_k_cu_b697d56e4cuda3std3__45__cpo5beginE
	.align		8
        /*0008*/ 	.dword	_ZN34_INTERNAL_c27e7c30_4_k_cu_b697d56e4cuda3std3__45__cpo3endE
	.align		8
        /*0010*/ 	.dword	_ZN34_INTERNAL_c27e7c30_4_k_cu_b697d56e4cuda3std3__45__cpo6cbeginE
	.align		8
        /*0018*/ 	.dword	_ZN34_INTERNAL_c27e7c30_4_k_cu_b697d56e4cuda3std3__45__cpo4cendE
	.align		8
        /*0020*/ 	.dword	_ZN34_INTERNAL_c27e7c30_4_k_cu_b697d56e4cuda3std3__45__cpo6rbeginE
	.align		8
        /*0028*/ 	.dword	_ZN34_INTERNAL_c27e7c30_4_k_cu_b697d56e4cuda3std3__45__cpo4rendE
	.align		8
        /*0030*/ 	.dword	_ZN34_INTERNAL_c27e7c30_4_k_cu_b697d56e4cuda3std3__45__cpo7crbeginE
	.align		8
        /*0038*/ 	.dword	_ZN34_INTERNAL_c27e7c30_4_k_cu_b697d56e4cuda3std3__45__cpo5crendE
	.align		8
        /*0040*/ 	.dword	_ZN34_INTERNAL_c27e7c30_4_k_cu_b697d56e4cuda3std3__436_GLOBAL__N__c27e7c30_4_k_cu_b697d56e6ignoreE
	.align		8
        /*0048*/ 	.dword	_ZN34_INTERNAL_c27e7c30_4_k_cu_b697d56e4cuda3std3__419piecewise_constructE
	.align		8
        /*0050*/ 	.dword	_ZN34_INTERNAL_c27e7c30_4_k_cu_b697d56e4cuda3std3__48in_placeE
	.align		8
        /*0058*/ 	.dword	_ZN34_INTERNAL_c27e7c30_4_k_cu_b697d56e4cuda3std3__420unreachable_sentinelE
	.align		8
        /*0060*/ 	.dword	_ZN34_INTERNAL_c27e7c30_4_k_cu_b697d56e4cuda3std3__47nulloptE
	.align		8
        /*0068*/ 	.dword	_ZN34_INTERNAL_c27e7c30_4_k_cu_b697d56e4cuda3std3__48unexpectE
	.align		8
        /*0070*/ 	.dword	_ZN34_INTERNAL_c27e7c30_4_k_cu_b697d56e4cuda3std6ranges3__45__cpo4swapE
	.align		8
        /*0078*/ 	.dword	_ZN34_INTERNAL_c27e7c30_4_k_cu_b697d56e4cuda3std6ranges3__45__cpo9iter_moveE
	.align		8
        /*0080*/ 	.dword	_ZN34_INTERNAL_c27e7c30_4_k_cu_b697d56e4cuda3std6ranges3__45__cpo5beginE
	.align		8
        /*0088*/ 	.dword	_ZN34_INTERNAL_c27e7c30_4_k_cu_b697d56e4cuda3std6ranges3__45__cpo3endE
	.align		8
        /*0090*/ 	.dword	_ZN34_INTERNAL_c27e7c30_4_k_cu_b697d56e4cuda3std6ranges3__45__cpo6cbeginE
	.align		8
        /*0098*/ 	.dword	_ZN34_INTERNAL_c27e7c30_4_k_cu_b697d56e4cuda3std6ranges3__45__cpo4cendE
	.align		8
        /*00a0*/ 	.dword	_ZN34_INTERNAL_c27e7c30_4_k_cu_b697d56e4cuda3std6ranges3__45__cpo7advanceE
	.align		8
        /*00a8*/ 	.dword	_ZN34_INTERNAL_c27e7c30_4_k_cu_b697d56e4cuda3std6ranges3__45__cpo9iter_swapE
	.align		8
        /*00b0*/ 	.dword	_ZN34_INTERNAL_c27e7c30_4_k_cu_b697d56e4cuda3std6ranges3__45__cpo4nextE
	.align		8
        /*00b8*/ 	.dword	_ZN34_INTERNAL_c27e7c30_4_k_cu_b697d56e4cuda3std6ranges3__45__cpo4prevE
	.align		8
        /*00c0*/ 	.dword	_ZN34_INTERNAL_c27e7c30_4_k_cu_b697d56e4cuda3std6ranges3__45__cpo4dataE
	.align		8
        /*00c8*/ 	.dword	_ZN34_INTERNAL_c27e7c30_4_k_cu_b697d56e4cuda3std6ranges3__45__cpo5cdataE
	.align		8
        /*00d0*/ 	.dword	_ZN34_INTERNAL_c27e7c30_4_k_cu_b697d56e4cuda3std6ranges3__45__cpo4sizeE
	.align		8
        /*00d8*/ 	.dword	_ZN34_INTERNAL_c27e7c30_4_k_cu_b697d56e4cuda3std6ranges3__45__cpo5ssizeE
	.align		8
        /*00e0*/ 	.dword	_ZN34_INTERNAL_c27e7c30_4_k_cu_b697d56e4cuda3std6ranges3__45__cpo8distanceE
	.align		8
        /*00e8*/ 	.dword	_ZN34_INTERNAL_c27e7c30_4_k_cu_b697d56e6thrust24THRUST_300001_SM_1000_NS8cuda_cub3parE
	.align		8
        /*00f0*/ 	.dword	_ZN34_INTERNAL_c27e7c30_4_k_cu_b697d56e6thrust24THRUST_300001_SM_1000_NS8cuda_cub10par_nosyncE
	.align		8
        /*00f8*/ 	.dword	_ZN34_INTERNAL_c27e7c30_4_k_cu_b697d56e6thrust24THRUST_300001_SM_1000_NS6system6detail10sequential3seqE
	.align		8
        /*0100*/ 	.dword	_ZN34_INTERNAL_c27e7c30_4_k_cu_b697d56e6thrust24THRUST_300001_SM_1000_NS6system3cpp3parE
	.align		8
        /*0108*/ 	.dword	_ZN34_INTERNAL_c27e7c30_4_k_cu_b697d56e6thrust24THRUST_300001_SM_1000_NS12placeholders2_1E
	.align		8
        /*0110*/ 	.dword	_ZN34_INTERNAL_c27e7c30_4_k_cu_b697d56e6thrust24THRUST_300001_SM_1000_NS12placeholders2_2E
	.align		8
        /*0118*/ 	.dword	_ZN34_INTERNAL_c27e7c30_4_k_cu_b697d56e6thrust24THRUST_300001_SM_1000_NS12placeholders2_3E
	.align		8
        /*0120*/ 	.dword	_ZN34_INTERNAL_c27e7c30_4_k_cu_b697d56e6thrust24THRUST_300001_SM_1000_NS12placeholders2_4E
	.align		8
        /*0128*/ 	.dword	_ZN34_INTERNAL_c27e7c30_4_k_cu_b697d56e6thrust24THRUST_300001_SM_1000_NS12placeholders2_5E
	.align		8
        /*0130*/ 	.dword	_ZN34_INTERNAL_c27e7c30_4_k_cu_b697d56e6thrust24THRUST_300001_SM_1000_NS12placeholders2_6E
	.align		8
        /*0138*/ 	.dword	_ZN34_INTERNAL_c27e7c30_4_k_cu_b697d56e6thrust24THRUST_300001_SM_1000_NS12placeholders2_7E
	.align		8
        /*0140*/ 	.dword	_ZN34_INTERNAL_c27e7c30_4_k_cu_b697d56e6thrust24THRUST_300001_SM_1000_NS12placeholders2_8E
	.align		8
        /*0148*/ 	.dword	_ZN34_INTERNAL_c27e7c30_4_k_cu_b697d56e6thrust24THRUST_300001_SM_1000_NS12placeholders2_9E
	.align		8
        /*0150*/ 	.dword	_ZN34_INTERNAL_c27e7c30_4_k_cu_b697d56e6thrust24THRUST_300001_SM_1000_NS12placeholders3_10E
	.align		8
        /*0158*/ 	.dword	_ZN34_INTERNAL_c27e7c30_4_k_cu_b697d56e6thrust24THRUST_300001_SM_1000_NS3seqE
	.align		8
        /*0160*/ 	.dword	_ZN34_INTERNAL_c27e7c30_4_k_cu_b697d56e6thrust24THRUST_300001_SM_1000_NS6deviceE


//--------------------- .text._ZN3cub18CUB_300001_SM_10006detail4scan16DeviceScanKernelINS2_10policy_hubIiiimN4cuda3std3__44plusIvEEE10Policy1000EN6thrust24THRUST_300001_SM_1000_NS10device_ptrIiEESF_NS0_13ScanTileStateIiLb1EEES9_NS1_10InputValueIiPiEEmiLb0EiEEvT0_T1_T2_iT3_T4_T5_ --------------------------
	.section	.text._ZN3cub18CUB_300001_SM_10006detail4scan16DeviceScanKernelINS2_10policy_hubIiiimN4cuda3std3__44plusIvEEE10Policy1000EN6thrust24THRUST_300001_SM_1000_NS10device_ptrIiEESF_NS0_13ScanTileStateIiLb1EEES9_NS1_10InputValueIiPiEEmiLb0EiEEvT0_T1_T2_iT3_T4_T5_,"ax",@progbits
	.align	128
        .global         _ZN3cub18CUB_300001_SM_10006detail4scan16DeviceScanKernelINS2_10policy_hubIiiimN4cuda3std3__44plusIvEEE10Policy1000EN6thrust24THRUST_300001_SM_1000_NS10device_ptrIiEESF_NS0_13ScanTileStateIiLb1EEES9_NS1_10InputValueIiPiEEmiLb0EiEEvT0_T1_T2_iT3_T4_T5_
        .type           _ZN3cub18CUB_300001_SM_10006detail4scan16DeviceScanKernelINS2_10policy_hubIiiimN4cuda3std3__44plusIvEEE10Policy1000EN6thrust24THRUST_300001_SM_1000_NS10device_ptrIiEESF_NS0_13ScanTileStateIiLb1EEES9_NS1_10InputValueIiPiEEmiLb0EiEEvT0_T1_T2_iT3_T4_T5_,@function
        .size           _ZN3cub18CUB_300001_SM_10006detail4scan16DeviceScanKernelINS2_10policy_hubIiiimN4cuda3std3__44plusIvEEE10Policy1000EN6thrust24THRUST_300001_SM_1000_NS10device_ptrIiEESF_NS0_13ScanTileStateIiLb1EEES9_NS1_10InputValueIiPiEEmiLb0EiEEvT0_T1_T2_iT3_T4_T5_,(.L_x_243 - _ZN3cub18CUB_300001_SM_10006detail4scan16DeviceScanKernelINS2_10policy_hubIiiimN4cuda3std3__44plusIvEEE10Policy1000EN6thrust24THRUST_300001_SM_1000_NS10device_ptrIiEESF_NS0_13ScanTileStateIiLb1EEES9_NS1_10InputValueIiPiEEmiLb0EiEEvT0_T1_T2_iT3_T4_T5_)
        .other          _ZN3cub18CUB_300001_SM_10006detail4scan16DeviceScanKernelINS2_10policy_hubIiiimN4cuda3std3__44plusIvEEE10Policy1000EN6thrust24THRUST_300001_SM_1000_NS10device_ptrIiEESF_NS0_13ScanTileStateIiLb1EEES9_NS1_10InputValueIiPiEEmiLb0EiEEvT0_T1_T2_iT3_T4_T5_,@"STO_CUDA_ENTRY STV_DEFAULT"
_ZN3cub18CUB_300001_SM_10006detail4scan16DeviceScanKernelINS2_10policy_hubIiiimN4cuda3std3__44plusIvEEE10Policy1000EN6thrust24THRUST_300001_SM_1000_NS10device_ptrIiEESF_NS0_13ScanTileStateIiLb1EEES9_NS1_10InputValueIiPiEEmiLb0EiEEvT0_T1_T2_iT3_T4_T5_:
.text._ZN3cub18CUB_300001_SM_10006detail4scan16DeviceScanKernelINS2_10policy_hubIiiimN4cuda3std3__44plusIvEEE10Policy1000EN6thrust24THRUST_300001_SM_1000_NS10device_ptrIiEESF_NS0_13ScanTileStateIiLb1EEES9_NS1_10InputValueIiPiEEmiLb0EiEEvT0_T1_T2_iT3_T4_T5_:
[----:B------:R-:W-:Y:S01]  /*0000*/  LDC R1, c[0x0][0x37c] ;  /* 0x0000df00ff017b82 */ /* 0x000fe20000000800 */
[----:B------:R-:W0:Y:S01]  /*0010*/  LDCU UR4, c[0x0][0x3a0] ;  /* 0x00007400ff0477ac */ /* 0x000e220008000800 */
[----:B------:R-:W1:Y:S06]  /*0020*/  LDCU.64 UR12, c[0x0][0x358] ;  /* 0x00006b00ff0c77ac */ /* 0x000e6c0008000a00 */
[----:B------:R-:W2:Y:S01]  /*0030*/  S2UR UR6, SR_CTAID.X ;  /* 0x00000000000679c3 */ /* 0x000ea20000002500 */
[----:B------:R-:W3:Y:S01]  /*0040*/  LDCU.64 UR8, c[0x0][0x3b0] ;  /* 0x00007600ff0877ac */ /* 0x000ee20008000a00 */
[----:B0-----:R-:W-:-:S06]  /*0050*/  UPRMT UR4, UR4, 0x7770, URZ ;  /* 0x0000777004047896 */ /* 0x001fcc00080000ff */
[----:B------:R-:W-:-:S05]  /*0060*/  ISETP.NE.AND P0, PT, RZ, UR4, PT ;  /* 0x00000004ff007c0c */ /* 0x000fca000bf05270 */
[----:B------:R-:W2:Y:S08]  /*0070*/  LDCU UR4, c[0x0][0x398] ;  /* 0x00007300ff0477ac */ /* 0x000eb00008000800 */
[----:B------:R-:W1:Y:S02]  /*0080*/  @P0 LDC.64 R2, c[0x0][0x3a8] ;  /* 0x0000ea00ff020b82 */ /* 0x000e640000000a00 */
[----:B-1----:R0:W5:Y:S01]  /*0090*/  @P0 LDG.E R39, desc[UR12][R2.64] ;  /* 0x0000000c02270981 */ /* 0x002162000c1e1900 */
[----:B--2---:R-:W-:-:S04]  /*00a0*/  UIADD3 UR6, UPT, UPT, UR6, UR4, URZ ;  /* 0x0000000406067290 */ /* 0x004fc8000fffe0ff */
[----:B------:R-:W-:-:S04]  /*00b0*/  UIMAD.WIDE UR10, UR6, 0x1ee0, URZ ;  /* 0x00001ee0060a78a5 */ /* 0x000fc8000f8e02ff */
[----:B---3--:R-:W-:-:S04]  /*00c0*/  UIADD3 UR7, UP0, UPT, -UR10, UR8, URZ ;  /* 0x000000080a077290 */ /* 0x008fc8000ff1e1ff */
[----:B------:R-:W-:Y:S02]  /*00d0*/  UIADD3.X UR4, UPT, UPT, ~UR11, UR9, URZ, UP0, !UPT ;  /* 0x000000090b047290 */ /* 0x000fe400087fe5ff */
[----:B------:R-:W-:-:S04]  /*00e0*/  UISETP.GE.U32.AND UP0, UPT, UR7, 0x1ee1, UPT ;  /* 0x00001ee10700788c */ /* 0x000fc8000bf06070 */
[----:B------:R-:W-:Y:S01]  /*00f0*/  UISETP.GE.U32.AND.EX UP0, UPT, UR4, URZ, UPT, UP0 ;  /* 0x000000ff0400728c */ /* 0x000fe2000bf06100 */
[----:B------:R-:W1:Y:S08]  /*0100*/  @!P0 LDC R39, c[0x0][0x3a8] ;  /* 0x0000ea00ff278b82 */ /* 0x000e700000000800 */
[----:B0-----:R-:W-:Y:S05]  /*0110*/  BRA.U !UP0, `(.L_x_0) ;  /* 0x0000001908f47547 */ /* 0x001fea000b800000 */
[----:B------:R-:W0:Y:S01]  /*0120*/  S2R R35, SR_TID.X ;  /* 0x0000000000237919 */ /* 0x000e220000002100 */
[----:B------:R-:W2:Y:S01]  /*0130*/  LDCU.64 UR4, c[0x0][0x380] ;  /* 0x00007000ff0477ac */ /* 0x000ea20008000a00 */
[C---:B0-----:R-:W-:Y:S02]  /*0140*/  LOP3.LUT R0, R35.reuse, 0x1f, RZ, 0xc0, !PT ;  /* 0x0000001f23007812 */ /* 0x041fe400078ec0ff */
[----:B------:R-:W-:-:S05]  /*0150*/  LOP3.LUT R3, R35, 0x3e0, RZ, 0xc0, !PT ;  /* 0x000003e023037812 */ /* 0x000fca00078ec0ff */
[----:B------:R-:W-:-:S05]  /*0160*/  IMAD R0, R3, 0x13, R0 ;  /* 0x0000001303007824 */ /* 0x000fca00078e0200 */
[----:B------:R-:W-:-:S05]  /*0170*/  IADD3 R0, P0, PT, R0, UR10, RZ ;  /* 0x0000000a00007c10 */ /* 0x000fca000ff1e0ff */
[----:B------:R-:W-:Y:S02]  /*0180*/  IMAD.X R3, RZ, RZ, UR11, P0 ;  /* 0x0000000bff037e24 */ /* 0x000fe400080e06ff */
[----:B------:R-:W-:-:S03]  /*0190*/  IMAD.SHL.U32 R31, R0, 0x4, RZ ;  /* 0x00000004001f7824 */ /* 0x000fc600078e00ff */
[----:B------:R-:W-:Y:S02]  /*01a0*/  SHF.L.U64.HI R30, R0, 0x2, R3 ;  /* 0x00000002001e7819 */ /* 0x000fe40000010203 */
[----:B--2---:R-:W-:-:S04]  /*01b0*/  IADD3 R2, P0, PT, R31, UR4, RZ ;  /* 0x000000041f027c10 */ /* 0x004fc8000ff1e0ff */
[----:B------:R-:W-:-:S05]  /*01c0*/  IADD3.X R3, PT, PT, R30, UR5, RZ, P0, !PT ;  /* 0x000000051e037c10 */ /* 0x000fca00087fe4ff */
[----:B------:R-:W2:Y:S04]  /*01d0*/  LDG.E R5, desc[UR12][R2.64] ;  /* 0x0000000c02057981 */ /* 0x000ea8000c1e1900 */
[----:B------:R-:W3:Y:S04]  /*01e0*/  LDG.E R7, desc[UR12][R2.64+0x80] ;  /* 0x0000800c02077981 */ /* 0x000ee8000c1e1900 */
[----:B------:R-:W4:Y:S04]  /*01f0*/  LDG.E R9, desc[UR12][R2.64+0x100] ;  /* 0x0001000c02097981 */ /* 0x000f28000c1e1900 */
        /* <DEDUP_REMOVED lines=15> */
[----:B------:R-:W4:Y:S01]  /*02f0*/  LDG.E R8, desc[UR12][R2.64+0x900] ;  /* 0x0009000c02087981 */ /* 0x000f22000c1e1900 */
[----:B------:R-:W0:Y:S01]  /*0300*/  S2UR UR5, SR_CgaCtaId ;  /* 0x00000000000579c3 */ /* 0x000e220000008800 */
[----:B------:R-:W-:Y:S01]  /*0310*/  SHF.R.U32.HI R36, RZ, 0x5, R35 ;  /* 0x00000005ff247819 */ /* 0x000fe20000011623 */
[----:B------:R-:W-:Y:S01]  /*0320*/  UMOV UR4, 0x400 ;  /* 0x0000040000047882 */ /* 0x000fe20000000000 */
[----:B------:R-:W1:Y:S01]  /*0330*/  S2R R37, SR_LANEID ;  /* 0x0000000000257919 */ /* 0x000e620000000000 */
[----:B------:R-:W-:Y:S01]  /*0340*/  UISETP.NE.AND UP0, UPT, UR6, URZ, UPT ;  /* 0x000000ff0600728c */ /* 0x000fe2000bf05270 */
[----:B------:R-:W-:Y:S01]  /*0350*/  BSSY.RECONVERGENT B0, `(.L_x_1) ;  /* 0x0000148000007945 */ /* 0x000fe20003800200 */
[----:B0-----:R-:W-:Y:S01]  /*0360*/  ULEA UR4, UR5, UR4, 0x18 ;  /* 0x0000000405047291 */ /* 0x001fe2000f8ec0ff */
[----:B-1----:R-:W-:-:S05]  /*0370*/  IMAD R34, R36, 0x260, R37 ;  /* 0x0000026024227824 */ /* 0x002fca00078e0225 */
[----:B------:R-:W-:-:S05]  /*0380*/  LEA R34, R34, UR4, 0x2 ;  /* 0x0000000422227c11 */ /* 0x000fca000f8e10ff */
[----:B------:R-:W-:Y:S01]  /*0390*/  IMAD R33, R37, 0x48, R34 ;  /* 0x0000004825217824 */ /* 0x000fe200078e0222 */
[----:B--2---:R0:W-:Y:S04]  /*03a0*/  STS [R34], R5 ;  /* 0x0000000522007388 */ /* 0x0041e80000000800 */
[----:B---3--:R0:W-:Y:S04]  /*03b0*/  STS [R34+0x80], R7 ;  /* 0x0000800722007388 */ /* 0x0081e80000000800 */
[----:B----4-:R0:W-:Y:S04]  /*03c0*/  STS [R34+0x100], R9 ;  /* 0x0001000922007388 */ /* 0x0101e80000000800 */
[----:B------:R0:W-:Y:S04]  /*03d0*/  STS [R34+0x180], R11 ;  /* 0x0001800b22007388 */ /* 0x0001e80000000800 */
        /* <DEDUP_REMOVED lines=14> */
[----:B------:R0:W-:Y:S01]  /*04c0*/  STS [R34+0x900], R8 ;  /* 0x0009000822007388 */ /* 0x0001e20000000800 */
[----:B------:R-:W-:-:S03]  /*04d0*/  NOP ;  /* 0x0000000000007918 */ /* 0x000fc60000000000 */
[----:B------:R0:W1:Y:S04]  /*04e0*/  LDS R32, [R33] ;  /* 0x0000000021207984 */ /* 0x0000680000000800 */
[----:B------:R0:W2:Y:S04]  /*04f0*/  LDS R29, [R33+0x4] ;  /* 0x00000400211d7984 */ /* 0x0000a80000000800 */
[----:B------:R0:W3:Y:S04]  /*0500*/  LDS R28, [R33+0x8] ;  /* 0x00000800211c7984 */ /* 0x0000e80000000800 */
[----:B------:R0:W4:Y:S04]  /*0510*/  LDS R27, [R33+0xc] ;  /* 0x00000c00211b7984 */ /* 0x0001280000000800 */
[----:B------:R0:W0:Y:S04]  /*0520*/  LDS R26, [R33+0x10] ;  /* 0x00001000211a7984 */ /* 0x0000280000000800 */
        /* <DEDUP_REMOVED lines=13> */
[----:B------:R0:W0:Y:S01]  /*0600*/  LDS R9, [R33+0x48] ;  /* 0x0000480021097984 */ /* 0x0000220000000800 */
[----:B------:R-:W-:Y:S06]  /*0610*/  BAR.SYNC.DEFER_BLOCKING 0x0 ;  /* 0x0000000000007b1d */ /* 0x000fec0000010000 */
[----:B-1234-:R-:W-:Y:S05]  /*0620*/  BRA.U UP0, `(.L_x_2) ;  /* 0x0000000500247547 */ /* 0x01efea000b800000 */
[----:B0-----:R-:W-:Y:S02]  /*0630*/  IADD3 R8, PT, PT, R28, R29, R32 ;  /* 0x0000001d1c087210 */ /* 0x001fe40007ffe020 */
[C---:B------:R-:W-:Y:S02]  /*0640*/  ISETP.NE.AND P1, PT, R37.reuse, 0x1f, PT ;  /* 0x0000001f2500780c */ /* 0x040fe40003f25270 */
[----:B------:R-:W-:Y:S02]  /*0650*/  IADD3 R8, PT, PT, R26, R27, R8 ;  /* 0x0000001b1a087210 */ /* 0x000fe40007ffe008 */
[----:B------:R-:W-:Y:S02]  /*0660*/  ISETP.NE.AND P2, PT, R37, RZ, PT ;  /* 0x000000ff2500720c */ /* 0x000fe40003f45270 */
[----:B------:R-:W-:-:S04]  /*0670*/  IADD3 R8, PT, PT, R24, R25, R8 ;  /* 0x0000001918087210 */ /* 0x000fc80007ffe008 */
[----:B------:R-:W-:-:S03]  /*0680*/  IADD3 R8, PT, PT, R22, R23, R8 ;  /* 0x0000001716087210 */ /* 0x000fc60007ffe008 */
[----:B------:R-:W-:Y:S02]  /*0690*/  @!P1 LEA R42, R36, UR4, 0x2 ;  /* 0x00000004242a9c11 */ /* 0x000fe4000f8e10ff */
[----:B------:R-:W-:-:S04]  /*06a0*/  IADD3 R8, PT, PT, R20, R21, R8 ;  /* 0x0000001514087210 */ /* 0x000fc80007ffe008 */
[----:B------:R-:W-:-:S04]  /*06b0*/  IADD3 R8, PT, PT, R6, R7, R8 ;  /* 0x0000000706087210 */ /* 0x000fc80007ffe008 */
[----:B------:R-:W-:-:S04]  /*06c0*/  IADD3 R8, PT, PT, R4, R5, R8 ;  /* 0x0000000504087210 */ /* 0x000fc80007ffe008 */
[----:B------:R-:W-:-:S04]  /*06d0*/  IADD3 R8, PT, PT, R2, R3, R8 ;  /* 0x0000000302087210 */ /* 0x000fc80007ffe008 */
[----:B------:R-:W-:-:S05]  /*06e0*/  IADD3 R38, PT, PT, R9, R0, R8 ;  /* 0x0000000009267210 */ /* 0x000fca0007ffe008 */
[----:B------:R-:W0:Y:S02]  /*06f0*/  SHFL.UP P0, R9, R38, 0x1, RZ ;  /* 0x0420000026097989 */ /* 0x000e2400000000ff */
[----:B0-----:R-:W-:-:S05]  /*0700*/  @P0 IMAD.IADD R9, R38, 0x1, R9 ;  /* 0x0000000126090824 */ /* 0x001fca00078e0209 */
[----:B------:R-:W0:Y:S02]  /*0710*/  SHFL.UP P0, R12, R9, 0x2, RZ ;  /* 0x04400000090c7989 */ /* 0x000e2400000000ff */
[----:B0-----:R-:W-:-:S05]  /*0720*/  @P0 IMAD.IADD R12, R9, 0x1, R12 ;  /* 0x00000001090c0824 */ /* 0x001fca00078e020c */
[----:B------:R-:W0:Y:S02]  /*0730*/  SHFL.UP P0, R17, R12, 0x4, RZ ;  /* 0x048000000c117989 */ /* 0x000e2400000000ff */
[----:B0-----:R-:W-:-:S05]  /*0740*/  @P0 IMAD.IADD R17, R12, 0x1, R17 ;  /* 0x000000010c110824 */ /* 0x001fca00078e0211 */
[----:B------:R-:W0:Y:S02]  /*0750*/  SHFL.UP P0, R40, R17, 0x8, RZ ;  /* 0x0500000011287989 */ /* 0x000e2400000000ff */
[----:B0-----:R-:W-:-:S05]  /*0760*/  @P0 IMAD.IADD R40, R17, 0x1, R40 ;  /* 0x0000000111280824 */ /* 0x001fca00078e0228 */
[----:B------:R-:W0:Y:S02]  /*0770*/  SHFL.UP P0, R41, R40, 0x10, RZ ;  /* 0x0600000028297989 */ /* 0x000e2400000000ff */
[----:B0-----:R-:W-:Y:S01]  /*0780*/  @P0 IMAD.IADD R41, R40, 0x1, R41 ;  /* 0x0000000128290824 */ /* 0x001fe200078e0229 */
[----:B------:R-:W-:-:S03]  /*0790*/  ISETP.NE.AND P0, PT, R36, 0x2, PT ;  /* 0x000000022400780c */ /* 0x000fc60003f05270 */
[----:B------:R-:W-:Y:S01]  /*07a0*/  IMAD.IADD R38, R41, 0x1, -R38 ;  /* 0x0000000129267824 */ /* 0x000fe200078e0a26 */
[----:B------:R-:W-:Y:S01]  /*07b0*/  @!P1 STS [R42+0x10], R41 ;  /* 0x000010292a009388 */ /* 0x000fe20000000800 */
[----:B------:R-:W-:Y:S01]  /*07c0*/  BAR.SYNC.DEFER_BLOCKING 0x0 ;  /* 0x0000000000007b1d */ /* 0x000fe20000010000 */
[----:B------:R-:W-:Y:S02]  /*07d0*/  ISETP.NE.AND P1, PT, R36, 0xc, PT ;  /* 0x0000000c2400780c */ /* 0x000fe40003f25270 */
[----:B------:R-:W-:-:S03]  /*07e0*/  SEL R38, R38, RZ, P2 ;  /* 0x000000ff26267207 */ /* 0x000fc60001000000 */
[----:B------:R-:W0:Y:S04]  /*07f0*/  LDS.128 R8, [UR4+0x10] ;  /* 0x00001004ff087984 */ /* 0x000e280008000c00 */
[----:B------:R-:W1:Y:S04]  /*0800*/  LDS.128 R12, [UR4+0x20] ;  /* 0x00002004ff0c7984 */ /* 0x000e680008000c00 */
[----:B------:R-:W2:Y:S01]  /*0810*/  LDS.128 R16, [UR4+0x30] ;  /* 0x00003004ff107984 */ /* 0x000ea20008000c00 */
[----:B0-----:R-:W-:-:S04]  /*0820*/  IMAD.IADD R9, R8, 0x1, R9 ;  /* 0x0000000108097824 */ /* 0x001fc800078e0209 */
[----:B------:R-:W-:Y:S01]  /*0830*/  IMAD.IADD R10, R10, 0x1, R9 ;  /* 0x000000010a0a7824 */ /* 0x000fe200078e0209 */
[----:B------:R-:W-:Y:S02]  /*0840*/  SEL R8, R9, R8, !P0 ;  /* 0x0000000809087207 */ /* 0x000fe40004000000 */
[----:B------:R-:W-:Y:S01]  /*0850*/  ISETP.NE.AND P0, PT, R36, 0x3, PT ;  /* 0x000000032400780c */ /* 0x000fe20003f05270 */
[----:B------:R-:W-:-:S03]  /*0860*/  IMAD.IADD R11, R11, 0x1, R10 ;  /* 0x000000010b0b7824 */ /* 0x000fc600078e020a */
[----:B------:R-:W-:Y:S01]  /*0870*/  SEL R8, R10, R8, !P0 ;  /* 0x000000080a087207 */ /* 0x000fe20004000000 */
[----:B-1----:R-:W-:Y:S01]  /*0880*/  IMAD.IADD R12, R11, 0x1, R12 ;  /* 0x000000010b0c7824 */ /* 0x002fe200078e020c */
[----:B------:R-:W-:-:S03]  /*0890*/  ISETP.NE.AND P0, PT, R36, 0x4, PT ;  /* 0x000000042400780c */ /* 0x000fc60003f05270 */
[----:B------:R-:W-:Y:S01]  /*08a0*/  IMAD.IADD R13, R13, 0x1, R12 ;  /* 0x000000010d0d7824 */ /* 0x000fe200078e020c */
[----:B------:R-:W-:Y:S02]  /*08b0*/  SEL R8, R11, R8, !P0 ;  /* 0x000000080b087207 */ /* 0x000fe40004000000 */
[----:B------:R-:W-:Y:S01]  /*08c0*/  ISETP.NE.AND P0, PT, R36, 0x5, PT ;  /* 0x000000052400780c */ /* 0x000fe20003f05270 */
[----:B------:R-:W-:-:S03]  /*08d0*/  IMAD.IADD R14, R14, 0x1, R13 ;  /* 0x000000010e0e7824 */ /* 0x000fc600078e020d */
[----:B------:R-:W-:Y:S01]  /*08e0*/  SEL R8, R12, R8, !P0 ;  /* 0x000000080c087207 */ /* 0x000fe20004000000 */
[----:B------:R-:W-:Y:S01]  /*08f0*/  IMAD.IADD R15, R15, 0x1, R14 ;  /* 0x000000010f0f7824 */ /* 0x000fe200078e020e */
[----:B------:R-:W-:-:S03]  /*0900*/  ISETP.NE.AND P0, PT, R36, 0x6, PT ;  /* 0x000000062400780c */ /* 0x000fc60003f05270 */
[----:B--2---:R-:W-:Y:S01]  /*0910*/  IMAD.IADD R16, R15, 0x1, R16 ;  /* 0x000000010f107824 */ /* 0x004fe200078e0210 */
[----:B------:R-:W-:Y:S02]  /*0920*/  SEL R9, R13, R8, !P0 ;  /* 0x000000080d097207 */ /* 0x000fe40004000000 */
[----:B------:R-:W-:Y:S01]  /*0930*/  ISETP.NE.AND P0, PT, R36, 0x7, PT ;  /* 0x000000072400780c */ /* 0x000fe20003f05270 */
[----:B------:R-:W0:Y:S01]  /*0940*/  LDS R8, [UR4+0x40] ;  /* 0x00004004ff087984 */ /* 0x000e220008000800 */
[----:B------:R-:W-:Y:S02]  /*0950*/  IMAD.IADD R17, R17, 0x1, R16 ;  /* 0x0000000111117824 */ /* 0x000fe400078e0210 */
[----:B------:R-:W-:Y:S02]  /*0960*/  SEL R9, R14, R9, !P0 ;  /* 0x000000090e097207 */ /* 0x000fe40004000000 */
[----:B------:R-:W-:Y:S01]  /*0970*/  ISETP.NE.AND P0, PT, R36, 0x8, PT ;  /* 0x000000082400780c */ /* 0x000fe20003f05270 */
[----:B------:R-:W-:-:S03]  /*0980*/  IMAD.IADD R18, R18, 0x1, R17 ;  /* 0x0000000112127824 */ /* 0x000fc600078e0211 */
[----:B------:R-:W-:Y:S02]  /*0990*/  SEL R9, R15, R9, !P0 ;  /* 0x000000090f097207 */ /* 0x000fe40004000000 */
[----:B------:R-:W-:-:S04]  /*09a0*/  ISETP.NE.AND P0, PT, R36, 0x9, PT ;  /* 0x000000092400780c */ /* 0x000fc80003f05270 */
[----:B------:R-:W-:Y:S02]  /*09b0*/  SEL R9, R16, R9, !P0 ;  /* 0x0000000910097207 */ /* 0x000fe40004000000 */
[----:B------:R-:W-:-:S04]  /*09c0*/  ISETP.NE.AND P0, PT, R36, 0xa, PT ;  /* 0x0000000a2400780c */ /* 0x000fc80003f05270 */
[----:B------:R-:W-:Y:S02]  /*09d0*/  SEL R9, R17, R9, !P0 ;  /* 0x0000000911097207 */ /* 0x000fe40004000000 */
[----:B------:R-:W-:-:S04]  /*09e0*/  ISETP.NE.AND P0, PT, R36, 0xb, PT ;  /* 0x0000000b2400780c */ /* 0x000fc80003f05270 */
[----:B------:R-:W-:Y:S01]  /*09f0*/  SEL R9, R18, R9, !P0 ;  /* 0x0000000912097207 */ /* 0x000fe20004000000 */
[----:B------:R-:W-:Y:S01]  /*0a00*/  IMAD.IADD R18, R19, 0x1, R18 ;  /* 0x0000000113127824 */ /* 0x000fe200078e0212 */
[----:B------:R-:W-:-:S04]  /*0a10*/  ISETP.GE.U32.AND P0, PT, R35, 0x20, PT ;  /* 0x000000202300780c */ /* 0x000fc80003f06070 */
[C---:B------:R-:W-:Y:S02]  /*0a20*/  SEL R9, R18.reuse, R9, !P1 ;  /* 0x0000000912097207 */ /* 0x040fe40004800000 */
[----:B------:R-:W-:Y:S02]  /*0a30*/  ISETP.NE.AND P1, PT, R35, RZ, PT ;  /* 0x000000ff2300720c */ /* 0x000fe40003f25270 */
[----:B------:R-:W-:Y:S02]  /*0a40*/  SEL R10, R9, RZ, P0 ;  /* 0x000000ff090a7207 */ /* 0x000fe40000000000 */
[--C-:B0----5:R-:W-:Y:S02]  /*0a50*/  IADD3 R9, PT, PT, R18, R8, R39.reuse ;  /* 0x0000000812097210 */ /* 0x121fe40007ffe027 */
[----:B------:R-:W-:-:S07]  /*0a60*/  IADD3 R38, PT, PT, R10, R38, R39 ;  /* 0x000000260a267210 */ /* 0x000fce0007ffe027 */
[----:B------:R-:W-:Y:S05]  /*0a70*/  @P1 BRA `(.L_x_3) ;  /* 0x0000000c00541947 */ /* 0x000fea0003800000 */
[----:B------:R-:W0:Y:S01]  /*0a80*/  LDC.64 R10, c[0x0][0x390] ;  /* 0x0000e400ff0a7b82 */ /* 0x000e220000000a00 */
[----:B------:R-:W-:-:S05]  /*0a90*/  IMAD.MOV.U32 R8, RZ, RZ, 0x65 ;  /* 0x00000065ff087424 */ /* 0x000fca00078e00ff */
[----:B0-----:R0:W-:Y:S01]  /*0aa0*/  ST.E.64.STRONG.GPU desc[UR12][R10.64+0x100], R8 ;  /* 0x000100080a007985 */ /* 0x0011e2000c10fb0c */
[----:B------:R-:W-:Y:S05]  /*0ab0*/  BRA `(.L_x_3) ;  /* 0x0000000c00447947 */ /* 0x000fea0003800000 */
.L_x_2:
        /* <DEDUP_REMOVED lines=20> */
[----:B-----5:R-:W0:Y:S02]  /*0c00*/  SHFL.UP P0, R39, R40, 0x10, RZ ;  /* 0x0600000028277989 */ /* 0x020e2400000000ff */
[----:B0-----:R-:W-:Y:S01]  /*0c10*/  @P0 IMAD.IADD R39, R40, 0x1, R39 ;  /* 0x0000000128270824 */ /* 0x001fe200078e0227 */
[----:B------:R-:W-:-:S04]  /*0c20*/  ISETP.NE.AND P0, PT, R36, 0x2, PT ;  /* 0x000000022400780c */ /* 0x000fc80003f05270 */
[----:B------:R-:W-:Y:S01]  /*0c30*/  @!P1 STS [R42+0x10], R39 ;  /* 0x000010272a009388 */ /* 0x000fe20000000800 */
[----:B------:R-:W-:Y:S01]  /*0c40*/  BAR.SYNC.DEFER_BLOCKING 0x0 ;  /* 0x0000000000007b1d */ /* 0x000fe20000010000 */
[----:B------:R-:W-:-:S05]  /*0c50*/  ISETP.NE.AND P1, PT, R36, 0xc, PT ;  /* 0x0000000c2400780c */ /* 0x000fca0003f25270 */
[----:B------:R-:W0:Y:S04]  /*0c60*/  LDS.128 R8, [UR4+0x10] ;  /* 0x00001004ff087984 */ /* 0x000e280008000c00 */
[----:B------:R-:W1:Y:S04]  /*0c70*/  LDS.128 R12, [UR4+0x20] ;  /* 0x00002004ff0c7984 */ /* 0x000e680008000c00 */
[----:B------:R-:W2:Y:S01]  /*0c80*/  LDS.128 R16, [UR4+0x30] ;  /* 0x00003004ff107984 */ /* 0x000ea20008000c00 */
[----:B0-----:R-:W-:-:S04]  /*0c90*/  IMAD.IADD R9, R8, 0x1, R9 ;  /* 0x0000000108097824 */ /* 0x001fc800078e0209 */
[----:B------:R-:W-:Y:S01]  /*0ca0*/  IMAD.IADD R10, R10, 0x1, R9 ;  /* 0x000000010a0a7824 */ /* 0x000fe200078e0209 */
[----:B------:R-:W-:Y:S02]  /*0cb0*/  SEL R8, R9, R8, !P0 ;  /* 0x0000000809087207 */ /* 0x000fe40004000000 */
[----:B------:R-:W-:Y:S01]  /*0cc0*/  ISETP.NE.AND P0, PT, R36, 0x3, PT ;  /* 0x000000032400780c */ /* 0x000fe20003f05270 */
[----:B------:R-:W-:Y:S01]  /*0cd0*/  IMAD.IADD R11, R11, 0x1, R10 ;  /* 0x000000010b0b7824 */ /* 0x000fe200078e020a */
[----:B------:R-:W0:Y:S02]  /*0ce0*/  LDS R9, [UR4+0x40] ;  /* 0x00004004ff097984 */ /* 0x000e240008000800 */
        /* <DEDUP_REMOVED lines=13> */
[----:B------:R-:W-:-:S03]  /*0dc0*/  IMAD.IADD R17, R17, 0x1, R16 ;  /* 0x0000000111117824 */ /* 0x000fc600078e0210 */
[----:B------:R-:W-:Y:S01]  /*0dd0*/  SEL R8, R14, R8, !P0 ;  /* 0x000000080e087207 */ /* 0x000fe20004000000 */
[----:B------:R-:W-:Y:S01]  /*0de0*/  IMAD.IADD R18, R18, 0x1, R17 ;  /* 0x0000000112127824 */ /* 0x000fe200078e0211 */
[----:B------:R-:W-:-:S03]  /*0df0*/  ISETP.NE.AND P0, PT, R36, 0x8, PT ;  /* 0x000000082400780c */ /* 0x000fc60003f05270 */
[----:B------:R-:W-:Y:S01]  /*0e00*/  IMAD.IADD R19, R19, 0x1, R18 ;  /* 0x0000000113137824 */ /* 0x000fe200078e0212 */
[----:B------:R-:W-:Y:S02]  /*0e10*/  SEL R8, R15, R8, !P0 ;  /* 0x000000080f087207 */ /* 0x000fe40004000000 */
[----:B------:R-:W-:-:S04]  /*0e20*/  ISETP.NE.AND P0, PT, R36, 0x9, PT ;  /* 0x000000092400780c */ /* 0x000fc80003f05270 */
[----:B------:R-:W-:Y:S02]  /*0e30*/  SEL R8, R16, R8, !P0 ;  /* 0x0000000810087207 */ /* 0x000fe40004000000 */
[----:B------:R-:W-:Y:S01]  /*0e40*/  ISETP.NE.AND P0, PT, R36, 0xa, PT ;  /* 0x0000000a2400780c */ /* 0x000fe20003f05270 */
[----:B0-----:R-:W-:-:S03]  /*0e50*/  IMAD.IADD R9, R19, 0x1, R9 ;  /* 0x0000000113097824 */ /* 0x001fc600078e0209 */
[----:B------:R-:W-:Y:S01]  /*0e60*/  SEL R8, R17, R8, !P0 ;  /* 0x0000000811087207 */ /* 0x000fe20004000000 */
[----:B------:R-:W-:Y:S01]  /*0e70*/  IMAD.IADD R17, R39, 0x1, -R38 ;  /* 0x0000000127117824 */ /* 0x000fe200078e0a26 */
[----:B------:R-:W-:-:S04]  /*0e80*/  ISETP.NE.AND P0, PT, R36, 0xb, PT ;  /* 0x0000000b2400780c */ /* 0x000fc80003f05270 */
[----:B------:R-:W-:Y:S02]  /*0e90*/  SEL R8, R18, R8, !P0 ;  /* 0x0000000812087207 */ /* 0x000fe40004000000 */
[----:B------:R-:W-:Y:S02]  /*0ea0*/  ISETP.GT.U32.AND P0, PT, R35, 0x1f, PT ;  /* 0x0000001f2300780c */ /* 0x000fe40003f04070 */
[----:B------:R-:W-:Y:S02]  /*0eb0*/  SEL R11, R17, RZ, P2 ;  /* 0x000000ff110b7207 */ /* 0x000fe40001000000 */
[----:B------:R-:W-:Y:S02]  /*0ec0*/  SEL R8, R19, R8, !P1 ;  /* 0x0000000813087207 */ /* 0x000fe40004800000 */
[----:B------:R-:W-:-:S03]  /*0ed0*/  ISETP.GE.U32.AND P1, PT, R35, 0x20, PT ;  /* 0x000000202300780c */ /* 0x000fc60003f26070 */
[----:B------:R-:W-:-:S05]  /*0ee0*/  IMAD.IADD R38, R8, 0x1, R11 ;  /* 0x0000000108267824 */ /* 0x000fca00078e020b */
[----:B------:R-:W-:Y:S01]  /*0ef0*/  SEL R17, R17, R38, !P1 ;  /* 0x0000002611117207 */ /* 0x000fe20004800000 */
[----:B------:R-:W-:Y:S06]  /*0f00*/  @P0 BRA `(.L_x_4) ;  /* 0x00000008000c0947 */ /* 0x000fec0003800000 */
[----:B------:R-:W0:Y:S01]  /*0f10*/  LDC.64 R14, c[0x0][0x390] ;  /* 0x0000e400ff0e7b82 */ /* 0x000e220000000a00 */
[----:B------:R-:W-:Y:S01]  /*0f20*/  ISETP.NE.AND P1, PT, R35, RZ, PT ;  /* 0x000000ff2300720c */ /* 0x000fe20003f25270 */
[----:B------:R-:W-:Y:S01]  /*0f30*/  IMAD.U32 R45, RZ, RZ, UR6 ;  /* 0x00000006ff2d7e24 */ /* 0x000fe2000f8e00ff */
[----:B------:R-:W-:-:S05]  /*0f40*/  LOP3.LUT R18, RZ, R35, RZ, 0x33, !PT ;  /* 0x00000023ff127212 */ /* 0x000fca00078e33ff */
[----:B------:R-:W-:-:S06]  /*0f50*/  VIADD R18, R18, UR6 ;  /* 0x0000000612127c36 */ /* 0x000fcc0008000000 */
[----:B------:R-:W-:Y:S01]  /*0f60*/  @!P1 IMAD.MOV.U32 R8, RZ, RZ, 0x64 ;  /* 0x00000064ff089424 */ /* 0x000fe200078e00ff */
[----:B------:R1:W-:Y:S01]  /*0f70*/  @!P1 STS [UR4+0xc], R9 ;  /* 0x00000c09ff009988 */ /* 0x0003e20008000804 */
[----:B0-----:R-:W-:-:S04]  /*0f80*/  IMAD.WIDE R44, R45, 0x8, R14 ;  /* 0x000000082d2c7825 */ /* 0x001fc800078e020e */
[----:B------:R-:W-:Y:S01]  /*0f90*/  IMAD.WIDE R14, R18, 0x8, R14 ;  /* 0x00000008120e7825 */ /* 0x000fe200078e020e */
[----:B------:R1:W-:Y:S01]  /*0fa0*/  @!P1 ST.E.64.STRONG.GPU desc[UR12][R44.64+0x100], R8 ;  /* 0x000100082c009985 */ /* 0x0003e2000c10fb0c */
[----:B------:R-:W-:Y:S05]  /*0fb0*/  NANOSLEEP 0x226 ;  /* 0x000002260000795d */ /* 0x000fea0003800000 */
[----:B------:R-:W2:Y:S01]  /*0fc0*/  LD.E.64.STRONG.GPU R12, desc[UR12][R14.64+0x100] ;  /* 0x0001000c0e0c7980 */ /* 0x000ea2000c10fb00 */
[----:B------:R-:W-:Y:S01]  /*0fd0*/  UMOV UR5, 0xffffffff ;  /* 0xffffffff00057882 */ /* 0x000fe20000000000 */
[----:B--2---:R-:W-:Y:S02]  /*0fe0*/  ISETP.NE.AND P0, PT, R12, 0x63, PT ;  /* 0x000000630c00780c */ /* 0x004fe40003f05270 */
[----:B-1----:R-:W-:Y:S11]  /*0ff0*/  BRA.DIV UR5, `(.L_x_5) ;  /* 0x0000002e05bc7947 */ /* 0x002ff6000b800000 */
[----:B------:R-:W-:-:S13]  /*1000*/  VOTE.ANY P0, !P0 ;  /* 0x0000000000ff7806 */ /* 0x000fda0004000100 */
.L_x_34:
[----:B------:R-:W-:Y:S05]  /*1010*/  @!P0 BRA `(.L_x_6) ;  /* 0x0000000000248947 */ /* 0x000fea0003800000 */
[----:B------:R-:W-:-:S07]  /*1020*/  IMAD.MOV.U32 R8, RZ, RZ, 0x1de ;  /* 0x000001deff087424 */ /* 0x000fce00078e00ff */
.L_x_8:
[----:B------:R-:W-:Y:S05]  /*1030*/  NANOSLEEP R8 ;  /* 0x000000080000735d */ /* 0x000fea0003800000 */
[----:B------:R-:W2:Y:S01]  /*1040*/  LD.E.64.STRONG.GPU R12, desc[UR12][R14.64+0x100] ;  /* 0x0001000c0e0c7980 */ /* 0x000ea2000c10fb00 */
[----:B------:R-:W-:Y:S01]  /*1050*/  UMOV UR5, 0xffffffff ;  /* 0xffffffff00057882 */ /* 0x000fe20000000000 */
[----:B------:R-:W-:Y:S02]  /*1060*/  SHF.R.U32.HI R8, RZ, 0x1, R8 ;  /* 0x00000001ff087819 */ /* 0x000fe40000011608 */
[----:B--2---:R-:W-:Y:S01]  /*1070*/  ISETP.NE.AND P0, PT, R12, 0x63, PT ;  /* 0x000000630c00780c */ /* 0x004fe20003f05270 */
[----:B------:R-:W-:-:S12]  /*1080*/  BRA.DIV UR5, `(.L_x_7) ;  /* 0x0000002e05b87947 */ /* 0x000fd8000b800000 */
[----:B------:R-:W-:-:S13]  /*1090*/  VOTE.ANY P0, !P0 ;  /* 0x0000000000ff7806 */ /* 0x000fda0004000100 */
.L_x_37:
[----:B------:R-:W-:Y:S05]  /*10a0*/  @P0 BRA `(.L_x_8) ;  /* 0xfffffffc00e00947 */ /* 0x000fea000383ffff */
.L_x_6:
[----:B------:R-:W-:Y:S01]  /*10b0*/  UMOV UR5, 0xffffffff ;  /* 0xffffffff00057882 */ /* 0x000fe20000000000 */
[----:B------:R-:W-:Y:S02]  /*10c0*/  ISETP.NE.AND P0, PT, R12, 0x65, PT ;  /* 0x000000650c00780c */ /* 0x000fe40003f05270 */
[----:B------:R-:W-:Y:S11]  /*10d0*/  BRA.DIV UR5, `(.L_x_9) ;  /* 0x0000002e05c47947 */ /* 0x000ff6000b800000 */
[----:B------:R-:W0:Y:S01]  /*10e0*/  S2R R8, SR_GEMASK ;  /* 0x0000000000087919 */ /* 0x000e220000003c00 */
[----:B------:R-:W-:Y:S01]  /*10f0*/  VOTE.ANY R10, PT, !P0 ;  /* 0x00000000000a7806 */ /* 0x000fe200040e0100 */
[C---:B------:R-:W-:Y:S02]  /*1100*/  VIADD R38, R37.reuse, 0x2 ;  /* 0x0000000225267836 */ /* 0x040fe40000000000 */
[----:B------:R-:W-:Y:S01]  /*1110*/  VIADD R39, R37, 0x10 ;  /* 0x0000001025277836 */ /* 0x000fe20000000000 */
[----:B0-----:R-:W-:-:S05]  /*1120*/  LOP3.LUT R10, R10, 0x80000000, R8, 0xec, !PT ;  /* 0x800000000a0a7812 */ /* 0x001fca00078eec08 */
[----:B------:R-:W-:-:S05]  /*1130*/  VIADD R11, R10, 0xffffffff ;  /* 0xffffffff0a0b7836 */ /* 0x000fca0000000000 */
[----:B------:R-:W-:-:S04]  /*1140*/  LOP3.LUT R11, R10, R11, RZ, 0xc, !PT ;  /* 0x0000000b0a0b7212 */ /* 0x000fc800078e0cff */
[----:B------:R-:W0:Y:S02]  /*1150*/  POPC R15, R11 ;  /* 0x0000000b000f7309 */ /* 0x000e240000000000 */
[----:B0-----:R-:W0:Y:S01]  /*1160*/  SHFL.DOWN PT, R16, R13, 0x1, R15 ;  /* 0x082000000d107989 */ /* 0x001e2200000e000f */
[-C--:B------:R-:W-:Y:S02]  /*1170*/  ISETP.GE.AND P0, PT, R37, R15.reuse, PT ;  /* 0x0000000f2500720c */ /* 0x080fe40003f06270 */
[-C--:B------:R-:W-:Y:S02]  /*1180*/  ISETP.GT.AND P2, PT, R39, R15.reuse, PT ;  /* 0x0000000f2700720c */ /* 0x080fe40003f44270 */
[----:B0-----:R-:W-:Y:S02]  /*1190*/  SEL R16, R16, RZ, !P0 ;  /* 0x000000ff10107207 */ /* 0x001fe40004000000 */
[----:B------:R-:W-:-:S03]  /*11a0*/  ISETP.GT.AND P0, PT, R38, R15, PT ;  /* 0x0000000f2600720c */ /* 0x000fc60003f04270 */
[----:B------:R-:W-:-:S05]  /*11b0*/  IMAD.IADD R36, R16, 0x1, R13 ;  /* 0x0000000110247824 */ /* 0x000fca00078e020d */
[----:B------:R-:W0:Y:S02]  /*11c0*/  SHFL.DOWN PT, R16, R36, 0x2, R15 ;  /* 0x0840000024107989 */ /* 0x000e2400000e000f */
[----:B0-----:R-:W-:-:S05]  /*11d0*/  SEL R19, R16, RZ, !P0 ;  /* 0x000000ff10137207 */ /* 0x001fca0004000000 */
[----:B------:R-:W-:Y:S02]  /*11e0*/  IMAD.IADD R40, R36, 0x1, R19 ;  /* 0x0000000124287824 */ /* 0x000fe400078e0213 */
[C---:B------:R-:W-:Y:S02]  /*11f0*/  VIADD R19, R37.reuse, 0x4 ;  /* 0x0000000425137836 */ /* 0x040fe40000000000 */
[----:B------:R-:W-:Y:S01]  /*1200*/  VIADD R36, R37, 0x8 ;  /* 0x0000000825247836 */ /* 0x000fe20000000000 */
[----:B------:R-:W0:Y:S02]  /*1210*/  SHFL.DOWN PT, R16, R40, 0x4, R15 ;  /* 0x0880000028107989 */ /* 0x000e2400000e000f */
[----:B------:R-:W-:-:S04]  /*1220*/  ISETP.GT.AND P0, PT, R19, R15, PT ;  /* 0x0000000f1300720c */ /* 0x000fc80003f04270 */
[----:B0-----:R-:W-:Y:S02]  /*1230*/  SEL R11, R16, RZ, !P0 ;  /* 0x000000ff100b7207 */ /* 0x001fe40004000000 */
[----:B------:R-:W-:-:S03]  /*1240*/  ISETP.GT.AND P0, PT, R36, R15, PT ;  /* 0x0000000f2400720c */ /* 0x000fc60003f04270 */
[----:B------:R-:W-:Y:S02]  /*1250*/  IMAD.IADD R42, R40, 0x1, R11 ;  /* 0x00000001282a7824 */ /* 0x000fe400078e020b */
[----:B------:R-:W0:Y:S03]  /*1260*/  LDC.64 R10, c[0x0][0x390] ;  /* 0x0000e400ff0a7b82 */ /* 0x000e260000000a00 */
[----:B------:R-:W1:Y:S02]  /*1270*/  SHFL.DOWN PT, R16, R42, 0x8, R15 ;  /* 0x090000002a107989 */ /* 0x000e6400000e000f */
[----:B-1----:R-:W-:Y:S02]  /*1280*/  SEL R41, R16, RZ, !P0 ;  /* 0x000000ff10297207 */ /* 0x002fe40004000000 */
[----:B------:R-:W-:-:S03]  /*1290*/  ISETP.NE.AND P0, PT, R12, 0x65, PT ;  /* 0x000000650c00780c */ /* 0x000fc60003f05270 */
[----:B------:R-:W-:Y:S01]  /*12a0*/  IMAD.IADD R41, R42, 0x1, R41 ;  /* 0x000000012a297824 */ /* 0x000fe200078e0229 */
[----:B0-----:R-:W-:-:S04]  /*12b0*/  IADD3 R42, P3, PT, R10, 0x100, RZ ;  /* 0x000001000a2a7810 */ /* 0x001fc80007f7e0ff */
[----:B------:R-:W0:Y:S01]  /*12c0*/  SHFL.DOWN PT, R16, R41, 0x10, R15 ;  /* 0x0a00000029107989 */ /* 0x000e2200000e000f */
[----:B------:R-:W-:-:S04]  /*12d0*/  IMAD.X R43, RZ, RZ, R11, P3 ;  /* 0x000000ffff2b7224 */ /* 0x000fc800018e060b */
[----:B------:R-:W-:Y:S02]  /*12e0*/  VOTE.ALL P0, P0 ;  /* 0x0000000000ff7806 */ /* 0x000fe40000000000 */
[----:B0-----:R-:W-:-:S05]  /*12f0*/  SEL R16, R16, RZ, !P2 ;  /* 0x000000ff10107207 */ /* 0x001fca0005000000 */
[----:B------:R-:W-:-:S07]  /*1300*/  IMAD.IADD R40, R41, 0x1, R16 ;  /* 0x0000000129287824 */ /* 0x000fce00078e0210 */
.L_x_46:
[----:B------:R-:W-:Y:S05]  /*1310*/  @!P0 BRA `(.L_x_10) ;  /* 0x0000000000cc8947 */ /* 0x000fea0003800000 */
[----:B------:R-:W-:-:S07]  /*1320*/  IMAD.MOV.U32 R11, RZ, RZ, 0x1de ;  /* 0x000001deff0b7424 */ /* 0x000fce00078e00ff */
.L_x_16:
[----:B------:R-:W-:-:S05]  /*1330*/  IMAD.WIDE R14, R18, 0x8, R42 ;  /* 0x00000008120e7825 */ /* 0x000fca00078e022a */
[----:B------:R-:W2:Y:S01]  /*1340*/  LD.E.64.STRONG.GPU R12, desc[UR12][R14.64+-0x100] ;  /* 0xffff000c0e0c7980 */ /* 0x000ea2000c10fb00 */
[----:B------:R-:W-:Y:S05]  /*1350*/  YIELD ;  /* 0x0000000000007946 */ /* 0x000fea0003800000 */
[----:B------:R-:W-:Y:S01]  /*1360*/  UMOV UR5, 0xffffffff ;  /* 0xffffffff00057882 */ /* 0x000fe20000000000 */
[----:B------:R-:W-:Y:S02]  /*1370*/  SHF.R.U32.HI R11, RZ, 0x1, R11 ;  /* 0x00000001ff0b7819 */ /* 0x000fe4000001160b */
[----:B--2---:R-:W-:Y:S01]  /*1380*/  ISETP.NE.AND P0, PT, R12, 0x63, PT ;  /* 0x000000630c00780c */ /* 0x004fe20003f05270 */
[----:B------:R-:W-:-:S12]  /*1390*/  BRA.DIV UR5, `(.L_x_11) ;  /* 0x0000003205147947 */ /* 0x000fd8000b800000 */
[----:B------:R-:W-:-:S13]  /*13a0*/  VOTE.ANY P0, !P0 ;  /* 0x0000000000ff7806 */ /* 0x000fda0004000100 */
.L_x_49:
[----:B------:R-:W-:Y:S05]  /*13b0*/  @!P0 BRA `(.L_x_12) ;  /* 0x0000000000248947 */ /* 0x000fea0003800000 */
[----:B------:R-:W-:-:S07]  /*13c0*/  IMAD.MOV.U32 R16, RZ, RZ, R11 ;  /* 0x000000ffff107224 */ /* 0x000fce00078e000b */
.L_x_14:
[----:B------:R-:W-:Y:S05]  /*13d0*/  NANOSLEEP R16 ;  /* 0x000000100000735d */ /* 0x000fea0003800000 */
[----:B------:R-:W2:Y:S01]  /*13e0*/  LD.E.64.STRONG.GPU R12, desc[UR12][R14.64+-0x100] ;  /* 0xffff000c0e0c7980 */ /* 0x000ea2000c10fb00 */
[----:B------:R-:W-:Y:S01]  /*13f0*/  UMOV UR5, 0xffffffff ;  /* 0xffffffff00057882 */ /* 0x000fe20000000000 */
[----:B------:R-:W-:Y:S02]  /*1400*/  SHF.R.U32.HI R16, RZ, 0x1, R16 ;  /* 0x00000001ff107819 */ /* 0x000fe40000011610 */
[----:B--2---:R-:W-:Y:S01]  /*1410*/  ISETP.NE.AND P0, PT, R12, 0x63, PT ;  /* 0x000000630c00780c */ /* 0x004fe20003f05270 */
[----:B------:R-:W-:-:S12]  /*1420*/  BRA.DIV UR5, `(.L_x_13) ;  /* 0x0000003205107947 */ /* 0x000fd8000b800000 */
[----:B------:R-:W-:-:S13]  /*1430*/  VOTE.ANY P0, !P0 ;  /* 0x0000000000ff7806 */ /* 0x000fda0004000100 */
.L_x_52:
[----:B------:R-:W-:Y:S05]  /*1440*/  @P0 BRA `(.L_x_14) ;  /* 0xfffffffc00e00947 */ /* 0x000fea000383ffff */
.L_x_12:
[----:B------:R-:W-:Y:S01]  /*1450*/  UMOV UR5, 0xffffffff ;  /* 0xffffffff00057882 */ /* 0x000fe20000000000 */
[----:B------:R-:W-:Y:S02]  /*1460*/  ISETP.NE.AND P0, PT, R12, 0x65, PT ;  /* 0x000000650c00780c */ /* 0x000fe40003f05270 */
[----:B------:R-:W-:Y:S11]  /*1470*/  BRA.DIV UR5, `(.L_x_15) ;  /* 0x00000032051c7947 */ /* 0x000ff6000b800000 */
[----:B------:R-:W-:Y:S01]  /*1480*/  VOTE.ANY R10, PT, !P0 ;  /* 0x00000000000a7806 */ /* 0x000fe200040e0100 */
[----:B------:R-:W-:-:S03]  /*1490*/  VIADD R18, R18, 0xffffffe0 ;  /* 0xffffffe012127836 */ /* 0x000fc60000000000 */
[----:B------:R-:W-:-:S05]  /*14a0*/  LOP3.LUT R10, R10, 0x80000000, R8, 0xec, !PT ;  /* 0x800000000a0a7812 */ /* 0x000fca00078eec08 */
[----:B------:R-:W-:-:S05]  /*14b0*/  VIADD R15, R10, 0xffffffff ;  /* 0xffffffff0a0f7836 */ /* 0x000fca0000000000 */
[----:B------:R-:W-:-:S06]  /*14c0*/  LOP3.LUT R15, R10, R15, RZ, 0xc, !PT ;  /* 0x0000000f0a0f7212 */ /* 0x000fcc00078e0cff */
        /* <DEDUP_REMOVED lines=17> */
[----:B------:R-:W-:-:S03]  /*15e0*/  ISETP.NE.AND P0, PT, R12, 0x65, PT ;  /* 0x000000650c00780c */ /* 0x000fc60003f05270 */
[----:B------:R-:W-:-:S05]  /*15f0*/  IMAD.IADD R41, R13, 0x1, R16 ;  /* 0x000000010d297824 */ /* 0x000fca00078e0210 */
[----:B------:R-:W0:Y:S05]  /*1600*/  SHFL.DOWN PT, R16, R41, 0x10, R15 ;  /* 0x0a00000029107989 */ /* 0x000e2a00000e000f */
[----:B------:R-:W-:Y:S02]  /*1610*/  VOTE.ALL P0, P0 ;  /* 0x0000000000ff7806 */ /* 0x000fe40000000000 */
[----:B0-----:R-:W-:-:S04]  /*1620*/  SEL R16, R16, RZ, !P2 ;  /* 0x000000ff10107207 */ /* 0x001fc80005000000 */
[----:B------:R-:W-:-:S07]  /*1630*/  IADD3 R40, PT, PT, R41, R16, R40 ;  /* 0x0000001029287210 */ /* 0x000fce0007ffe028 */
.L_x_61:
[----:B------:R-:W-:Y:S05]  /*1640*/  @P0 BRA `(.L_x_16) ;  /* 0xfffffffc00380947 */ /* 0x000fea000383ffff */
.L_x_10:
[----:B------:R-:W-:Y:S01]  /*1650*/  ISETP.NE.AND P0, PT, R37, RZ, PT ;  /* 0x000000ff2500720c */ /* 0x000fe20003f05270 */
[----:B------:R-:W0:Y:S01]  /*1660*/  @!P1 S2R R11, SR_CgaCtaId ;  /* 0x00000000000b9919 */ /* 0x000e220000008800 */
[----:B------:R-:W-:Y:S01]  /*1670*/  @!P1 MOV R10, 0x400 ;  /* 0x00000400000a9802 */ /* 0x000fe20000000f00 */
[----:B------:R-:W-:Y:S02]  /*1680*/  @!P1 IMAD.IADD R9, R9, 0x1, R40 ;  /* 0x0000000109099824 */ /* 0x000fe400078e0228 */
[----:B------:R-:W-:Y:S02]  /*1690*/  @!P1 IMAD.MOV.U32 R8, RZ, RZ, 0x65 ;  /* 0x00000065ff089424 */ /* 0x000fe400078e00ff */
[----:B------:R-:W-:-:S03]  /*16a0*/  IMAD.MOV.U32 R38, RZ, RZ, R17 ;  /* 0x000000ffff267224 */ /* 0x000fc600078e0011 */
[----:B------:R1:W-:Y:S03]  /*16b0*/  @!P1 ST.E.64.STRONG.GPU desc[UR12][R44.64+0x100], R8 ;  /* 0x000100082c009985 */ /* 0x0003e6000c10fb0c */
[----:B------:R-:W-:Y:S01]  /*16c0*/  @!P0 MOV R12, 0x400 ;  /* 0x00000400000c8802 */ /* 0x000fe20000000f00 */
[----:B------:R-:W2:Y:S01]  /*16d0*/  @!P0 S2R R13, SR_CgaCtaId ;  /* 0x00000000000d8919 */ /* 0x000ea20000008800 */
[----:B------:R-:W-:Y:S01]  /*16e0*/  @!P0 IMAD.MOV.U32 R38, RZ, RZ, R40 ;  /* 0x000000ffff268224 */ /* 0x000fe200078e0028 */
[----:B0-----:R-:W-:-:S05]  /*16f0*/  @!P1 LEA R10, R11, R10, 0x18 ;  /* 0x0000000a0b0a9211 */ /* 0x001fca00078ec0ff */
[----:B------:R1:W-:Y:S04]  /*1700*/  @!P1 STS [R10+0x8], R9 ;  /* 0x000008090a009388 */ /* 0x0003e80000000800 */
[----:B------:R1:W-:Y:S01]  /*1710*/  @!P1 STS [R10+0x4], R40 ;  /* 0x000004280a009388 */ /* 0x0003e20000000800 */
[----:B--2---:R-:W-:-:S05]  /*1720*/  @!P0 LEA R13, R13, R12, 0x18 ;  /* 0x0000000c0d0d8211 */ /* 0x004fca00078ec0ff */
[----:B------:R1:W-:Y:S02]  /*1730*/  @!P0 STS [R13+0x54], R40 ;  /* 0x000054280d008388 */ /* 0x0003e40000000800 */
.L_x_4:
[----:B------:R-:W-:Y:S05]  /*1740*/  WARPSYNC.ALL ;  /* 0x0000000000007948 */ /* 0x000fea0003800000 */
[----:B------:R-:W0:Y:S08]  /*1750*/  S2UR UR7, SR_CgaCtaId ;  /* 0x00000000000779c3 */ /* 0x000e300000008800 */
[----:B------:R-:W-:Y:S01]  /*1760*/  BAR.SYNC.DEFER_BLOCKING 0x0 ;  /* 0x0000000000007b1d */ /* 0x000fe20000010000 */
[----:B------:R-:W-:-:S05]  /*1770*/  ISETP.NE.AND P0, PT, R35, RZ, PT ;  /* 0x000000ff2300720c */ /* 0x000fca0003f05270 */
[----:B------:R-:W-:Y:S02]  /*1780*/  UMOV UR5, 0x400 ;  /* 0x0000040000057882 */ /* 0x000fe40000000000 */
[----:B0-----:R-:W-:-:S09]  /*1790*/  ULEA UR5, UR7, UR5, 0x18 ;  /* 0x0000000507057291 */ /* 0x001fd2000f8ec0ff */
[----:B-1----:R-:W0:Y:S02]  /*17a0*/  LDS R8, [UR5+0x54] ;  /* 0x00005405ff087984 */ /* 0x002e240008000800 */
[----:B0-----:R-:W-:-:S05]  /*17b0*/  SEL R9, R8, RZ, P0 ;  /* 0x000000ff08097207 */ /* 0x001fca0000000000 */
[----:B------:R-:W-:-:S07]  /*17c0*/  IMAD.IADD R38, R9, 0x1, R38 ;  /* 0x0000000109267824 */ /* 0x000fce00078e0226 */
.L_x_3:
[----:B------:R-:W-:Y:S05]  /*17d0*/  BSYNC.RECONVERGENT B0 ;  /* 0x0000000000007941 */ /* 0x000fea0003800200 */
.L_x_1:
[----:B------:R-:W-:Y:S01]  /*17e0*/  IMAD.IADD R32, R32, 0x1, R38 ;  /* 0x0000000120207824 */ /* 0x000fe200078e0226 */
[----:B------:R-:W-:Y:S03]  /*17f0*/  BAR.SYNC.DEFER_BLOCKING 0x0 ;  /* 0x0000000000007b1d */ /* 0x000fe60000010000 */
[----:B------:R-:W-:-:S03]  /*1800*/  IMAD.IADD R29, R29, 0x1, R32 ;  /* 0x000000011d1d7824 */ /* 0x000fc600078e0220 */
[----:B------:R-:W1:Y:S01]  /*1810*/  LDCU.64 UR8, c[0x0][0x388] ;  /* 0x00007100ff0877ac */ /* 0x000e620008000a00 */
[----:B------:R-:W-:-:S04]  /*1820*/  IMAD.IADD R28, R28, 0x1, R29 ;  /* 0x000000011c1c7824 */ /* 0x000fc800078e021d */
[----:B------:R-:W-:-:S04]  /*1830*/  IMAD.IADD R27, R27, 0x1, R28 ;  /* 0x000000011b1b7824 */ /* 0x000fc800078e021c */
[----:B------:R-:W-:-:S04]  /*1840*/  IMAD.IADD R26, R26, 0x1, R27 ;  /* 0x000000011a1a7824 */ /* 0x000fc800078e021b */
[----:B------:R-:W-:-:S04]  /*1850*/  IMAD.IADD R25, R25, 0x1, R26 ;  /* 0x0000000119197824 */ /* 0x000fc800078e021a */
[----:B------:R-:W-:Y:S01]  /*1860*/  IMAD.IADD R24, R24, 0x1, R25 ;  /* 0x0000000118187824 */ /* 0x000fe200078e0219 */
[----:B------:R-:W-:Y:S03]  /*1870*/  STS [R33], R38 ;  /* 0x0000002621007388 */ /* 0x000fe60000000800 */
[----:B------:R-:W-:Y:S01]  /*1880*/  IMAD.IADD R23, R23, 0x1, R24 ;  /* 0x0000000117177824 */ /* 0x000fe200078e0218 */
[----:B------:R-:W-:Y:S03]  /*1890*/  STS [R33+0x4], R32 ;  /* 0x0000042021007388 */ /* 0x000fe60000000800 */
        /* <DEDUP_REMOVED lines=19> */
[----:B------:R-:W-:Y:S04]  /*19d0*/  STS [R33+0x2c], R20 ;  /* 0x00002c1421007388 */ /* 0x000fe80000000800 */
[----:B------:R-:W-:Y:S04]  /*19e0*/  STS [R33+0x30], R7 ;  /* 0x0000300721007388 */ /* 0x000fe80000000800 */
[----:B------:R-:W-:Y:S04]  /*19f0*/  STS [R33+0x34], R6 ;  /* 0x0000340621007388 */ /* 0x000fe80000000800 */
[----:B------:R-:W-:Y:S04]  /*1a00*/  STS [R33+0x38], R5 ;  /* 0x0000380521007388 */ /* 0x000fe80000000800 */
[----:B------:R-:W-:Y:S04]  /*1a10*/  STS [R33+0x3c], R4 ;  /* 0x00003c0421007388 */ /* 0x000fe80000000800 */
[----:B------:R-:W-:Y:S04]  /*1a20*/  STS [R33+0x40], R3 ;  /* 0x0000400321007388 */ /* 0x000fe80000000800 */
[----:B------:R1:W-:Y:S04]  /*1a30*/  STS [R33+0x44], R2 ;  /* 0x0000440221007388 */ /* 0x0003e80000000800 */
[----:B------:R-:W-:Y:S01]  /*1a40*/  STS [R33+0x48], R0 ;  /* 0x0000480021007388 */ /* 0x000fe20000000800 */
[----:B------:R-:W-:-:S03]  /*1a50*/  NOP ;  /* 0x0000000000007918 */ /* 0x000fc60000000000 */
[----:B0-----:R-:W0:Y:S01]  /*1a60*/  LDS R9, [R34] ;  /* 0x0000000022097984 */ /* 0x001e220000000800 */
[----:B-1----:R-:W-:-:S03]  /*1a70*/  IADD3 R2, P0, PT, R31, UR8, RZ ;  /* 0x000000081f027c10 */ /* 0x002fc6000ff1e0ff */
[----:B------:R-:W1:Y:S01]  /*1a80*/  LDS R7, [R34+0x80] ;  /* 0x0000800022077984 */ /* 0x000e620000000800 */
[----:B------:R-:W-:-:S03]  /*1a90*/  IADD3.X R3, PT, PT, R30, UR9, RZ, P0, !PT ;  /* 0x000000091e037c10 */ /* 0x000fc600087fe4ff */
[----:B------:R-:W2:Y:S04]  /*1aa0*/  LDS R11, [R34+0x100] ;  /* 0x00010000220b7984 */ /* 0x000ea80000000800 */
[----:B------:R-:W3:Y:S04]  /*1ab0*/  LDS R13, [R34+0x180] ;  /* 0x00018000220d7984 */ /* 0x000ee80000000800 */
[----:B------:R-:W4:Y:S04]  /*1ac0*/  LDS R5, [R34+0x200] ;  /* 0x0002000022057984 */ /* 0x000f280000000800 */
[----:B------:R-:W5:Y:S04]  /*1ad0*/  LDS R15, [R34+0x280] ;  /* 0x00028000220f7984 */ /* 0x000f680000000800 */
        /* <DEDUP_REMOVED lines=13> */
[----:B0-----:R-:W-:Y:S04]  /*1bb0*/  STG.E desc[UR12][R2.64], R9 ;  /* 0x0000000902007986 */ /* 0x001fe8000c10190c */
[----:B-1----:R-:W-:Y:S04]  /*1bc0*/  STG.E desc[UR12][R2.64+0x80], R7 ;  /* 0x0000800702007986 */ /* 0x002fe8000c10190c */
[----:B--2---:R-:W-:Y:S04]  /*1bd0*/  STG.E desc[UR12][R2.64+0x100], R11 ;  /* 0x0001000b02007986 */ /* 0x004fe8000c10190c */
[----:B---3--:R-:W-:Y:S04]  /*1be0*/  STG.E desc[UR12][R2.64+0x180], R13 ;  /* 0x0001800d02007986 */ /* 0x008fe8000c10190c */
[----:B----4-:R-:W-:Y:S04]  /*1bf0*/  STG.E desc[UR12][R2.64+0x200], R5 ;  /* 0x0002000502007986 */ /* 0x010fe8000c10190c */
[----:B-----5:R-:W-:Y:S04]  /*1c00*/  STG.E desc[UR12][R2.64+0x280], R15 ;  /* 0x0002800f02007986 */ /* 0x020fe8000c10190c */
[----:B------:R-:W-:Y:S04]  /*1c10*/  STG.E desc[UR12][R2.64+0x300], R17 ;  /* 0x0003001102007986 */ /* 0x000fe8000c10190c */
        /* <DEDUP_REMOVED lines=11> */
[----:B------:R-:W-:Y:S01]  /*1cd0*/  STG.E desc[UR12][R2.64+0x900], R43 ;  /* 0x0009002b02007986 */ /* 0x000fe2000c10190c */
[----:B------:R-:W-:Y:S05]  /*1ce0*/  EXIT ;  /* 0x000000000000794d */ /* 0x000fea0003800000 */
.L_x_0:
[----:B------:R-:W-:-:S04]  /*1cf0*/  ISETP.NE.U32.AND P0, PT, RZ, UR7, PT ;  /* 0x00000007ff007c0c */ /* 0x000fc8000bf05070 */
[----:B------:R-:W-:-:S13]  /*1d00*/  ISETP.NE.AND.EX P0, PT, RZ, UR4, PT, P0 ;  /* 0x00000004ff007c0c */ /* 0x000fda000bf05300 */
[----:B------:R-:W-:Y:S05]  /*1d10*/  @!P0 EXIT ;  /* 0x000000000000894d */ /* 0x000fea0003800000 */
[----:B------:R-:W0:Y:S02]  /*1d20*/  LDCU.64 UR4, c[0x0][0x380] ;  /* 0x00007000ff0477ac */ /* 0x000e240008000a00 */
[----:B0-----:R-:W-:-:S06]  /*1d30*/  UIMAD.WIDE UR4, UR6, 0x7b80, UR4 ;  /* 0x00007b80060478a5 */ /* 0x001fcc000f8e0204 */
[----:B------:R-:W-:Y:S02]  /*1d40*/  IMAD.U32 R2, RZ, RZ, UR4 ;  /* 0x00000004ff027e24 */ /* 0x000fe4000f8e00ff */
[----:B------:R-:W-:-:S05]  /*1d50*/  IMAD.U32 R3, RZ, RZ, UR5 ;  /* 0x00000005ff037e24 */ /* 0x000fca000f8e00ff */
[----:B------:R0:W2:Y:S01]  /*1d60*/  LDG.E R0, desc[UR12][R2.64] ;  /* 0x0000000c02007981 */ /* 0x0000a2000c1e1900 */
[----:B------:R-:W3:Y:S02]  /*1d70*/  S2R R31, SR_TID.X ;  /* 0x00000000001f7919 */ /* 0x000ee40000002100 */
[C---:B---3--:R-:W-:Y:S02]  /*1d80*/  LOP3.LUT R30, R31.reuse, 0x1f, RZ, 0xc0, !PT ;  /* 0x0000001f1f1e7812 */ /* 0x048fe400078ec0ff */
[----:B------:R-:W-:-:S05]  /*1d90*/  LOP3.LUT R5, R31, 0x3e0, RZ, 0xc0, !PT ;  /* 0x000003e01f057812 */ /* 0x000fca00078ec0ff */
[----:B------:R-:W-:-:S04]  /*1da0*/  IMAD R30, R5, 0x13, R30 ;  /* 0x00000013051e7824 */ /* 0x000fc800078e021e */
[C---:B------:R-:W-:Y:S01]  /*1db0*/  VIADD R4, R30.reuse, 0x20 ;  /* 0x000000201e047836 */ /* 0x040fe20000000000 */
[C---:B------:R-:W-:Y:S01]  /*1dc0*/  ISETP.GE.U32.AND P1, PT, R30.reuse, UR7, PT ;  /* 0x000000071e007c0c */ /* 0x040fe2000bf26070 */
[C---:B------:R-:W-:Y:S01]  /*1dd0*/  VIADD R5, R30.reuse, 0x40 ;  /* 0x000000401e057836 */ /* 0x040fe20000000000 */
[C---:B0-----:R-:W-:Y:S01]  /*1de0*/  LEA R2, P0, R30.reuse, UR4, 0x2 ;  /* 0x000000041e027c11 */ /* 0x041fe2000f8010ff */
[----:B------:R-:W-:Y:S01]  /*1df0*/  VIADD R3, R30, 0x80 ;  /* 0x000000801e037836 */ /* 0x000fe20000000000 */
[----:B------:R-:W-:Y:S01]  /*1e00*/  ISETP.GE.U32.AND P2, PT, R4, UR7, PT ;  /* 0x0000000704007c0c */ /* 0x000fe2000bf46070 */
[C---:B------:R-:W-:Y:S01]  /*1e10*/  VIADD R4, R30.reuse, 0xa0 ;  /* 0x000000a01e047836 */ /* 0x040fe20000000000 */
[----:B------:R-:W-:Y:S01]  /*1e20*/  ISETP.GE.U32.AND P3, PT, R5, UR7, PT ;  /* 0x0000000705007c0c */ /* 0x000fe2000bf66070 */
[----:B------:R-:W-:Y:S01]  /*1e30*/  VIADD R5, R30, 0xc0 ;  /* 0x000000c01e057836 */ /* 0x000fe20000000000 */
[----:B------:R-:W-:Y:S01]  /*1e40*/  ISETP.GE.U32.AND P5, PT, R3, UR7, PT ;  /* 0x0000000703007c0c */ /* 0x000fe2000bfa6070 */
[----:B------:R-:W-:Y:S01]  /*1e50*/  IMAD.X R3, RZ, RZ, UR5, P0 ;  /* 0x00000005ff037e24 */ /* 0x000fe200080e06ff */
[----:B------:R-:W-:Y:S01]  /*1e60*/  ISETP.GE.U32.AND P6, PT, R4, UR7, PT ;  /* 0x0000000704007c0c */ /* 0x000fe2000bfc6070 */
[C---:B------:R-:W-:Y:S01]  /*1e70*/  VIADD R6, R30.reuse, 0x60 ;  /* 0x000000601e067836 */ /* 0x040fe20000000000 */
[----:B------:R-:W-:Y:S01]  /*1e80*/  ISETP.GE.U32.AND P0, PT, R5, UR7, PT ;  /* 0x0000000705007c0c */ /* 0x000fe2000bf06070 */
[----:B------:R-:W-:-:S02]  /*1e90*/  VIADD R5, R30, 0xe0 ;  /* 0x000000e01e057836 */ /* 0x000fc40000000000 */
[----:B------:R-:W-:Y:S01]  /*1ea0*/  VIADD R37, R30, 0x100 ;  /* 0x000001001e257836 */ /* 0x000fe20000000000 */
[----:B------:R-:W-:Y:S01]  /*1eb0*/  ISETP.GE.U32.AND P4, PT, R6, UR7, PT ;  /* 0x0000000706007c0c */ /* 0x000fe2000bf86070 */
[C---:B------:R-:W-:Y:S02]  /*1ec0*/  VIADD R7, R30.reuse, 0x140 ;  /* 0x000001401e077836 */ /* 0x040fe40000000000 */
[C---:B------:R-:W-:Y:S02]  /*1ed0*/  VIADD R36, R30.reuse, 0x120 ;  /* 0x000001201e247836 */ /* 0x040fe40000000000 */
[C---:B------:R-:W-:Y:S02]  /*1ee0*/  VIADD R35, R30.reuse, 0x220 ;  /* 0x000002201e237836 */ /* 0x040fe40000000000 */
[----:B------:R-:W-:Y:S02]  /*1ef0*/  VIADD R34, R30, 0x240 ;  /* 0x000002401e227836 */ /* 0x000fe40000000000 */
[----:B--2---:R-:W-:-:S02]  /*1f00*/  IMAD.MOV.U32 R4, RZ, RZ, R0 ;  /* 0x000000ffff047224 */ /* 0x004fc400078e0000 */
[----:B------:R-:W2:Y:S02]  /*1f10*/  @!P1 LDG.E R0, desc[UR12][R2.64] ;  /* 0x0000000c02009981 */ /* 0x000ea4000c1e1900 */
[--C-:B------:R-:W-:Y:S01]  /*1f20*/  IMAD.MOV.U32 R12, RZ, RZ, R4.reuse ;  /* 0x000000ffff0c7224 */ /* 0x100fe200078e0004 */
[----:B------:R-:W-:Y:S01]  /*1f30*/  ISETP.GE.U32.AND P1, PT, R5, UR7, PT ;  /* 0x0000000705007c0c */ /* 0x000fe2000bf26070 */
[--C-:B------:R-:W-:Y:S02]  /*1f40*/  IMAD.MOV.U32 R8, RZ, RZ, R4.reuse ;  /* 0x000000ffff087224 */ /* 0x100fe400078e0004 */
[C---:B------:R-:W-:Y:S02]  /*1f50*/  VIADD R5, R30.reuse, 0x160 ;  /* 0x000001601e057836 */ /* 0x040fe40000000000 */
[--C-:B------:R-:W-:Y:S01]  /*1f60*/  IMAD.MOV.U32 R6, RZ, RZ, R4.reuse ;  /* 0x000000ffff067224 */ /* 0x100fe200078e0004 */
[----:B------:R-:W3:Y:S01]  /*1f70*/  @!P5 LDG.E R12, desc[UR12][R2.64+0x200] ;  /* 0x0002000c020cd981 */ /* 0x000ee2000c1e1900 */
[--C-:B------:R-:W-:Y:S01]  /*1f80*/  IMAD.MOV.U32 R14, RZ, RZ, R4.reuse ;  /* 0x000000ffff0e7224 */ /* 0x100fe200078e0004 */
[----:B------:R-:W-:Y:S01]  /*1f90*/  ISETP.GE.U32.AND P5, PT, R37, UR7, PT ;  /* 0x0000000725007c0c */ /* 0x000fe2000bfa6070 */
[----:B------:R-:W-:Y:S01]  /*1fa0*/  IMAD.MOV.U32 R16, RZ, RZ, R4 ;  /* 0x000000ffff107224 */ /* 0x000fe200078e0004 */
[----:B------:R-:W4:Y:S01]  /*1fb0*/  @!P3 LDG.E R8, desc[UR12][R2.64+0x100] ;  /* 0x0001000c0208b981 */ /* 0x000f22000c1e1900 */
[----:B------:R-:W-:Y:S01]  /*1fc0*/  ISETP.GE.U32.AND P3, PT, R5, UR7, PT ;  /* 0x0000000705007c0c */ /* 0x000fe2000bf66070 */
[----:B------:R-:W-:-:S02]  /*1fd0*/  VIADD R5, R30, 0x1a0 ;  /* 0x000001a01e057836 */ /* 0x000fc40000000000 */
[----:B------:R-:W4:Y:S01]  /*1fe0*/  @!P2 LDG.E R6, desc[UR12][R2.64+0x80] ;  /* 0x0000800c0206a981 */ /* 0x000f22000c1e1900 */
[----:B------:R-:W-:Y:S01]  /*1ff0*/  ISETP.GE.U32.AND P2, PT, R7, UR7, PT ;  /* 0x0000000707007c0c */ /* 0x000fe2000bf46070 */
[--C-:B------:R-:W-:Y:S02]  /*2000*/  IMAD.MOV.U32 R10, RZ, RZ, R4.reuse ;  /* 0x000000ffff0a7224 */ /* 0x100fe400078e0004 */
[----:B------:R-:W4:Y:S01]  /*2010*/  @!P6 LDG.E R14, desc[UR12][R2.64+0x280] ;  /* 0x0002800c020ee981 */ /* 0x000f22000c1e1900 */
[----:B------:R-:W-:Y:S01]  /*2020*/  ISETP.GE.U32.AND P6, PT, R36, UR7, PT ;  /* 0x0000000724007c0c */ /* 0x000fe2000bfc6070 */
[----:B------:R-:W-:Y:S02]  /*2030*/  IMAD.MOV.U32 R20, RZ, RZ, R4 ;  /* 0x000000ffff147224 */ /* 0x000fe400078e0004 */
[----:B------:R-:W4:Y:S01]  /*2040*/  @!P0 LDG.E R16, desc[UR12][R2.64+0x300] ;  /* 0x0003000c02108981 */ /* 0x000f22000c1e1900 */
[----:B------:R-:W-:Y:S01]  /*2050*/  ISETP.GE.U32.AND P0, PT, R5, UR7, PT ;  /* 0x0000000705007c0c */ /* 0x000fe2000bf06070 */
[----:B------:R-:W-:-:S02]  /*2060*/  VIADD R7, R30, 0x180 ;  /* 0x000001801e077836 */ /* 0x000fc40000000000 */
[C---:B------:R-:W-:Y:S01]  /*2070*/  VIADD R5, R30.reuse, 0x1e0 ;  /* 0x000001e01e057836 */ /* 0x040fe20000000000 */
[----:B------:R-:W4:Y:S01]  /*2080*/  @!P4 LDG.E R10, desc[UR12][R2.64+0x180] ;  /* 0x0001800c020ac981 */ /* 0x000f22000c1e1900 */
[--C-:B------:R-:W-:Y:S01]  /*2090*/  IMAD.MOV.U32 R18, RZ, RZ, R4.reuse ;  /* 0x000000ffff127224 */ /* 0x100fe200078e0004 */
[----:B------:R-:W-:Y:S01]  /*20a0*/  ISETP.GE.U32.AND P4, PT, R7, UR7, PT ;  /* 0x0000000707007c0c */ /* 0x000fe2000bf86070 */
[--C-:B------:R-:W-:Y:S01]  /*20b0*/  IMAD.MOV.U32 R22, RZ, RZ, R4.reuse ;  /* 0x000000ffff167224 */ /* 0x100fe200078e0004 */
[----:B------:R-:W4:Y:S01]  /*20c0*/  @!P5 LDG.E R20, desc[UR12][R2.64+0x400] ;  /* 0x0004000c0214d981 */ /* 0x000f22000c1e1900 */
[--C-:B------:R-:W-:Y:S01]  /*20d0*/  IMAD.MOV.U32 R24, RZ, RZ, R4.reuse ;  /* 0x000000ffff187224 */ /* 0x100fe200078e0004 */
[----:B------:R-:W-:Y:S01]  /*20e0*/  ISETP.GE.U32.AND P5, PT, R5, UR7, PT ;  /* 0x0000000705007c0c */ /* 0x000fe2000bfa6070 */
[----:B------:R-:W-:Y:S01]  /*20f0*/  IMAD.MOV.U32 R26, RZ, RZ, R4 ;  /* 0x000000ffff1a7224 */ /* 0x000fe200078e0004 */
[----:B------:R-:W4:Y:S01]  /*2100*/  @!P1 LDG.E R18, desc[UR12][R2.64+0x380] ;  /* 0x0003800c02129981 */ /* 0x000f22000c1e1900 */
[----:B------:R-:W-:-:S02]  /*2110*/  VIADD R7, R30, 0x1c0 ;  /* 0x000001c01e077836 */ /* 0x000fc40000000000 */
[----:B------:R-:W-:Y:S01]  /*2120*/  VIADD R5, R30, 0x200 ;  /* 0x000002001e057836 */ /* 0x000fe20000000000 */
[----:B------:R-:W4:Y:S02]  /*2130*/  @!P6 LDG.E R22, desc[UR12][R2.64+0x480] ;  /* 0x0004800c0216e981 */ /* 0x000f24000c1e1900 */
[----:B------:R-:W-:Y:S02]  /*2140*/  ISETP.GE.U32.AND P1, PT, R7, UR7, PT ;  /* 0x0000000707007c0c */ /* 0x000fe4000bf26070 */
[----:B------:R-:W4:Y:S01]  /*2150*/  @!P2 LDG.E R24, desc[UR12][R2.64+0x500] ;  /* 0x0005000c0218a981 */ /* 0x000f22000c1e1900 */
[----:B------:R-:W-:Y:S02]  /*2160*/  ISETP.GE.U32.AND P6, PT, R5, UR7, PT ;  /* 0x0000000705007c0c */ /* 0x000fe4000bfc6070 */
[----:B------:R-:W-:Y:S01]  /*2170*/  ISETP.GE.U32.AND P2, PT, R35, UR7, PT ;  /* 0x0000000723007c0c */ /* 0x000fe2000bf46070 */
[----:B------:R-:W4:Y:S01]  /*2180*/  @!P3 LDG.E R26, desc[UR12][R2.64+0x580] ;  /* 0x0005800c021ab981 */ /* 0x000f22000c1e1900 */
[----:B------:R-:W-:Y:S01]  /*2190*/  ISETP.GE.U32.AND P3, PT, R34, UR7, PT ;  /* 0x0000000722007c0c */ /* 0x000fe2000bf66070 */
[----:B------:R-:W-:-:S02]  /*21a0*/  IMAD.MOV.U32 R28, RZ, RZ, R4 ;  /* 0x000000ffff1c7224 */ /* 0x000fc400078e0004 */
[--C-:B------:R-:W-:Y:S02]  /*21b0*/  IMAD.MOV.U32 R40, RZ, RZ, R4.reuse ;  /* 0x000000ffff287224 */ /* 0x100fe400078e0004 */
[--C-:B------:R-:W-:Y:S02]  /*21c0*/  IMAD.MOV.U32 R42, RZ, RZ, R4.reuse ;  /* 0x000000ffff2a7224 */ /* 0x100fe400078e0004 */
[--C-:B------:R-:W-:Y:S01]  /*21d0*/  IMAD.MOV.U32 R44, RZ, RZ, R4.reuse ;  /* 0x000000ffff2c7224 */ /* 0x100fe200078e0004 */
[----:B------:R-:W4:Y:S01]  /*21e0*/  @!P4 LDG.E R28, desc[UR12][R2.64+0x600] ;  /* 0x0006000c021cc981 */ /* 0x000f22000c1e1900 */
[--C-:B------:R-:W-:Y:S02]  /*21f0*/  IMAD.MOV.U32 R5, RZ, RZ, R4.reuse ;  /* 0x000000ffff057224 */ /* 0x100fe400078e0004 */
[----:B------:R-:W-:Y:S01]  /*2200*/  IMAD.MOV.U32 R7, RZ, RZ, R4 ;  /* 0x000000ffff077224 */ /* 0x000fe200078e0004 */
[----:B------:R-:W4:Y:S04]  /*2210*/  @!P0 LDG.E R40, desc[UR12][R2.64+0x680] ;  /* 0x0006800c02288981 */ /* 0x000f28000c1e1900 */
[----:B------:R-:W4:Y:S04]  /*2220*/  @!P1 LDG.E R42, desc[UR12][R2.64+0x700] ;  /* 0x0007000c022a9981 */ /* 0x000f28000c1e1900 */
[----:B------:R-:W4:Y:S04]  /*2230*/  @!P5 LDG.E R44, desc[UR12][R2.64+0x780] ;  /* 0x0007800c022cd981 */ /* 0x000f28000c1e1900 */
[----:B------:R-:W4:Y:S04]  /*2240*/  @!P6 LDG.E R5, desc[UR12][R2.64+0x800] ;  /* 0x0008000c0205e981 */ /* 0x000f28000c1e1900 */
[----:B------:R-:W4:Y:S04]  /*2250*/  @!P2 LDG.E R7, desc[UR12][R2.64+0x880] ;  /* 0x0008800c0207a981 */ /* 0x000f28000c1e1900 */
[----:B------:R-:W4:Y:S01]  /*2260*/  @!P3 LDG.E R4, desc[UR12][R2.64+0x900] ;  /* 0x0009000c0204b981 */ /* 0x000f22000c1e1900 */
[----:B------:R-:W0:Y:S01]  /*2270*/  S2R R38, SR_LANEID ;  /* 0x0000000000267919 */ /* 0x000e220000000000 */
[----:B------:R-:W1:Y:S01]  /*2280*/  S2UR UR5, SR_CgaCtaId ;  /* 0x00000000000579c3 */ /* 0x000e620000008800 */
[----:B------:R-:W-:Y:S01]  /*2290*/  SHF.R.U32.HI R41, RZ, 0x5, R31 ;  /* 0x00000005ff297819 */ /* 0x000fe2000001161f */
[----:B------:R-:W-:-:S02]  /*22a0*/  UMOV UR4, 0x400 ;  /* 0x0000040000047882 */ /* 0x000fc40000000000 */
[----:B-1----:R-:W-:Y:S02]  /*22b0*/  ULEA UR4, UR5, UR4, 0x18 ;  /* 0x0000000405047291 */ /* 0x002fe4000f8ec0ff */
[----:B0-----:R-:W-:-:S05]  /*22c0*/  IMAD R29, R41, 0x260, R38 ;  /* 0x00000260291d7824 */ /* 0x001fca00078e0226 */
[----:B------:R-:W-:Y:S01]  /*22d0*/  LEA R29, R29, UR4, 0x2 ;  /* 0x000000041d1d7c11 */ /* 0x000fe2000f8e10ff */
[----:B------:R-:W-:-:S04]  /*22e0*/  UISETP.NE.AND UP0, UPT, UR6, URZ, UPT ;  /* 0x000000ff0600728c */ /* 0x000fc8000bf05270 */
[----:B--2---:R-:W-:Y:S04]  /*22f0*/  STS [R29], R0 ;  /* 0x000000001d007388 */ /* 0x004fe80000000800 */
[----:B---3--:R-:W-:Y:S04]  /*2300*/  STS [R29+0x200], R12 ;  /* 0x0002000c1d007388 */ /* 0x008fe80000000800 */
[----:B----4-:R0:W-:Y:S04]  /*2310*/  STS [R29+0x100], R8 ;  /* 0x000100081d007388 */ /* 0x0101e80000000800 */
[----:B------:R1:W-:Y:S01]  /*2320*/  STS [R29+0x80], R6 ;  /* 0x000080061d007388 */ /* 0x0003e20000000800 */
[----:B0-----:R-:W-:-:S03]  /*2330*/  IMAD R8, R38, 0x48, R29 ;  /* 0x0000004826087824 */ /* 0x001fc600078e021d */
        /* <DEDUP_REMOVED lines=16> */
[----:B------:R1:W0:Y:S04]  /*2440*/  LDS R32, [R8] ;  /* 0x0000000008207984 */ /* 0x0002280000000800 */
        /* <DEDUP_REMOVED lines=19> */
[----:B--234-:R-:W-:Y:S05]  /*2580*/  BRA.U UP0, `(.L_x_17) ;  /* 0x0000000500047547 */ /* 0x01cfea000b800000 */
[----:B01----:R-:W-:Y:S02]  /*2590*/  IADD3 R8, PT, PT, R28, R33, R32 ;  /* 0x000000211c087210 */ /* 0x003fe40007ffe020 */
[----:B------:R-:W-:Y:S02]  /*25a0*/  ISETP.NE.AND P1, PT, R38, 0x1f, PT ;  /* 0x0000001f2600780c */ /* 0x000fe40003f25270 */
[----:B------:R-:W-:Y:S02]  /*25b0*/  IADD3 R8, PT, PT, R26, R27, R8 ;  /* 0x0000001b1a087210 */ /* 0x000fe40007ffe008 */
[----:B------:R-:W-:Y:S02]  /*25c0*/  ISETP.NE.AND P2, PT, R41, 0xc, PT ;  /* 0x0000000c2900780c */ /* 0x000fe40003f45270 */
        /* <DEDUP_REMOVED lines=47> */
[----:B------:R-:W-:-:S04]  /*28c0*/  ISETP.NE.AND P0, PT, R41, 0x8, PT ;  /* 0x000000082900780c */ /* 0x000fc80003f05270 */
[----:B------:R-:W-:Y:S02]  /*28d0*/  SEL R8, R15, R8, !P0 ;  /* 0x000000080f087207 */ /* 0x000fe40004000000 */
[C---:B------:R-:W-:Y:S02]  /*28e0*/  ISETP.NE.AND P0, PT, R41.reuse, 0xa, PT ;  /* 0x0000000a2900780c */ /* 0x040fe40003f05270 */
[----:B------:R-:W-:Y:S02]  /*28f0*/  SEL R8, R16, R8, !P1 ;  /* 0x0000000810087207 */ /* 0x000fe40004800000 */
[----:B------:R-:W-:Y:S02]  /*2900*/  ISETP.NE.AND P1, PT, R41, 0xb, PT ;  /* 0x0000000b2900780c */ /* 0x000fe40003f25270 */
[----:B------:R-:W-:Y:S02]  /*2910*/  SEL R8, R17, R8, !P0 ;  /* 0x0000000811087207 */ /* 0x000fe40004000000 */
[----:B------:R-:W-:-:S02]  /*2920*/  ISETP.GE.U32.AND P0, PT, R31, 0x20, PT ;  /* 0x000000201f00780c */ /* 0x000fc40003f06070 */
[----:B------:R-:W-:Y:S01]  /*2930*/  SEL R8, R18, R8, !P1 ;  /* 0x0000000812087207 */ /* 0x000fe20004800000 */
[----:B------:R-:W-:Y:S01]  /*2940*/  @!P2 IMAD.IADD R8, R19, 0x1, R18 ;  /* 0x000000011308a824 */ /* 0x000fe200078e0212 */
[----:B------:R-:W-:-:S04]  /*2950*/  ISETP.NE.AND P1, PT, R38, RZ, PT ;  /* 0x000000ff2600720c */ /* 0x000fc80003f25270 */
[----:B------:R-:W-:Y:S02]  /*2960*/  SEL R40, R40, RZ, P1 ;  /* 0x000000ff28287207 */ /* 0x000fe40000800000 */
[----:B------:R-:W-:-:S04]  /*2970*/  SEL R8, R8, RZ, P0 ;  /* 0x000000ff08087207 */ /* 0x000fc80000000000 */
[----:B-----5:R-:W-:Y:S01]  /*2980*/  IADD3 R39, PT, PT, R8, R40, R39 ;  /* 0x0000002808277210 */ /* 0x020fe20007ffe027 */
[----:B------:R-:W-:Y:S06]  /*2990*/  BRA `(.L_x_18) ;  /* 0x0000000c00547947 */ /* 0x000fec0003800000 */
.L_x_17:
[----:B01----:R-:W-:Y:S02]  /*29a0*/  IADD3 R8, PT, PT, R28, R33, R32 ;  /* 0x000000211c087210 */ /* 0x003fe40007ffe020 */
[----:B------:R-:W-:Y:S02]  /*29b0*/  ISETP.NE.AND P1, PT, R38, 0x1f, PT ;  /* 0x0000001f2600780c */ /* 0x000fe40003f25270 */
        /* <DEDUP_REMOVED lines=9> */
[----:B-----5:R-:W-:-:S05]  /*2a50*/  IADD3 R39, PT, PT, R9, R0, R8 ;  /* 0x0000000009277210 */ /* 0x020fca0007ffe008 */
        /* <DEDUP_REMOVED lines=28> */
[----:B------:R-:W-:Y:S01]  /*2c20*/  IMAD.IADD R14, R14, 0x1, R13 ;  /* 0x000000010e0e7824 */ /* 0x000fe200078e020d */
[----:B------:R-:W0:Y:S02]  /*2c30*/  LDS R11, [UR4+0x40] ;  /* 0x00004004ff0b7984 */ /* 0x000e240008000800 */
        /* <DEDUP_REMOVED lines=14> */
[----:B------:R-:W-:-:S04]  /*2d20*/  ISETP.NE.AND P0, PT, R41, 0xa, PT ;  /* 0x0000000a2900780c */ /* 0x000fc80003f05270 */
[----:B------:R-:W-:Y:S01]  /*2d30*/  SEL R8, R17, R8, !P0 ;  /* 0x0000000811087207 */ /* 0x000fe20004000000 */
[----:B------:R-:W-:Y:S01]  /*2d40*/  IMAD.IADD R17, R40, 0x1, -R39 ;  /* 0x0000000128117824 */ /* 0x000fe200078e0a27 */
[----:B------:R-:W-:-:S04]  /*2d50*/  ISETP.NE.AND P0, PT, R41, 0xb, PT ;  /* 0x0000000b2900780c */ /* 0x000fc80003f05270 */
[----:B------:R-:W-:Y:S02]  /*2d60*/  SEL R8, R18, R8, !P0 ;  /* 0x0000000812087207 */ /* 0x000fe40004000000 */
[----:B------:R-:W-:Y:S01]  /*2d70*/  ISETP.GT.U32.AND P0, PT, R31, 0x1f, PT ;  /* 0x0000001f1f00780c */ /* 0x000fe20003f04070 */
[----:B0-----:R-:W-:Y:S01]  /*2d80*/  IMAD.IADD R11, R19, 0x1, R11 ;  /* 0x00000001130b7824 */ /* 0x001fe200078e020b */
        /* <DEDUP_REMOVED lines=22> */
.L_x_64:
[----:B------:R-:W-:Y:S05]  /*2ef0*/  @!P0 BRA `(.L_x_21) ;  /* 0x0000000000248947 */ /* 0x000fea0003800000 */
[----:B------:R-:W-:-:S07]  /*2f00*/  IMAD.MOV.U32 R14, RZ, RZ, 0x1de ;  /* 0x000001deff0e7424 */ /* 0x000fce00078e00ff */
.L_x_23:
[----:B------:R-:W-:Y:S05]  /*2f10*/  NANOSLEEP R14 ;  /* 0x0000000e0000735d */ /* 0x000fea0003800000 */
[----:B------:R-:W2:Y:S01]  /*2f20*/  LD.E.64.STRONG.GPU R8, desc[UR12][R12.64+0x100] ;  /* 0x0001000c0c087980 */ /* 0x000ea2000c10fb00 */
[----:B------:R-:W-:Y:S01]  /*2f30*/  UMOV UR5, 0xffffffff ;  /* 0xffffffff00057882 */ /* 0x000fe20000000000 */
[----:B------:R-:W-:Y:S02]  /*2f40*/  SHF.R.U32.HI R14, RZ, 0x1, R14 ;  /* 0x00000001ff0e7819 */ /* 0x000fe4000001160e */
[----:B--2---:R-:W-:Y:S01]  /*2f50*/  ISETP.NE.AND P0, PT, R8, 0x63, PT ;  /* 0x000000630800780c */ /* 0x004fe20003f05270 */
[----:B------:R-:W-:-:S12]  /*2f60*/  BRA.DIV UR5, `(.L_x_22) ;  /* 0x0000001a05607947 */ /* 0x000fd8000b800000 */
[----:B------:R-:W-:-:S13]  /*2f70*/  VOTE.ANY P0, !P0 ;  /* 0x0000000000ff7806 */ /* 0x000fda0004000100 */
.L_x_67:
[----:B------:R-:W-:Y:S05]  /*2f80*/  @P0 BRA `(.L_x_23) ;  /* 0xfffffffc00e00947 */ /* 0x000fea000383ffff */
.L_x_21:
[----:B------:R-:W-:Y:S01]  /*2f90*/  UMOV UR5, 0xffffffff ;  /* 0xffffffff00057882 */ /* 0x000fe20000000000 */
[----:B------:R-:W-:Y:S02]  /*2fa0*/  ISETP.NE.AND P2, PT, R8, 0x65, PT ;  /* 0x000000650800780c */ /* 0x000fe40003f45270 */
[----:B------:R-:W-:Y:S11]  /*2fb0*/  BRA.DIV UR5, `(.L_x_24) ;  /* 0x0000001a056c7947 */ /* 0x000ff6000b800000 */
[----:B------:R-:W0:Y:S01]  /*2fc0*/  S2R R19, SR_GEMASK ;  /* 0x0000000000137919 */ /* 0x000e220000003c00 */
[----:B------:R-:W-:-:S04]  /*2fd0*/  VOTE.ANY R10, PT, !P2 ;  /* 0x00000000000a7806 */ /* 0x000fc800050e0100 */
[----:B0-----:R-:W-:-:S05]  /*2fe0*/  LOP3.LUT R10, R10, 0x80000000, R19, 0xec, !PT ;  /* 0x800000000a0a7812 */ /* 0x001fca00078eec13 */
[----:B------:R-:W-:-:S05]  /*2ff0*/  VIADD R13, R10, 0xffffffff ;  /* 0xffffffff0a0d7836 */ /* 0x000fca0000000000 */
[----:B------:R-:W-:Y:S01]  /*3000*/  LOP3.LUT R13, R10, R13, RZ, 0xc, !PT ;  /* 0x0000000d0a0d7212 */ /* 0x000fe200078e0cff */
[----:B------:R-:W-:-:S03]  /*3010*/  VIADD R10, R38, 0x2 ;  /* 0x00000002260a7836 */ /* 0x000fc60000000000 */
[----:B------:R-:W0:Y:S02]  /*3020*/  POPC R15, R13 ;  /* 0x0000000d000f7309 */ /* 0x000e240000000000 */
[----:B0-----:R-:W0:Y:S01]  /*3030*/  SHFL.DOWN PT, R16, R9, 0x1, R15 ;  /* 0x0820000009107989 */ /* 0x001e2200000e000f */
[----:B------:R-:W-:-:S04]  /*3040*/  ISETP.GE.AND P0, PT, R38, R15, PT ;  /* 0x0000000f2600720c */ /* 0x000fc80003f06270 */
[----:B0-----:R-:W-:Y:S02]  /*3050*/  SEL R16, R16, RZ, !P0 ;  /* 0x000000ff10107207 */ /* 0x001fe40004000000 */
[----:B------:R-:W-:Y:S01]  /*3060*/  ISETP.GT.AND P0, PT, R10, R15, PT ;  /* 0x0000000f0a00720c */ /* 0x000fe20003f04270 */
[----:B------:R-:W-:Y:S02]  /*3070*/  VIADD R10, R38, 0x4 ;  /* 0x00000004260a7836 */ /* 0x000fe40000000000 */
[----:B------:R-:W-:-:S05]  /*3080*/  IMAD.IADD R12, R16, 0x1, R9 ;  /* 0x00000001100c7824 */ /* 0x000fca00078e0209 */
[----:B------:R-:W0:Y:S02]  /*3090*/  SHFL.DOWN PT, R16, R12, 0x2, R15 ;  /* 0x084000000c107989 */ /* 0x000e2400000e000f */
[----:B0-----:R-:W-:Y:S02]  /*30a0*/  SEL R39, R16, RZ, !P0 ;  /* 0x000000ff10277207 */ /* 0x001fe40004000000 */
[----:B------:R-:W-:Y:S01]  /*30b0*/  ISETP.GT.AND P0, PT, R10, R15, PT ;  /* 0x0000000f0a00720c */ /* 0x000fe20003f04270 */
[----:B------:R-:W-:Y:S02]  /*30c0*/  VIADD R10, R38, 0x8 ;  /* 0x00000008260a7836 */ /* 0x000fe40000000000 */
[----:B------:R-:W-:Y:S02]  /*30d0*/  IMAD.IADD R40, R12, 0x1, R39 ;  /* 0x000000010c287824 */ /* 0x000fe400078e0227 */
[----:B------:R-:W0:Y:S03]  /*30e0*/  LDC.64 R12, c[0x0][0x390] ;  /* 0x0000e400ff0c7b82 */ /* 0x000e260000000a00 */
[----:B------:R-:W1:Y:S02]  /*30f0*/  SHFL.DOWN PT, R16, R40, 0x4, R15 ;  /* 0x0880000028107989 */ /* 0x000e6400000e000f */
[----:B-1----:R-:W-:-:S02]  /*3100*/  SEL R9, R16, RZ, !P0 ;  /* 0x000000ff10097207 */ /* 0x002fc40004000000 */
[----:B------:R-:W-:-:S03]  /*3110*/  ISETP.GT.AND P0, PT, R10, R15, PT ;  /* 0x0000000f0a00720c */ /* 0x000fc60003f04270 */
[----:B------:R-:W-:Y:S01]  /*3120*/  IMAD.IADD R9, R40, 0x1, R9 ;  /* 0x0000000128097824 */ /* 0x000fe200078e0209 */
[----:B0-----:R-:W-:-:S04]  /*3130*/  IADD3 R40, P3, PT, R12, 0x100, RZ ;  /* 0x000001000c287810 */ /* 0x001fc80007f7e0ff */
[----:B------:R-:W0:Y:S01]  /*3140*/  SHFL.DOWN PT, R16, R9, 0x8, R15 ;  /* 0x0900000009107989 */ /* 0x000e2200000e000f */
[----:B------:R-:W-:Y:S01]  /*3150*/  IMAD.X R41, RZ, RZ, R13, P3 ;  /* 0x000000ffff297224 */ /* 0x000fe200018e060d */
[----:B0-----:R-:W-:Y:S02]  /*3160*/  SEL R16, R16, RZ, !P0 ;  /* 0x000000ff10107207 */ /* 0x001fe40004000000 */
[----:B------:R-:W-:Y:S01]  /*3170*/  ISETP.NE.AND P0, PT, R8, 0x65, PT ;  /* 0x000000650800780c */ /* 0x000fe20003f05270 */
[----:B------:R-:W-:Y:S02]  /*3180*/  VIADD R8, R38, 0x10 ;  /* 0x0000001026087836 */ /* 0x000fe40000000000 */
[----:B------:R-:W-:-:S03]  /*3190*/  IMAD.IADD R44, R9, 0x1, R16 ;  /* 0x00000001092c7824 */ /* 0x000fc600078e0210 */
[----:B------:R-:W-:Y:S02]  /*31a0*/  ISETP.GT.AND P2, PT, R8, R15, PT ;  /* 0x0000000f0800720c */ /* 0x000fe40003f44270 */
[----:B------:R-:W0:Y:S05]  /*31b0*/  SHFL.DOWN PT, R16, R44, 0x10, R15 ;  /* 0x0a0000002c107989 */ /* 0x000e2a00000e000f */
[----:B------:R-:W-:Y:S02]  /*31c0*/  VOTE.ALL P0, P0 ;  /* 0x0000000000ff7806 */ /* 0x000fe40000000000 */
[----:B0-----:R-:W-:-:S05]  /*31d0*/  SEL R9, R16, RZ, !P2 ;  /* 0x000000ff10097207 */ /* 0x001fca0005000000 */
[----:B------:R-:W-:-:S07]  /*31e0*/  IMAD.IADD R12, R44, 0x1, R9 ;  /* 0x000000012c0c7824 */ /* 0x000fce00078e0209 */
.L_x_76:
[----:B------:R-:W-:Y:S05]  /*31f0*/  @!P0 BRA `(.L_x_25) ;  /* 0x0000000000dc8947 */ /* 0x000fea0003800000 */
[----:B------:R-:W-:-:S07]  /*3200*/  IMAD.MOV.U32 R39, RZ, RZ, 0x1de ;  /* 0x000001deff277424 */ /* 0x000fce00078e00ff */
.L_x_31:
        /* <DEDUP_REMOVED lines=8> */
.L_x_79:
[----:B------:R-:W-:Y:S05]  /*3290*/  @!P0 BRA `(.L_x_27) ;  /* 0x0000000000248947 */ /* 0x000fea0003800000 */
[----:B------:R-:W-:-:S07]  /*32a0*/  IMAD.MOV.U32 R13, RZ, RZ, R39 ;  /* 0x000000ffff0d7224 */ /* 0x000fce00078e0027 */
.L_x_29:
[----:B------:R-:W-:Y:S05]  /*32b0*/  NANOSLEEP R13 ;  /* 0x0000000d0000735d */ /* 0x000fea0003800000 */
[----:B------:R-:W2:Y:S01]  /*32c0*/  LD.E.64.STRONG.GPU R8, desc[UR12][R14.64+-0x100] ;  /* 0xffff000c0e087980 */ /* 0x000ea2000c10fb00 */
[----:B------:R-:W-:Y:S01]  /*32d0*/  UMOV UR5, 0xffffffff ;  /* 0xffffffff00057882 */ /* 0x000fe20000000000 */
[----:B------:R-:W-:Y:S02]  /*32e0*/  SHF.R.U32.HI R13, RZ, 0x1, R13 ;  /* 0x00000001ff0d7819 */ /* 0x000fe4000001160d */
[----:B--2---:R-:W-:Y:S01]  /*32f0*/  ISETP.NE.AND P0, PT, R8, 0x63, PT ;  /* 0x000000630800780c */ /* 0x004fe20003f05270 */
[----:B------:R-:W-:-:S12]  /*3300*/  BRA.DIV UR5, `(.L_x_28) ;  /* 0x0000001a05bc7947 */ /* 0x000fd8000b800000 */
[----:B------:R-:W-:-:S13]  /*3310*/  VOTE.ANY P0, !P0 ;  /* 0x0000000000ff7806 */ /* 0x000fda0004000100 */
.L_x_82:
[----:B------:R-:W-:Y:S05]  /*3320*/  @P0 BRA `(.L_x_29) ;  /* 0xfffffffc00e00947 */ /* 0x000fea000383ffff */
.L_x_27:
[----:B------:R-:W-:Y:S01]  /*3330*/  UMOV UR5, 0xffffffff ;  /* 0xffffffff00057882 */ /* 0x000fe20000000000 */
[----:B------:R-:W-:Y:S02]  /*3340*/  ISETP.NE.AND P0, PT, R8, 0x65, PT ;  /* 0x000000650800780c */ /* 0x000fe40003f05270 */
[----:B------:R-:W-:Y:S11]  /*3350*/  BRA.DIV UR5, `(.L_x_30) ;  /* 0x0000001a05c87947 */ /* 0x000ff6000b800000 */
[----:B------:R-:W-:Y:S01]  /*3360*/  VOTE.ANY R10, PT, !P0 ;  /* 0x00000000000a7806 */ /* 0x000fe200040e0100 */
[----:B------:R-:W-:-:S03]  /*3370*/  VIADD R18, R18, 0xffffffe0 ;  /* 0xffffffe012127836 */ /* 0x000fc60000000000 */
[----:B------:R-:W-:-:S05]  /*3380*/  LOP3.LUT R10, R10, 0x80000000, R19, 0xec, !PT ;  /* 0x800000000a0a7812 */ /* 0x000fca00078eec13 */
        /* <DEDUP_REMOVED lines=14> */
[----:B------:R-:W-:-:S05]  /*3470*/  IMAD.IADD R45, R44, 0x1, R45 ;  /* 0x000000012c2d7824 */ /* 0x000fca00078e022d */
[----:B------:R-:W0:Y:S02]  /*3480*/  SHFL.DOWN PT, R16, R45, 0x4, R15 ;  /* 0x088000002d107989 */ /* 0x000e2400000e000f */
[----:B0-----:R-:W-:Y:S02]  /*3490*/  SEL R16, R16, RZ, !P0 ;  /* 0x000000ff10107207 */ /* 0x001fe40004000000 */
[----:B------:R-:W-:-:S03]  /*34a0*/  ISETP.GT.AND P0, PT, R10, R15, PT ;  /* 0x0000000f0a00720c */ /* 0x000fc60003f04270 */
[----:B------:R-:W-:-:S05]  /*34b0*/  IMAD.IADD R9, R45, 0x1, R16 ;  /* 0x000000012d097824 */ /* 0x000fca00078e0210 */
[----:B------:R-:W0:Y:S02]  /*34c0*/  SHFL.DOWN PT, R16, R9, 0x8, R15 ;  /* 0x0900000009107989 */ /* 0x000e2400000e000f */
[----:B0-----:R-:W-:Y:S02]  /*34d0*/  SEL R16, R16, RZ, !P0 ;  /* 0x000000ff10107207 */ /* 0x001fe40004000000 */
[----:B------:R-:W-:Y:S01]  /*34e0*/  ISETP.NE.AND P0, PT, R8, 0x65, PT ;  /* 0x000000650800780c */ /* 0x000fe20003f05270 */
[----:B------:R-:W-:Y:S02]  /*34f0*/  VIADD R8, R38, 0x10 ;  /* 0x0000001026087836 */ /* 0x000fe40000000000 */
[----:B------:R-:W-:-:S03]  /*3500*/  IMAD.IADD R44, R9, 0x1, R16 ;  /* 0x00000001092c7824 */ /* 0x000fc600078e0210 */
[----:B------:R-:W-:Y:S02]  /*3510*/  ISETP.GT.AND P2, PT, R8, R15, PT ;  /* 0x0000000f0800720c */ /* 0x000fe40003f44270 */
[----:B------:R-:W0:Y:S05]  /*3520*/  SHFL.DOWN PT, R16, R44, 0x10, R15 ;  /* 0x0a0000002c107989 */ /* 0x000e2a00000e000f */
[----:B------:R-:W-:Y:S02]  /*3530*/  VOTE.ALL P0, P0 ;  /* 0x0000000000ff7806 */ /* 0x000fe40000000000 */
[----:B0-----:R-:W-:-:S04]  /*3540*/  SEL R13, R16, RZ, !P2 ;  /* 0x000000ff100d7207 */ /* 0x001fc80005000000 */
[----:B------:R-:W-:-:S07]  /*3550*/  IADD3 R12, PT, PT, R44, R13, R12 ;  /* 0x0000000d2c0c7210 */ /* 0x000fce0007ffe00c */
.L_x_91:
[----:B------:R-:W-:Y:S05]  /*3560*/  @P0 BRA `(.L_x_31) ;  /* 0xfffffffc00280947 */ /* 0x000fea000383ffff */
.L_x_25:
[----:B------:R-:W-:Y:S01]  /*3570*/  ISETP.NE.AND P0, PT, R38, RZ, PT ;  /* 0x000000ff2600720c */ /* 0x000fe20003f05270 */
[----:B------:R-:W0:Y:S01]  /*3580*/  @!P1 S2R R9, SR_CgaCtaId ;  /* 0x0000000000099919 */ /* 0x000e220000008800 */
[----:B------:R-:W-:Y:S01]  /*3590*/  @!P1 MOV R8, 0x400 ;  /* 0x0000040000089802 */ /* 0x000fe20000000f00 */
[----:B------:R-:W-:Y:S02]  /*35a0*/  @!P1 IMAD.IADD R11, R11, 0x1, R12 ;  /* 0x000000010b0b9824 */ /* 0x000fe400078e020c */
[----:B------:R-:W-:-:S05]  /*35b0*/  @!P1 IMAD.MOV.U32 R10, RZ, RZ, 0x65 ;  /* 0x00000065ff0a9424 */ /* 0x000fca00078e00ff */
[----:B------:R1:W-:Y:S03]  /*35c0*/  @!P1 ST.E.64.STRONG.GPU desc[UR12][R42.64+0x100], R10 ;  /* 0x0001000a2a009985 */ /* 0x0003e6000c10fb0c */
[----:B------:R-:W-:Y:S01]  /*35d0*/  @!P0 MOV R13, 0x400 ;  /* 0x00000400000d8802 */ /* 0x000fe20000000f00 */
[----:B------:R-:W2:Y:S01]  /*35e0*/  @!P0 S2R R14, SR_CgaCtaId ;  /* 0x00000000000e8919 */ /* 0x000ea20000008800 */
[----:B0-----:R-:W-:Y:S01]  /*35f0*/  @!P1 LEA R9, R9, R8, 0x18 ;  /* 0x0000000809099211 */ /* 0x001fe200078ec0ff */
[----:B------:R-:W-:Y:S02]  /*3600*/  IMAD.MOV.U32 R8, RZ, RZ, R17 ;  /* 0x000000ffff087224 */ /* 0x000fe400078e0011 */
[----:B------:R-:W-:Y:S02]  /*3610*/  @!P0 IMAD.MOV.U32 R8, RZ, RZ, R12 ;  /* 0x000000ffff088224 */ /* 0x000fe400078e000c */
[----:B------:R1:W-:Y:S04]  /*3620*/  @!P1 STS [R9+0x8], R11 ;  /* 0x0000080b09009388 */ /* 0x0003e80000000800 */
[----:B------:R1:W-:Y:S01]  /*3630*/  @!P1 STS [R9+0x4], R12 ;  /* 0x0000040c09009388 */ /* 0x0003e20000000800 */
[----:B--2---:R-:W-:-:S05]  /*3640*/  @!P0 LEA R13, R14, R13, 0x18 ;  /* 0x0000000d0e0d8211 */ /* 0x004fca00078ec0ff */
[----:B------:R1:W-:Y:S02]  /*3650*/  @!P0 STS [R13+0x54], R12 ;  /* 0x0000540c0d008388 */ /* 0x0003e40000000800 */
.L_x_19:
        /* <DEDUP_REMOVED lines=9> */
.L_x_18:
[----:B------:R-:W-:Y:S01]  /*36f0*/  IMAD.IADD R32, R32, 0x1, R39 ;  /* 0x0000000120207824 */ /* 0x000fe200078e0227 */
[----:B------:R-:W0:Y:S01]  /*3700*/  S2R R8, SR_LANEID ;  /* 0x0000000000087919 */ /* 0x000e220000000000 */
[----:B------:R-:W-:Y:S02]  /*3710*/  BAR.SYNC.DEFER_BLOCKING 0x0 ;  /* 0x0000000000007b1d */ /* 0x000fe40000010000 */
[----:B------:R-:W-:Y:S01]  /*3720*/  IMAD.IADD R33, R33, 0x1, R32 ;  /* 0x0000000121217824 */ /* 0x000fe200078e0220 */
[----:B------:R-:W-:Y:S01]  /*3730*/  ISETP.NE.AND P0, PT, R31, RZ, PT ;  /* 0x000000ff1f00720c */ /* 0x000fe20003f05270 */
[----:B------:R-:W-:Y:S02]  /*3740*/  IMAD.U32 R12, RZ, RZ, UR7 ;  /* 0x00000007ff0c7e24 */ /* 0x000fe4000f8e00ff */
[----:B------:R-:W-:Y:S01]  /*3750*/  IMAD.IADD R28, R28, 0x1, R33 ;  /* 0x000000011c1c7824 */ /* 0x000fe200078e0221 */
[----:B------:R-:W1:Y:S03]  /*3760*/  LDCU.64 UR8, c[0x0][0x388] ;  /* 0x00007100ff0877ac */ /* 0x000e660008000a00 */
[----:B------:R-:W-:-:S04]  /*3770*/  IMAD.IADD R27, R27, 0x1, R28 ;  /* 0x000000011b1b7824 */ /* 0x000fc800078e021c */
[----:B------:R-:W-:-:S04]  /*3780*/  IMAD.IADD R26, R26, 0x1, R27 ;  /* 0x000000011a1a7824 */ /* 0x000fc800078e021b */
[----:B------:R-:W-:-:S04]  /*3790*/  IMAD.IADD R25, R25, 0x1, R26 ;  /* 0x0000000119197824 */ /* 0x000fc800078e021a */
[----:B------:R-:W-:-:S04]  /*37a0*/  IMAD.IADD R24, R24, 0x1, R25 ;  /* 0x0000000118187824 */ /* 0x000fc800078e0219 */
[----:B------:R-:W-:Y:S02]  /*37b0*/  IMAD.IADD R23, R23, 0x1, R24 ;  /* 0x0000000117177824 */ /* 0x000fe400078e0218 */
[----:B0-----:R-:W-:Y:S02]  /*37c0*/  IMAD R8, R8, 0x48, R29 ;  /* 0x0000004808087824 */ /* 0x001fe400078e021d */
[----:B------:R-:W-:-:S03]  /*37d0*/  IMAD.IADD R22, R22, 0x1, R23 ;  /* 0x0000000116167824 */ /* 0x000fc600078e0217 */
[----:B------:R-:W-:Y:S01]  /*37e0*/  STS [R8], R39 ;  /* 0x0000002708007388 */ /* 0x000fe20000000800 */
[----:B------:R-:W-:-:S03]  /*37f0*/  IMAD.IADD R21, R21, 0x1, R22 ;  /* 0x0000000115157824 */ /* 0x000fc600078e0216 */
[----:B------:R-:W-:Y:S01]  /*3800*/  STS [R8+0x4], R32 ;  /* 0x0000042008007388 */ /* 0x000fe20000000800 */
        /* <DEDUP_REMOVED lines=15> */
[----:B------:R-:W-:Y:S04]  /*3900*/  STS [R8+0x24], R22 ;  /* 0x0000241608007388 */ /* 0x000fe80000000800 */
        /* <DEDUP_REMOVED lines=8> */
[----:B------:R0:W-:Y:S01]  /*3990*/  STS [R8+0x48], R0 ;  /* 0x0000480008007388 */ /* 0x0001e20000000800 */
[----:B------:R-:W-:-:S03]  /*39a0*/  NOP ;  /* 0x0000000000007918 */ /* 0x000fc60000000000 */
[----:B------:R-:W-:Y:S04]  /*39b0*/  LDS R39, [R29] ;  /* 0x000000001d277984 */ /* 0x000fe80000000800 */
[----:B------:R-:W-:Y:S04]  /*39c0*/  LDS R41, [R29+0x80] ;  /* 0x000080001d297984 */ /* 0x000fe80000000800 */
        /* <DEDUP_REMOVED lines=17> */
[----:B------:R2:W-:Y:S01]  /*3ae0*/  @!P0 STS [UR4+0x7b80], R12 ;  /* 0x007b800cff008988 */ /* 0x0005e20008000804 */
[----:B------:R-:W-:Y:S01]  /*3af0*/  BAR.SYNC.DEFER_BLOCKING 0x0 ;  /* 0x0000000000007b1d */ /* 0x000fe20000010000 */
[----:B0-----:R-:W-:-:S05]  /*3b00*/  IADD3 R0, P0, PT, R30, UR10, RZ ;  /* 0x0000000a1e007c10 */ /* 0x001fca000ff1e0ff */
[----:B------:R-:W0:Y:S01]  /*3b10*/  S2R R2, SR_TID.X ;  /* 0x0000000000027919 */ /* 0x000e220000002100 */
[----:B------:R-:W3:Y:S01]  /*3b20*/  LDS R31, [UR4+0x7b80] ;  /* 0x007b8004ff1f7984 */ /* 0x000ee20008000800 */
[C---:B0-----:R-:W-:Y:S02]  /*3b30*/  LOP3.LUT R3, R2.reuse, 0x3e0, RZ, 0xc0, !PT ;  /* 0x000003e002037812 */ /* 0x041fe400078ec0ff */
[----:B------:R-:W-:-:S05]  /*3b40*/  LOP3.LUT R2, R2, 0x1f, RZ, 0xc0, !PT ;  /* 0x0000001f02027812 */ /* 0x000fca00078ec0ff */
[----:B------:R-:W-:Y:S02]  /*3b50*/  IMAD R8, R3, 0x13, R2 ;  /* 0x0000001303087824 */ /* 0x000fe400078e0202 */
[----:B------:R-:W-:Y:S01]  /*3b60*/  IMAD.X R3, RZ, RZ, UR11, P0 ;  /* 0x0000000bff037e24 */ /* 0x000fe200080e06ff */
[----:B-1----:R-:W-:Y:S01]  /*3b70*/  LEA R2, P0, R0, UR8, 0x2 ;  /* 0x0000000800027c11 */ /* 0x002fe2000f8010ff */
[C---:B------:R-:W-:Y:S02]  /*3b80*/  VIADD R10, R8.reuse, 0x20 ;  /* 0x00000020080a7836 */ /* 0x040fe40000000000 */
[----:B--2---:R-:W-:Y:S01]  /*3b90*/  VIADD R12, R8, 0xa0 ;  /* 0x000000a0080c7836 */ /* 0x004fe20000000000 */
[----:B------:R-:W-:Y:S01]  /*3ba0*/  LEA.HI.X R3, R0, UR9, R3, 0x2, P0 ;  /* 0x0000000900037c11 */ /* 0x000fe200080f1403 */
[----:B------:R-:W-:Y:S01]  /*3bb0*/  VIADD R0, R8, 0x40 ;  /* 0x0000004008007836 */ /* 0x000fe20000000000 */
[-C--:B---3--:R-:W-:Y:S02]  /*3bc0*/  ISETP.GE.AND P1, PT, R30, R31.reuse, PT ;  /* 0x0000001f1e00720c */ /* 0x088fe40003f26270 */
[-C--:B------:R-:W-:Y:S01]  /*3bd0*/  ISETP.GE.AND P2, PT, R10, R31.reuse, PT ;  /* 0x0000001f0a00720c */ /* 0x080fe20003f46270 */
[----:B------:R-:W-:Y:S01]  /*3be0*/  VIADD R10, R8, 0x60 ;  /* 0x00000060080a7836 */ /* 0x000fe20000000000 */
[-C--:B------:R-:W-:Y:S01]  /*3bf0*/  ISETP.GE.AND P3, PT, R0, R31.reuse, PT ;  /* 0x0000001f0000720c */ /* 0x080fe20003f66270 */
[----:B------:R-:W-:Y:S01]  /*3c00*/  VIADD R0, R8, 0x80 ;  /* 0x0000008008007836 */ /* 0x000fe20000000000 */
[----:B------:R-:W-:-:S02]  /*3c10*/  ISETP.GE.AND P6, PT, R12, R31, PT ;  /* 0x0000001f0c00720c */ /* 0x000fc40003fc6270 */
[-C--:B------:R-:W-:Y:S01]  /*3c20*/  ISETP.GE.AND P4, PT, R10, R31.reuse, PT ;  /* 0x0000001f0a00720c */ /* 0x080fe20003f86270 */
[----:B------:R-:W-:Y:S01]  /*3c30*/  VIADD R10, R8, 0xc0 ;  /* 0x000000c0080a7836 */ /* 0x000fe20000000000 */
[-C--:B------:R-:W-:Y:S01]  /*3c40*/  ISETP.GE.AND P5, PT, R0, R31.reuse, PT ;  /* 0x0000001f0000720c */ /* 0x080fe20003fa6270 */
[----:B------:R-:W-:Y:S02]  /*3c50*/  VIADD R0, R8, 0xe0 ;  /* 0x000000e008007836 */ /* 0x000fe40000000000 */
[----:B------:R0:W-:Y:S01]  /*3c60*/  @!P1 STG.E desc[UR12][R2.64], R39 ;  /* 0x0000002702009986 */ /* 0x0001e2000c10190c */
[-C--:B------:R-:W-:Y:S01]  /*3c70*/  ISETP.GE.AND P0, PT, R10, R31.reuse, PT ;  /* 0x0000001f0a00720c */ /* 0x080fe20003f06270 */
[----:B------:R-:W-:Y:S01]  /*3c80*/  VIADD R10, R8, 0x160 ;  /* 0x00000160080a7836 */ /* 0x000fe20000000000 */
[-C--:B------:R-:W-:Y:S01]  /*3c90*/  ISETP.GE.AND P1, PT, R0, R31.reuse, PT ;  /* 0x0000001f0000720c */ /* 0x080fe20003f26270 */
[----:B------:R-:W-:Y:S01]  /*3ca0*/  VIADD R0, R8, 0x140 ;  /* 0x0000014008007836 */ /* 0x000fe20000000000 */
[----:B------:R0:W-:Y:S01]  /*3cb0*/  @!P2 STG.E desc[UR12][R2.64+0x80], R41 ;  /* 0x000080290200a986 */ /* 0x0001e2000c10190c */
[----:B------:R-:W-:-:S03]  /*3cc0*/  ISETP.GE.AND P2, PT, R37, R31, PT ;  /* 0x0000001f2500720c */ /* 0x000fc60003f46270 */
[----:B------:R0:W-:Y:S01]  /*3cd0*/  @!P3 STG.E desc[UR12][R2.64+0x100], R43 ;  /* 0x0001002b0200b986 */ /* 0x0001e2000c10190c */
[----:B------:R-:W-:-:S03]  /*3ce0*/  ISETP.GE.AND P3, PT, R36, R31, PT ;  /* 0x0000001f2400720c */ /* 0x000fc60003f66270 */
[----:B------:R0:W-:Y:S01]  /*3cf0*/  @!P4 STG.E desc[UR12][R2.64+0x180], R45 ;  /* 0x0001802d0200c986 */ /* 0x0001e2000c10190c */
[-C--:B------:R-:W-:Y:S01]  /*3d00*/  ISETP.GE.AND P4, PT, R0, R31.reuse, PT ;  /* 0x0000001f0000720c */ /* 0x080fe20003f86270 */
[----:B------:R-:W-:Y:S02]  /*3d10*/  VIADD R0, R8, 0x180 ;  /* 0x0000018008007836 */ /* 0x000fe40000000000 */
[----:B------:R0:W-:Y:S01]  /*3d20*/  @!P5 STG.E desc[UR12][R2.64+0x200], R4 ;  /* 0x000200040200d986 */ /* 0x0001e2000c10190c */
[-C--:B------:R-:W-:Y:S01]  /*3d30*/  ISETP.GE.AND P5, PT, R10, R31.reuse, PT ;  /* 0x0000001f0a00720c */ /* 0x080fe20003fa6270 */
[----:B------:R-:W-:Y:S02]  /*3d40*/  VIADD R10, R8, 0x1a0 ;  /* 0x000001a0080a7836 */ /* 0x000fe40000000000 */
[----:B------:R0:W-:Y:S01]  /*3d50*/  @!P6 STG.E desc[UR12][R2.64+0x280], R6 ;  /* 0x000280060200e986 */ /* 0x0001e2000c10190c */
[----:B------:R-:W-:Y:S01]  /*3d60*/  ISETP.GE.AND P6, PT, R0, R31, PT ;  /* 0x0000001f0000720c */ /* 0x000fe20003fc6270 */
[----:B------:R-:W-:-:S02]  /*3d70*/  VIADD R0, R8, 0x1c0 ;  /* 0x000001c008007836 */ /* 0x000fc40000000000 */
[----:B------:R0:W-:Y:S01]  /*3d80*/  @!P0 STG.E desc[UR12][R2.64+0x300], R33 ;  /* 0x0003002102008986 */ /* 0x0001e2000c10190c */
[-C--:B------:R-:W-:Y:S01]  /*3d90*/  ISETP.GE.AND P0, PT, R10, R31.reuse, PT ;  /* 0x0000001f0a00720c */ /* 0x080fe20003f06270 */
[C---:B------:R-:W-:Y:S02]  /*3da0*/  VIADD R10, R8.reuse, 0x1e0 ;  /* 0x000001e0080a7836 */ /* 0x040fe40000000000 */
[----:B------:R-:W-:Y:S01]  /*3db0*/  VIADD R8, R8, 0x200 ;  /* 0x0000020008087836 */ /* 0x000fe20000000000 */
[----:B------:R0:W-:Y:S01]  /*3dc0*/  @!P1 STG.E desc[UR12][R2.64+0x380], R25 ;  /* 0x0003801902009986 */ /* 0x0001e2000c10190c */
[----:B------:R-:W-:-:S03]  /*3dd0*/  ISETP.GE.AND P1, PT, R0, R31, PT ;  /* 0x0000001f0000720c */ /* 0x000fc60003f26270 */
        /* <DEDUP_REMOVED lines=8> */
[----:B------:R0:W-:Y:S04]  /*3e60*/  @!P6 STG.E desc[UR12][R2.64+0x600], R15 ;  /* 0x0006000f0200e986 */ /* 0x0001e8000c10190c */
[----:B------:R0:W-:Y:S04]  /*3e70*/  @!P0 STG.E desc[UR12][R2.64+0x680], R13 ;  /* 0x0006800d02008986 */ /* 0x0001e8000c10190c */
[----:B------:R0:W-:Y:S04]  /*3e80*/  @!P1 STG.E desc[UR12][R2.64+0x700], R11 ;  /* 0x0007000b02009986 */ /* 0x0001e8000c10190c */
[----:B------:R0:W-:Y:S04]  /*3e90*/  @!P2 STG.E desc[UR12][R2.64+0x780], R9 ;  /* 0x000780090200a986 */ /* 0x0001e8000c10190c */
[----:B------:R0:W-:Y:S04]  /*3ea0*/  @!P3 STG.E desc[UR12][R2.64+0x800], R7 ;  /* 0x000800070200b986 */ /* 0x0001e8000c10190c */
[----:B------:R0:W-:Y:S01]  /*3eb0*/  @!P4 STG.E desc[UR12][R2.64+0x880], R5 ;  /* 0x000880050200c986 */ /* 0x0001e2000c10190c */
[----:B------:R-:W-:Y:S05]  /*3ec0*/  @P5 EXIT ;  /* 0x000000000000594d */ /* 0x000fea0003800000 */
[----:B------:R-:W-:Y:S01]  /*3ed0*/  STG.E desc[UR12][R2.64+0x900], R27 ;  /* 0x0009001b02007986 */ /* 0x000fe2000c10190c */
[----:B------:R-:W-:Y:S05]  /*3ee0*/  EXIT ;  /* 0x000000000000794d */ /* 0x000fea0003800000 */
.L_x_5:
[----:B------:R-:W-:Y:S01]  /*3ef0*/  BSSY B1, `(.L_x_32) ;  /* 0x0000006000017945 */ /* 0x000fe20003800000 */
[----:B------:R-:W-:Y:S01]  /*3f00*/  PLOP3.LUT P0, PT, P0, PT, PT, 0x8, 0x80 ;  /* 0x000000000080781c */ /* 0x000fe2000070e170 */
[----:B------:R-:W-:-:S12]  /*3f10*/  IMAD.MOV.U32 R10, RZ, RZ, -0x1 ;  /* 0xffffffffff0a7424 */ /* 0x000fd800078e00ff */
[----:B------:R-:W-:Y:S05]  /*3f20*/  WARPSYNC.COLLECTIVE R10, `(.L_x_33) ;  /* 0x000000000a087348 */ /* 0x000fea0003c00000 */
[----:B------:R-:W-:Y:S01]  /*3f30*/  VOTE.ANY P0, P0 ;  /* 0x0000000000ff7806 */ /* 0x000fe20000000100 */
[----:B------:R-:W-:-:S12]  /*3f40*/  ENDCOLLECTIVE ;  /* 0x000000000000791b */ /* 0x000fd80003800000 */
.L_x_33:
[----:B------:R-:W-:Y:S05]  /*3f50*/  BSYNC B1 ;  /* 0x0000000000017941 */ /* 0x000fea0003800000 */
.L_x_32:
[----:B------:R-:W-:Y:S05]  /*3f60*/  BRA `(.L_x_34) ;  /* 0xffffffd000287947 */ /* 0x000fea000383ffff */
.L_x_7:
[----:B------:R-:W-:Y:S01]  /*3f70*/  BSSY B1, `(.L_x_35) ;  /* 0x0000006000017945 */ /* 0x000fe20003800000 */
[----:B------:R-:W-:Y:S01]  /*3f80*/  PLOP3.LUT P0, PT, P0, PT, PT, 0x8, 0x80 ;  /* 0x000000000080781c */ /* 0x000fe2000070e170 */
[----:B------:R-:W-:-:S12]  /*3f90*/  IMAD.MOV.U32 R10, RZ, RZ, -0x1 ;  /* 0xffffffffff0a7424 */ /* 0x000fd800078e00ff */
[----:B------:R-:W-:Y:S05]  /*3fa0*/  WARPSYNC.COLLECTIVE R10, `(.L_x_36) ;  /* 0x000000000a087348 */ /* 0x000fea0003c00000 */
[----:B------:R-:W-:Y:S01]  /*3fb0*/  VOTE.ANY P0, P0 ;  /* 0x0000000000ff7806 */ /* 0x000fe20000000100 */
[----:B------:R-:W-:-:S12]  /*3fc0*/  ENDCOLLECTIVE ;  /* 0x000000000000791b */ /* 0x000fd80003800000 */
.L_x_36:
[----:B------:R-:W-:Y:S05]  /*3fd0*/  BSYNC B1 ;  /* 0x0000000000017941 */ /* 0x000fea0003800000 */
.L_x_35:
[----:B------:R-:W-:Y:S05]  /*3fe0*/  BRA `(.L_x_37) ;  /* 0xffffffd0002c7947 */ /* 0x000fea000383ffff */
.L_x_9:
[----:B------:R-:W0:Y:S01]  /*3ff0*/  S2R R8, SR_GEMASK ;  /* 0x0000000000087919 */ /* 0x000e220000003c00 */
[----:B------:R-:W-:Y:S01]  /*4000*/  BSSY B1, `(.L_x_38) ;  /* 0x0000006000017945 */ /* 0x000fe20003800000 */
[----:B------:R-:W-:Y:S01]  /*4010*/  PLOP3.LUT P2, PT, P0, PT, PT, 0x8, 0x80 ;  /* 0x000000000080781c */ /* 0x000fe2000074e170 */
[----:B------:R-:W-:-:S12]  /*4020*/  IMAD.MOV.U32 R10, RZ, RZ, -0x1 ;  /* 0xffffffffff0a7424 */ /* 0x000fd800078e00ff */
[----:B0-----:R-:W-:Y:S05]  /*4030*/  WARPSYNC.COLLECTIVE R10, `(.L_x_39) ;  /* 0x000000000a087348 */ /* 0x001fea0003c00000 */
[----:B------:R-:W-:Y:S01]  /*4040*/  VOTE.ANY R10, PT, P2 ;  /* 0x00000000000a7806 */ /* 0x000fe200010e0100 */
[----:B0-----:R-:W-:Y:S06]  /*4050*/  ENDCOLLECTIVE ;  /* 0x000000000000791b */ /* 0x001fec0003800000 */
.L_x_39:
[----:B------:R-:W-:Y:S05]  /*4060*/  BSYNC B1 ;  /* 0x0000000000017941 */ /* 0x000fea0003800000 */
.L_x_38:
[----:B------:R-:W-:Y:S01]  /*4070*/  LOP3.LUT R10, R10, 0x80000000, R8, 0xec, !PT ;  /* 0x800000000a0a7812 */ /* 0x000fe200078eec08 */
[----:B------:R-:W-:Y:S01]  /*4080*/  IMAD.MOV.U32 R14, RZ, RZ, 0x1 ;  /* 0x00000001ff0e7424 */ /* 0x000fe200078e00ff */
[----:B------:R-:W-:Y:S01]  /*4090*/  ISETP.NE.AND P0, PT, R12, 0x65, PT ;  /* 0x000000650c00780c */ /* 0x000fe20003f05270 */
[C---:B------:R-:W-:Y:S02]  /*40a0*/  VIADD R38, R37.reuse, 0x2 ;  /* 0x0000000225267836 */ /* 0x040fe40000000000 */
[C---:B------:R-:W-:Y:S02]  /*40b0*/  VIADD R11, R10.reuse, 0xffffffff ;  /* 0xffffffff0a0b7836 */ /* 0x040fe40000000000 */
[C---:B------:R-:W-:Y:S02]  /*40c0*/  VIADD R19, R37.reuse, 0x4 ;  /* 0x0000000425137836 */ /* 0x040fe40000000000 */
[----:B------:R-:W-:Y:S01]  /*40d0*/  VIADD R39, R37, 0x10 ;  /* 0x0000001025277836 */ /* 0x000fe20000000000 */
[----:B------:R-:W-:Y:S01]  /*40e0*/  LOP3.LUT R11, R10, R11, RZ, 0xc, !PT ;  /* 0x0000000b0a0b7212 */ /* 0x000fe200078e0cff */
[----:B------:R-:W-:-:S03]  /*40f0*/  IMAD.MOV.U32 R10, RZ, RZ, -0x1 ;  /* 0xffffffffff0a7424 */ /* 0x000fc600078e00ff */
[----:B------:R0:W1:Y:S04]  /*4100*/  POPC R15, R11 ;  /* 0x0000000b000f7309 */ /* 0x0000680000000000 */
[----:B01----:R-:W-:Y:S05]  /*4110*/  WARPSYNC.COLLECTIVE R10, `(.L_x_40) ;  /* 0x000000000a087348 */ /* 0x003fea0003c00000 */
[----:B-1----:R1:W2:Y:S02]  /*4120*/  SHFL.DOWN P2, R16, R13, R14, R15 ;  /* 0x0800000e0d107389 */ /* 0x0022a4000004000f */
[----:B012---:R-:W-:Y:S05]  /*4130*/  ENDCOLLECTIVE ;  /* 0x000000000000791b */ /* 0x007fea0003800000 */
.L_x_40:
[----:B------:R-:W-:Y:S01]  /*4140*/  IMAD.MOV.U32 R14, RZ, RZ, 0x2 ;  /* 0x00000002ff0e7424 */ /* 0x000fe200078e00ff */
[----:B------:R-:W-:-:S04]  /*4150*/  ISETP.GE.AND P2, PT, R37, R15, PT ;  /* 0x0000000f2500720c */ /* 0x000fc80003f46270 */
[----:B------:R-:W-:-:S05]  /*4160*/  SEL R16, R16, RZ, !P2 ;  /* 0x000000ff10107207 */ /* 0x000fca0005000000 */
[----:B------:R-:W-:-:S04]  /*4170*/  IMAD.IADD R36, R16, 0x1, R13 ;  /* 0x0000000110247824 */ /* 0x000fc800078e020d */
[----:B------:R-:W-:-:S07]  /*4180*/  IMAD.MOV.U32 R13, RZ, RZ, R36 ;  /* 0x000000ffff0d7224 */ /* 0x000fce00078e0024 */
[----:B------:R-:W-:Y:S05]  /*4190*/  WARPSYNC.COLLECTIVE R10, `(.L_x_41) ;  /* 0x000000000a087348 */ /* 0x000fea0003c00000 */
[----:B------:R0:W1:Y:S02]  /*41a0*/  SHFL.DOWN P2, R16, R13, R14, R15 ;  /* 0x0800000e0d107389 */ /* 0x000064000004000f */
[----:B01----:R-:W-:Y:S05]  /*41b0*/  ENDCOLLECTIVE ;  /* 0x000000000000791b */ /* 0x003fea0003800000 */
.L_x_41:
[----:B------:R-:W-:Y:S01]  /*41c0*/  IMAD.MOV.U32 R14, RZ, RZ, 0x4 ;  /* 0x00000004ff0e7424 */ /* 0x000fe200078e00ff */
[----:B------:R-:W-:-:S04]  /*41d0*/  ISETP.GT.AND P2, PT, R38, R15, PT ;  /* 0x0000000f2600720c */ /* 0x000fc80003f44270 */
[----:B------:R-:W-:-:S05]  /*41e0*/  SEL R11, R16, RZ, !P2 ;  /* 0x000000ff100b7207 */ /* 0x000fca0005000000 */
[----:B------:R-:W-:Y:S02]  /*41f0*/  IMAD.IADD R40, R36, 0x1, R11 ;  /* 0x0000000124287824 */ /* 0x000fe400078e020b */
[----:B------:R-:W-:Y:S02]  /*4200*/  VIADD R36, R37, 0x8 ;  /* 0x0000000825247836 */ /* 0x000fe40000000000 */
[----:B------:R-:W-:-:S07]  /*4210*/  IMAD.MOV.U32 R13, RZ, RZ, R40 ;  /* 0x000000ffff0d7224 */ /* 0x000fce00078e0028 */
[----:B------:R-:W-:Y:S05]  /*4220*/  WARPSYNC.COLLECTIVE R10, `(.L_x_42) ;  /* 0x000000000a087348 */ /* 0x000fea0003c00000 */
[----:B------:R0:W1:Y:S02]  /*4230*/  SHFL.DOWN P2, R16, R13, R14, R15 ;  /* 0x0800000e0d107389 */ /* 0x000064000004000f */
[----:B01----:R-:W-:Y:S05]  /*4240*/  ENDCOLLECTIVE ;  /* 0x000000000000791b */ /* 0x003fea0003800000 */
.L_x_42:
[----:B------:R-:W-:Y:S01]  /*4250*/  IMAD.MOV.U32 R14, RZ, RZ, 0x8 ;  /* 0x00000008ff0e7424 */ /* 0x000fe200078e00ff */
[----:B------:R-:W-:-:S04]  /*4260*/  ISETP.GT.AND P2, PT, R19, R15, PT ;  /* 0x0000000f1300720c */ /* 0x000fc80003f44270 */
[----:B------:R-:W-:-:S05]  /*4270*/  SEL R11, R16, RZ, !P2 ;  /* 0x000000ff100b7207 */ /* 0x000fca0005000000 */
[----:B------:R-:W-:-:S04]  /*4280*/  IMAD.IADD R42, R40, 0x1, R11 ;  /* 0x00000001282a7824 */ /* 0x000fc800078e020b */
[----:B------:R-:W-:-:S07]  /*4290*/  IMAD.MOV.U32 R13, RZ, RZ, R42 ;  /* 0x000000ffff0d7224 */ /* 0x000fce00078e002a */
[----:B------:R-:W-:Y:S05]  /*42a0*/  WARPSYNC.COLLECTIVE R10, `(.L_x_43) ;  /* 0x000000000a087348 */ /* 0x000fea0003c00000 */
[----:B------:R0:W1:Y:S02]  /*42b0*/  SHFL.DOWN P2, R16, R13, R14, R15 ;  /* 0x0800000e0d107389 */ /* 0x000064000004000f */
[----:B01----:R-:W-:Y:S05]  /*42c0*/  ENDCOLLECTIVE ;  /* 0x000000000000791b */ /* 0x003fea0003800000 */
.L_x_43:
        /* <DEDUP_REMOVED lines=8> */
.L_x_44:
[----:B------:R-:W-:Y:S05]  /*4350*/  WARPSYNC.COLLECTIVE R10, `(.L_x_45) ;  /* 0x000000000a087348 */ /* 0x000fea0003c00000 */
[----:B------:R-:W-:Y:S01]  /*4360*/  VOTE.ALL P0, P0 ;  /* 0x0000000000ff7806 */ /* 0x000fe20000000000 */
[----:B------:R-:W-:-:S12]  /*4370*/  ENDCOLLECTIVE ;  /* 0x000000000000791b */ /* 0x000fd80003800000 */
.L_x_45:
[----:B------:R-:W0:Y:S01]  /*4380*/  LDC.64 R12, c[0x0][0x390] ;  /* 0x0000e400ff0c7b82 */ /* 0x000e220000000a00 */
[----:B------:R-:W-:-:S04]  /*4390*/  ISETP.GT.AND P2, PT, R39, R15, PT ;  /* 0x0000000f2700720c */ /* 0x000fc80003f44270 */
[----:B------:R-:W-:-:S05]  /*43a0*/  SEL R16, R16, RZ, !P2 ;  /* 0x000000ff10107207 */ /* 0x000fca0005000000 */
[----:B------:R-:W-:Y:S01]  /*43b0*/  IMAD.IADD R40, R41, 0x1, R16 ;  /* 0x0000000129287824 */ /* 0x000fe200078e0210 */
[----:B0-----:R-:W-:-:S05]  /*43c0*/  IADD3 R42, P2, PT, R12, 0x100, RZ ;  /* 0x000001000c2a7810 */ /* 0x001fca0007f5e0ff */
[----:B------:R-:W-:Y:S01]  /*43d0*/  IMAD.X R43, RZ, RZ, R13, P2 ;  /* 0x000000ffff2b7224 */ /* 0x000fe200010e060d */
[----:B------:R-:W-:Y:S07]  /*43e0*/  BRA `(.L_x_46) ;  /* 0xffffffcc00c87947 */ /* 0x000fee000383ffff */
.L_x_11:
[----:B------:R-:W-:Y:S01]  /*43f0*/  BSSY B1, `(.L_x_47) ;  /* 0x0000006000017945 */ /* 0x000fe20003800000 */
[----:B------:R-:W-:Y:S01]  /*4400*/  PLOP3.LUT P0, PT, P0, PT, PT, 0x8, 0x80 ;  /* 0x000000000080781c */ /* 0x000fe2000070e170 */
[----:B------:R-:W-:-:S12]  /*4410*/  IMAD.MOV.U32 R10, RZ, RZ, -0x1 ;  /* 0xffffffffff0a7424 */ /* 0x000fd800078e00ff */
[----:B------:R-:W-:Y:S05]  /*4420*/  WARPSYNC.COLLECTIVE R10, `(.L_x_48) ;  /* 0x000000000a087348 */ /* 0x000fea0003c00000 */
[----:B------:R-:W-:Y:S01]  /*4430*/  VOTE.ANY P0, P0 ;  /* 0x0000000000ff7806 */ /* 0x000fe20000000100 */
[----:B------:R-:W-:-:S12]  /*4440*/  ENDCOLLECTIVE ;  /* 0x000000000000791b */ /* 0x000fd80003800000 */
.L_x_48:
[----:B------:R-:W-:Y:S05]  /*4450*/  BSYNC B1 ;  /* 0x0000000000017941 */ /* 0x000fea0003800000 */
.L_x_47:
[----:B------:R-:W-:Y:S05]  /*4460*/  BRA `(.L_x_49) ;  /* 0xffffffcc00d07947 */ /* 0x000fea000383ffff */
.L_x_13:
[----:B------:R-:W-:Y:S01]  /*4470*/  BSSY B1, `(.L_x_50) ;  /* 0x0000006000017945 */ /* 0x000fe20003800000 */
[----:B------:R-:W-:Y:S01]  /*4480*/  PLOP3.LUT P0, PT, P0, PT, PT, 0x8, 0x80 ;  /* 0x000000000080781c */ /* 0x000fe2000070e170 */
[----:B------:R-:W-:-:S12]  /*4490*/  IMAD.MOV.U32 R10, RZ, RZ, -0x1 ;  /* 0xffffffffff0a7424 */ /* 0x000fd800078e00ff */
[----:B------:R-:W-:Y:S05]  /*44a0*/  WARPSYNC.COLLECTIVE R10, `(.L_x_51) ;  /* 0x000000000a087348 */ /* 0x000fea0003c00000 */
[----:B------:R-:W-:Y:S01]  /*44b0*/  VOTE.ANY P0, P0 ;  /* 0x0000000000ff7806 */ /* 0x000fe20000000100 */
[----:B------:R-:W-:-:S12]  /*44c0*/  ENDCOLLECTIVE ;  /* 0x000000000000791b */ /* 0x000fd80003800000 */
.L_x_51:
[----:B------:R-:W-:Y:S05]  /*44d0*/  BSYNC B1 ;  /* 0x0000000000017941 */ /* 0x000fea0003800000 */
.L_x_50:
[----:B------:R-:W-:Y:S05]  /*44e0*/  BRA `(.L_x_52) ;  /* 0xffffffcc00d47947 */ /* 0x000fea000383ffff */
.L_x_15:
[----:B------:R-:W-:Y:S01]  /*44f0*/  BSSY B1, `(.L_x_53) ;  /* 0x0000006000017945 */ /* 0x000fe20003800000 */
[----:B------:R-:W-:Y:S01]  /*4500*/  PLOP3.LUT P2, PT, P0, PT, PT, 0x8, 0x80 ;  /* 0x000000000080781c */ /* 0x000fe2000074e170 */
[----:B------:R-:W-:-:S12]  /*4510*/  IMAD.MOV.U32 R10, RZ, RZ, -0x1 ;  /* 0xffffffffff0a7424 */ /* 0x000fd800078e00ff */
[----:B------:R-:W-:Y:S05]  /*4520*/  WARPSYNC.COLLECTIVE R10, `(.L_x_54) ;  /* 0x000000000a087348 */ /* 0x000fea0003c00000 */
[----:B------:R-:W-:Y:S01]  /*4530*/  VOTE.ANY R10, PT, P2 ;  /* 0x00000000000a7806 */ /* 0x000fe200010e0100 */
[----:B------:R-:W-:Y:S06]  /*4540*/  ENDCOLLECTIVE ;  /* 0x000000000000791b */ /* 0x000fec0003800000 */
.L_x_54:
[----:B------:R-:W-:Y:S05]  /*4550*/  BSYNC B1 ;  /* 0x0000000000017941 */ /* 0x000fea0003800000 */
.L_x_53:
[----:B------:R-:W-:Y:S01]  /*4560*/  LOP3.LUT R10, R10, 0x80000000, R8, 0xec, !PT ;  /* 0x800000000a0a7812 */ /* 0x000fe200078eec08 */
[----:B------:R-:W-:Y:S02]  /*4570*/  IMAD.MOV.U32 R14, RZ, RZ, 0x1 ;  /* 0x00000001ff0e7424 */ /* 0x000fe400078e00ff */
[----:B------:R-:W-:Y:S02]  /*4580*/  VIADD R18, R18, 0xffffffe0 ;  /* 0xffffffe012127836 */ /* 0x000fe40000000000 */
[----:B------:R-:W-:-:S05]  /*4590*/  VIADD R15, R10, 0xffffffff ;  /* 0xffffffff0a0f7836 */ /* 0x000fca0000000000 */
[----:B------:R-:W-:Y:S01]  /*45a0*/  LOP3.LUT R15, R10, R15, RZ, 0xc, !PT ;  /* 0x0000000f0a0f7212 */ /* 0x000fe200078e0cff */
[----:B------:R-:W-:-:S05]  /*45b0*/  IMAD.MOV.U32 R10, RZ, RZ, -0x1 ;  /* 0xffffffffff0a7424 */ /* 0x000fca00078e00ff */
[----:B------:R-:W0:Y:S02]  /*45c0*/  POPC R15, R15 ;  /* 0x0000000f000f7309 */ /* 0x000e240000000000 */
[----:B0-----:R-:W-:Y:S05]  /*45d0*/  WARPSYNC.COLLECTIVE R10, `(.L_x_55) ;  /* 0x000000000a087348 */ /* 0x001fea0003c00000 */
[----:B0-----:R0:W1:Y:S02]  /*45e0*/  SHFL.DOWN P2, R16, R13, R14, R15 ;  /* 0x0800000e0d107389 */ /* 0x001064000004000f */
[----:B01----:R-:W-:Y:S05]  /*45f0*/  ENDCOLLECTIVE ;  /* 0x000000000000791b */ /* 0x003fea0003800000 */
.L_x_55:
[----:B------:R-:W-:Y:S01]  /*4600*/  ISETP.GE.AND P0, PT, R37, R15, PT ;  /* 0x0000000f2500720c */ /* 0x000fe20003f06270 */
[----:B------:R-:W-:-:S03]  /*4610*/  IMAD.MOV.U32 R14, RZ, RZ, 0x2 ;  /* 0x00000002ff0e7424 */ /* 0x000fc600078e00ff */
[----:B------:R-:W-:Y:S02]  /*4620*/  SEL R16, R16, RZ, !P0 ;  /* 0x000000ff10107207 */ /* 0x000fe40004000000 */
[----:B------:R-:W-:-:S03]  /*4630*/  ISETP.GT.AND P0, PT, R38, R15, PT ;  /* 0x0000000f2600720c */ /* 0x000fc60003f04270 */
[----:B------:R-:W-:-:S04]  /*4640*/  IMAD.IADD R41, R16, 0x1, R13 ;  /* 0x0000000110297824 */ /* 0x000fc800078e020d */
[----:B------:R-:W-:-:S07]  /*4650*/  IMAD.MOV.U32 R13, RZ, RZ, R41 ;  /* 0x000000ffff0d7224 */ /* 0x000fce00078e0029 */
[----:B------:R-:W-:Y:S05]  /*4660*/  WARPSYNC.COLLECTIVE R10, `(.L_x_56) ;  /* 0x000000000a087348 */ /* 0x000fea0003c00000 */
[----:B------:R0:W1:Y:S02]  /*4670*/  SHFL.DOWN P2, R16, R13, R14, R15 ;  /* 0x0800000e0d107389 */ /* 0x000064000004000f */
[----:B01----:R-:W-:Y:S05]  /*4680*/  ENDCOLLECTIVE ;  /* 0x000000000000791b */ /* 0x003fea0003800000 */
.L_x_56:
[----:B------:R-:W-:Y:S01]  /*4690*/  IMAD.MOV.U32 R14, RZ, RZ, 0x4 ;  /* 0x00000004ff0e7424 */ /* 0x000fe200078e00ff */
[----:B------:R-:W-:Y:S02]  /*46a0*/  SEL R16, R16, RZ, !P0 ;  /* 0x000000ff10107207 */ /* 0x000fe40004000000 */
[----:B------:R-:W-:-:S03]  /*46b0*/  ISETP.GT.AND P0, PT, R19, R15, PT ;  /* 0x0000000f1300720c */ /* 0x000fc60003f04270 */
[----:B------:R-:W-:-:S04]  /*46c0*/  IMAD.IADD R41, R41, 0x1, R16 ;  /* 0x0000000129297824 */ /* 0x000fc800078e0210 */
[----:B------:R-:W-:-:S07]  /*46d0*/  IMAD.MOV.U32 R13, RZ, RZ, R41 ;  /* 0x000000ffff0d7224 */ /* 0x000fce00078e0029 */
[----:B------:R-:W-:Y:S05]  /*46e0*/  WARPSYNC.COLLECTIVE R10, `(.L_x_57) ;  /* 0x000000000a087348 */ /* 0x000fea0003c00000 */
[----:B------:R0:W1:Y:S02]  /*46f0*/  SHFL.DOWN P2, R16, R13, R14, R15 ;  /* 0x0800000e0d107389 */ /* 0x000064000004000f */
[----:B01----:R-:W-:Y:S05]  /*4700*/  ENDCOLLECTIVE ;  /* 0x000000000000791b */ /* 0x003fea0003800000 */
.L_x_57:
[----:B------:R-:W-:Y:S01]  /*4710*/  IMAD.MOV.U32 R14, RZ, RZ, 0x8 ;  /* 0x00000008ff0e7424 */ /* 0x000fe200078e00ff */
[----:B------:R-:W-:Y:S02]  /*4720*/  SEL R16, R16, RZ, !P0 ;  /* 0x000000ff10107207 */ /* 0x000fe40004000000 */
[----:B------:R-:W-:-:S03]  /*4730*/  ISETP.GT.AND P0, PT, R36, R15, PT ;  /* 0x0000000f2400720c */ /* 0x000fc60003f04270 */
[----:B------:R-:W-:-:S10]  /*4740*/  IMAD.IADD R13, R41, 0x1, R16 ;  /* 0x00000001290d7824 */ /* 0x000fd400078e0210 */
[----:B------:R-:W-:Y:S05]  /*4750*/  WARPSYNC.COLLECTIVE R10, `(.L_x_58) ;  /* 0x000000000a087348 */ /* 0x000fea0003c00000 */
[----:B------:R0:W1:Y:S02]  /*4760*/  SHFL.DOWN P2, R16, R13, R14, R15 ;  /* 0x0800000e0d107389 */ /* 0x000064000004000f */
[----:B01----:R-:W-:Y:S05]  /*4770*/  ENDCOLLECTIVE ;  /* 0x000000000000791b */ /* 0x003fea0003800000 */
.L_x_58:
        /* <DEDUP_REMOVED lines=8> */
.L_x_59:
[----:B------:R-:W-:Y:S02]  /*4800*/  SEL R16, R16, RZ, !P0 ;  /* 0x000000ff10107207 */ /* 0x000fe40004000000 */
[----:B------:R-:W-:Y:S02]  /*4810*/  ISETP.NE.AND P0, PT, R12, 0x65, PT ;  /* 0x000000650c00780c */ /* 0x000fe40003f05270 */
[----:B------:R-:W-:-:S11]  /*4820*/  IADD3 R40, PT, PT, R41, R16, R40 ;  /* 0x0000001029287210 */ /* 0x000fd60007ffe028 */
[----:B------:R-:W-:Y:S05]  /*4830*/  WARPSYNC.COLLECTIVE R10, `(.L_x_60) ;  /* 0x000000000a087348 */ /* 0x000fea0003c00000 */
[----:B------:R-:W-:Y:S01]  /*4840*/  VOTE.ALL P0, P0 ;  /* 0x0000000000ff7806 */ /* 0x000fe20000000000 */
[----:B------:R-:W-:-:S12]  /*4850*/  ENDCOLLECTIVE ;  /* 0x000000000000791b */ /* 0x000fd80003800000 */
.L_x_60:
[----:B------:R-:W-:Y:S05]  /*4860*/  BRA `(.L_x_61) ;  /* 0xffffffcc00747947 */ /* 0x000fea000383ffff */
.L_x_20:
[----:B------:R-:W-:Y:S01]  /*4870*/  BSSY B0, `(.L_x_62) ;  /* 0x0000006000007945 */ /* 0x000fe20003800000 */
[----:B------:R-:W-:Y:S01]  /*4880*/  PLOP3.LUT P0, PT, P0, PT, PT, 0x8, 0x80 ;  /* 0x000000000080781c */ /* 0x000fe2000070e170 */
[----:B------:R-:W-:-:S12]  /*4890*/  IMAD.MOV.U32 R10, RZ, RZ, -0x1 ;  /* 0xffffffffff0a7424 */ /* 0x000fd800078e00ff */
[----:B------:R-:W-:Y:S05]  /*48a0*/  WARPSYNC.COLLECTIVE R10, `(.L_x_63) ;  /* 0x000000000a087348 */ /* 0x000fea0003c00000 */
[----:B------:R-:W-:Y:S01]  /*48b0*/  VOTE.ANY P0, P0 ;  /* 0x0000000000ff7806 */ /* 0x000fe20000000100 */
[----:B------:R-:W-:-:S12]  /*48c0*/  ENDCOLLECTIVE ;  /* 0x000000000000791b */ /* 0x000fd80003800000 */
.L_x_63:
[----:B------:R-:W-:Y:S05]  /*48d0*/  BSYNC B0 ;  /* 0x0000000000007941 */ /* 0x000fea0003800000 */
.L_x_62:
[----:B------:R-:W-:Y:S05]  /*48e0*/  BRA `(.L_x_64) ;  /* 0xffffffe400807947 */ /* 0x000fea000383ffff */
.L_x_22:
[----:B------:R-:W-:Y:S01]  /*48f0*/  BSSY B0, `(.L_x_65) ;  /* 0x0000006000007945 */ /* 0x000fe20003800000 */
[----:B------:R-:W-:Y:S01]  /*4900*/  PLOP3.LUT P0, PT, P0, PT, PT, 0x8, 0x80 ;  /* 0x000000000080781c */ /* 0x000fe2000070e170 */
[----:B------:R-:W-:-:S12]  /*4910*/  IMAD.MOV.U32 R10, RZ, RZ, -0x1 ;  /* 0xffffffffff0a7424 */ /* 0x000fd800078e00ff */
[----:B------:R-:W-:Y:S05]  /*4920*/  WARPSYNC.COLLECTIVE R10, `(.L_x_66) ;  /* 0x000000000a087348 */ /* 0x000fea0003c00000 */
[----:B------:R-:W-:Y:S01]  /*4930*/  VOTE.ANY P0, P0 ;  /* 0x0000000000ff7806 */ /* 0x000fe20000000100 */
[----:B------:R-:W-:-:S12]  /*4940*/  ENDCOLLECTIVE ;  /* 0x000000000000791b */ /* 0x000fd80003800000 */
.L_x_66:
[----:B------:R-:W-:Y:S05]  /*4950*/  BSYNC B0 ;  /* 0x0000000000007941 */ /* 0x000fea0003800000 */
.L_x_65:
[----:B------:R-:W-:Y:S05]  /*4960*/  BRA `(.L_x_67) ;  /* 0xffffffe400847947 */ /* 0x000fea000383ffff */
.L_x_24:
[----:B------:R-:W0:Y:S01]  /*4970*/  S2R R19, SR_GEMASK ;  /* 0x0000000000137919 */ /* 0x000e220000003c00 */
[----:B------:R-:W-:Y:S01]  /*4980*/  BSSY B0, `(.L_x_68) ;  /* 0x0000007000007945 */ /* 0x000fe20003800000 */
[----:B------:R-:W-:Y:S01]  /*4990*/  ISETP.NE.AND P0, PT, R8, 0x65, PT ;  /* 0x000000650800780c */ /* 0x000fe20003f05270 */
[----:B------:R-:W-:Y:S01]  /*49a0*/  IMAD.MOV.U32 R10, RZ, RZ, -0x1 ;  /* 0xffffffffff0a7424 */ /* 0x000fe200078e00ff */
[----:B------:R-:W-:-:S13]  /*49b0*/  PLOP3.LUT P2, PT, P2, PT, PT, 0x8, 0x80 ;  /* 0x000000000080781c */ /* 0x000fda000174e170 */
[----:B0-----:R-:W-:Y:S05]  /*49c0*/  WARPSYNC.COLLECTIVE R10, `(.L_x_69) ;  /* 0x000000000a087348 */ /* 0x001fea0003c00000 */
[----:B------:R-:W-:Y:S01]  /*49d0*/  VOTE.ANY R10, PT, P2 ;  /* 0x00000000000a7806 */ /* 0x000fe200010e0100 */
[----:B0-----:R-:W-:Y:S06]  /*49e0*/  ENDCOLLECTIVE ;  /* 0x000000000000791b */ /* 0x001fec0003800000 */
.L_x_69:
[----:B------:R-:W-:Y:S05]  /*49f0*/  BSYNC B0 ;  /* 0x0000000000007941 */ /* 0x000fea0003800000 */
.L_x_68:
[----:B------:R-:W-:Y:S01]  /*4a00*/  LOP3.LUT R10, R10, 0x80000000, R19, 0xec, !PT ;  /* 0x800000000a0a7812 */ /* 0x000fe200078eec13 */
[----:B------:R-:W-:-:S04]  /*4a10*/  IMAD.MOV.U32 R14, RZ, RZ, 0x1 ;  /* 0x00000001ff0e7424 */ /* 0x000fc800078e00ff */
[----:B------:R-:W-:-:S05]  /*4a20*/  VIADD R13, R10, 0xffffffff ;  /* 0xffffffff0a0d7836 */ /* 0x000fca0000000000 */
[----:B------:R-:W-:Y:S01]  /*4a30*/  LOP3.LUT R8, R10, R13, RZ, 0xc, !PT ;  /* 0x0000000d0a087212 */ /* 0x000fe200078e0cff */
[----:B------:R-:W-:Y:S02]  /*4a40*/  IMAD.MOV.U32 R13, RZ, RZ, R9 ;  /* 0x000000ffff0d7224 */ /* 0x000fe400078e0009 */
[----:B------:R-:W-:Y:S01]  /*4a50*/  IMAD.MOV.U32 R10, RZ, RZ, -0x1 ;  /* 0xffffffffff0a7424 */ /* 0x000fe200078e00ff */
[----:B------:R0:W1:Y:S02]  /*4a60*/  POPC R15, R8 ;  /* 0x00000008000f7309 */ /* 0x0000640000000000 */
[----:B0-----:R-:W-:-:S07]  /*4a70*/  VIADD R8, R38, 0x4 ;  /* 0x0000000426087836 */ /* 0x001fce0000000000 */
[----:B-1----:R-:W-:Y:S05]  /*4a80*/  WARPSYNC.COLLECTIVE R10, `(.L_x_70) ;  /* 0x000000000a087348 */ /* 0x002fea0003c00000 */
[----:B-1----:R0:W1:Y:S02]  /*4a90*/  SHFL.DOWN P2, R16, R13, R14, R15 ;  /* 0x0800000e0d107389 */ /* 0x002064000004000f */
[----:B01----:R-:W-:Y:S05]  /*4aa0*/  ENDCOLLECTIVE ;  /* 0x000000000000791b */ /* 0x003fea0003800000 */
.L_x_70:
[----:B------:R-:W-:Y:S01]  /*4ab0*/  IMAD.MOV.U32 R14, RZ, RZ, 0x2 ;  /* 0x00000002ff0e7424 */ /* 0x000fe200078e00ff */
[----:B------:R-:W-:-:S04]  /*4ac0*/  ISETP.GE.AND P2, PT, R38, R15, PT ;  /* 0x0000000f2600720c */ /* 0x000fc80003f46270 */
[----:B------:R-:W-:Y:S01]  /*4ad0*/  SEL R12, R16, RZ, !P2 ;  /* 0x000000ff100c7207 */ /* 0x000fe20005000000 */
[----:B------:R-:W-:-:S04]  /*4ae0*/  VIADD R16, R38, 0x2 ;  /* 0x0000000226107836 */ /* 0x000fc80000000000 */
[----:B------:R-:W-:Y:S01]  /*4af0*/  IMAD.IADD R12, R12, 0x1, R9 ;  /* 0x000000010c0c7824 */ /* 0x000fe200078e0209 */
[----:B------:R-:W-:-:S03]  /*4b00*/  ISETP.GT.AND P3, PT, R16, R15, PT ;  /* 0x0000000f1000720c */ /* 0x000fc60003f64270 */
[----:B------:R-:W-:-:S10]  /*4b10*/  IMAD.MOV.U32 R13, RZ, RZ, R12 ;  /* 0x000000ffff0d7224 */ /* 0x000fd400078e000c */
[----:B------:R-:W-:Y:S05]  /*4b20*/  WARPSYNC.COLLECTIVE R10, `(.L_x_71) ;  /* 0x000000000a087348 */ /* 0x000fea0003c00000 */
[----:B------:R0:W1:Y:S02]  /*4b30*/  SHFL.DOWN P2, R16, R13, R14, R15 ;  /* 0x0800000e0d107389 */ /* 0x000064000004000f */
[----:B01----:R-:W-:Y:S05]  /*4b40*/  ENDCOLLECTIVE ;  /* 0x000000000000791b */ /* 0x003fea0003800000 */
.L_x_71:
[----:B------:R-:W-:Y:S01]  /*4b50*/  IMAD.MOV.U32 R14, RZ, RZ, 0x4 ;  /* 0x00000004ff0e7424 */ /* 0x000fe200078e00ff */
[----:B------:R-:W-:Y:S02]  /*4b60*/  SEL R9, R16, RZ, !P3 ;  /* 0x000000ff10097207 */ /* 0x000fe40005800000 */
[----:B------:R-:W-:Y:S01]  /*4b70*/  ISETP.GT.AND P3, PT, R8, R15, PT ;  /* 0x0000000f0800720c */ /* 0x000fe20003f64270 */
[----:B------:R-:W-:Y:S02]  /*4b80*/  VIADD R8, R38, 0x8 ;  /* 0x0000000826087836 */ /* 0x000fe40000000000 */
[----:B------:R-:W-:-:S04]  /*4b90*/  IMAD.IADD R40, R12, 0x1, R9 ;  /* 0x000000010c287824 */ /* 0x000fc800078e0209 */
[----:B------:R-:W-:-:S07]  /*4ba0*/  IMAD.MOV.U32 R13, RZ, RZ, R40 ;  /* 0x000000ffff0d7224 */ /* 0x000fce00078e0028 */
[----:B------:R-:W-:Y:S05]  /*4bb0*/  WARPSYNC.COLLECTIVE R10, `(.L_x_72) ;  /* 0x000000000a087348 */ /* 0x000fea0003c00000 */
[----:B------:R0:W1:Y:S02]  /*4bc0*/  SHFL.DOWN P2, R16, R13, R14, R15 ;  /* 0x0800000e0d107389 */ /* 0x000064000004000f */
[----:B01----:R-:W-:Y:S05]  /*4bd0*/  ENDCOLLECTIVE ;  /* 0x000000000000791b */ /* 0x003fea0003800000 */
.L_x_72:
        /* <DEDUP_REMOVED lines=9> */
.L_x_73:
[----:B------:R-:W-:Y:S01]  /*4c70*/  IMAD.MOV.U32 R14, RZ, RZ, 0x10 ;  /* 0x00000010ff0e7424 */ /* 0x000fe200078e00ff */
[----:B------:R-:W-:-:S05]  /*4c80*/  SEL R16, R16, RZ, !P3 ;  /* 0x000000ff10107207 */ /* 0x000fca0005800000 */
[----:B------:R-:W-:-:S04]  /*4c90*/  IMAD.IADD R44, R9, 0x1, R16 ;  /* 0x00000001092c7824 */ /* 0x000fc800078e0210 */
[----:B------:R-:W-:-:S07]  /*4ca0*/  IMAD.MOV.U32 R13, RZ, RZ, R44 ;  /* 0x000000ffff0d7224 */ /* 0x000fce00078e002c */
[----:B------:R-:W-:Y:S05]  /*4cb0*/  WARPSYNC.COLLECTIVE R10, `(.L_x_74) ;  /* 0x000000000a087348 */ /* 0x000fea0003c00000 */
[----:B------:R0:W1:Y:S02]  /*4cc0*/  SHFL.DOWN P2, R16, R13, R14, R15 ;  /* 0x0800000e0d107389 */ /* 0x000064000004000f */
[----:B01----:R-:W-:Y:S05]  /*4cd0*/  ENDCOLLECTIVE ;  /* 0x000000000000791b */ /* 0x003fea0003800000 */
.L_x_74:
[----:B------:R-:W-:Y:S05]  /*4ce0*/  WARPSYNC.COLLECTIVE R10, `(.L_x_75) ;  /* 0x000000000a087348 */ /* 0x000fea0003c00000 */
[----:B------:R-:W-:Y:S01]  /*4cf0*/  VOTE.ALL P0, P0 ;  /* 0x0000000000ff7806 */ /* 0x000fe20000000000 */
[----:B------:R-:W-:-:S12]  /*4d00*/  ENDCOLLECTIVE ;  /* 0x000000000000791b */ /* 0x000fd80003800000 */
.L_x_75:
[----:B------:R-:W-:-:S04]  /*4d10*/  ISETP.GT.AND P2, PT, R8, R15, PT ;  /* 0x0000000f0800720c */ /* 0x000fc80003f44270 */
[----:B------:R-:W-:-:S05]  /*4d20*/  SEL R9, R16, RZ, !P2 ;  /* 0x000000ff10097207 */ /* 0x000fca0005000000 */
[----:B------:R-:W-:Y:S02]  /*4d30*/  IMAD.IADD R12, R44, 0x1, R9 ;  /* 0x000000012c0c7824 */ /* 0x000fe400078e0209 */
[----:B------:R-:W0:Y:S02]  /*4d40*/  LDC.64 R8, c[0x0][0x390] ;  /* 0x0000e400ff087b82 */ /* 0x000e240000000a00 */
[----:B0-----:R-:W-:-:S05]  /*4d50*/  IADD3 R40, P2, PT, R8, 0x100, RZ ;  /* 0x0000010008287810 */ /* 0x001fca0007f5e0ff */
[----:B------:R-:W-:Y:S01]  /*4d60*/  IMAD.X R41, RZ, RZ, R9, P2 ;  /* 0x000000ffff297224 */ /* 0x000fe200010e0609 */
[----:B------:R-:W-:Y:S07]  /*4d70*/  BRA `(.L_x_76) ;  /* 0xffffffe4001c7947 */ /* 0x000fee000383ffff */
.L_x_26:
[----:B------:R-:W-:Y:S01]  /*4d80*/  BSSY B0, `(.L_x_77) ;  /* 0x0000006000007945 */ /* 0x000fe20003800000 */
[----:B------:R-:W-:Y:S01]  /*4d90*/  PLOP3.LUT P0, PT, P0, PT, PT, 0x8, 0x80 ;  /* 0x000000000080781c */ /* 0x000fe2000070e170 */
[----:B------:R-:W-:-:S12]  /*4da0*/  IMAD.MOV.U32 R10, RZ, RZ, -0x1 ;  /* 0xffffffffff0a7424 */ /* 0x000fd800078e00ff */
[----:B------:R-:W-:Y:S05]  /*4db0*/  WARPSYNC.COLLECTIVE R10, `(.L_x_78) ;  /* 0x000000000a087348 */ /* 0x000fea0003c00000 */
[----:B------:R-:W-:Y:S01]  /*4dc0*/  VOTE.ANY P0, P0 ;  /* 0x0000000000ff7806 */ /* 0x000fe20000000100 */
[----:B------:R-:W-:-:S12]  /*4dd0*/  ENDCOLLECTIVE ;  /* 0x000000000000791b */ /* 0x000fd80003800000 */
.L_x_78:
[----:B------:R-:W-:Y:S05]  /*4de0*/  BSYNC B0 ;  /* 0x0000000000007941 */ /* 0x000fea0003800000 */
.L_x_77:
[----:B------:R-:W-:Y:S05]  /*4df0*/  BRA `(.L_x_79) ;  /* 0xffffffe400247947 */ /* 0x000fea000383ffff */
.L_x_28:
[----:B------:R-:W-:Y:S01]  /*4e00*/  BSSY B0, `(.L_x_80) ;  /* 0x0000006000007945 */ /* 0x000fe20003800000 */
[----:B------:R-:W-:Y:S01]  /*4e10*/  PLOP3.LUT P0, PT, P0, PT, PT, 0x8, 0x80 ;  /* 0x000000000080781c */ /* 0x000fe2000070e170 */
[----:B------:R-:W-:-:S12]  /*4e20*/  IMAD.MOV.U32 R10, RZ, RZ, -0x1 ;  /* 0xffffffffff0a7424 */ /* 0x000fd800078e00ff */
[----:B------:R-:W-:Y:S05]  /*4e30*/  WARPSYNC.COLLECTIVE R10, `(.L_x_81) ;  /* 0x000000000a087348 */ /* 0x000fea0003c00000 */
[----:B------:R-:W-:Y:S01]  /*4e40*/  VOTE.ANY P0, P0 ;  /* 0x0000000000ff7806 */ /* 0x000fe20000000100 */
[----:B------:R-:W-:-:S12]  /*4e50*/  ENDCOLLECTIVE ;  /* 0x000000000000791b */ /* 0x000fd80003800000 */
.L_x_81:
[----:B------:R-:W-:Y:S05]  /*4e60*/  BSYNC B0 ;  /* 0x0000000000007941 */ /* 0x000fea0003800000 */
.L_x_80:
[----:B------:R-:W-:Y:S05]  /*4e70*/  BRA `(.L_x_82) ;  /* 0xffffffe400287947 */ /* 0x000fea000383ffff */
.L_x_30:
[----:B------:R-:W-:Y:S01]  /*4e80*/  BSSY B0, `(.L_x_83) ;  /* 0x0000006000007945 */ /* 0x000fe20003800000 */
[----:B------:R-:W-:Y:S01]  /*4e90*/  PLOP3.LUT P2, PT, P0, PT, PT, 0x8, 0x80 ;  /* 0x000000000080781c */ /* 0x000fe2000074e170 */
[----:B------:R-:W-:-:S12]  /*4ea0*/  IMAD.MOV.U32 R10, RZ, RZ, -0x1 ;  /* 0xffffffffff0a7424 */ /* 0x000fd800078e00ff */
[----:B------:R-:W-:Y:S05]  /*4eb0*/  WARPSYNC.COLLECTIVE R10, `(.L_x_84) ;  /* 0x000000000a087348 */ /* 0x000fea0003c00000 */
[----:B------:R-:W-:Y:S01]  /*4ec0*/  VOTE.ANY R10, PT, P2 ;  /* 0x00000000000a7806 */ /* 0x000fe200010e0100 */
[----:B------:R-:W-:Y:S06]  /*4ed0*/  ENDCOLLECTIVE ;  /* 0x000000000000791b */ /* 0x000fec0003800000 */
.L_x_84:
[----:B------:R-:W-:Y:S05]  /*4ee0*/  BSYNC B0 ;  /* 0x0000000000007941 */ /* 0x000fea0003800000 */
.L_x_83:
[----:B------:R-:W-:Y:S01]  /*4ef0*/  LOP3.LUT R10, R10, 0x80000000, R19, 0xec, !PT ;  /* 0x800000000a0a7812 */ /* 0x000fe200078eec13 */
[----:B------:R-:W-:Y:S02]  /*4f00*/  IMAD.MOV.U32 R14, RZ, RZ, 0x1 ;  /* 0x00000001ff0e7424 */ /* 0x000fe400078e00ff */
[----:B------:R-:W-:Y:S02]  /*4f10*/  VIADD R18, R18, 0xffffffe0 ;  /* 0xffffffe012127836 */ /* 0x000fe40000000000 */
[----:B------:R-:W-:-:S05]  /*4f20*/  VIADD R13, R10, 0xffffffff ;  /* 0xffffffff0a0d7836 */ /* 0x000fca0000000000 */
[----:B------:R-:W-:Y:S01]  /*4f30*/  LOP3.LUT R45, R10, R13, RZ, 0xc, !PT ;  /* 0x0000000d0a2d7212 */ /* 0x000fe200078e0cff */
[----:B------:R-:W-:Y:S02]  /*4f40*/  IMAD.MOV.U32 R13, RZ, RZ, R9 ;  /* 0x000000ffff0d7224 */ /* 0x000fe400078e0009 */
[----:B------:R-:W-:Y:S01]  /*4f50*/  IMAD.MOV.U32 R10, RZ, RZ, -0x1 ;  /* 0xffffffffff0a7424 */ /* 0x000fe200078e00ff */
[----:B------:R0:W1:Y:S06]  /*4f60*/  POPC R15, R45 ;  /* 0x0000002d000f7309 */ /* 0x00006c0000000000 */
[----:B01----:R-:W-:Y:S05]  /*4f70*/  WARPSYNC.COLLECTIVE R10, `(.L_x_85) ;  /* 0x000000000a087348 */ /* 0x003fea0003c00000 */
[----:B-1----:R1:W2:Y:S02]  /*4f80*/  SHFL.DOWN P2, R16, R13, R14, R15 ;  /* 0x0800000e0d107389 */ /* 0x0022a4000004000f */
[----:B012---:R-:W-:Y:S05]  /*4f90*/  ENDCOLLECTIVE ;  /* 0x000000000000791b */ /* 0x007fea0003800000 */
.L_x_85:
[----:B------:R-:W-:Y:S01]  /*4fa0*/  ISETP.GE.AND P0, PT, R38, R15, PT ;  /* 0x0000000f2600720c */ /* 0x000fe20003f06270 */
[----:B------:R-:W-:-:S03]  /*4fb0*/  IMAD.MOV.U32 R14, RZ, RZ, 0x2 ;  /* 0x00000002ff0e7424 */ /* 0x000fc600078e00ff */
[----:B------:R-:W-:-:S05]  /*4fc0*/  SEL R16, R16, RZ, !P0 ;  /* 0x000000ff10107207 */ /* 0x000fca0004000000 */
[----:B------:R-:W-:Y:S02]  /*4fd0*/  IMAD.IADD R44, R16, 0x1, R9 ;  /* 0x00000001102c7824 */ /* 0x000fe400078e0209 */
[----:B------:R-:W-:Y:S02]  /*4fe0*/  VIADD R16, R38, 0x2 ;  /* 0x0000000226107836 */ /* 0x000fe40000000000 */
[----:B------:R-:W-:-:S03]  /*4ff0*/  IMAD.MOV.U32 R13, RZ, RZ, R44 ;  /* 0x000000ffff0d7224 */ /* 0x000fc600078e002c */
[----:B------:R-:W-:-:S13]  /*5000*/  ISETP.GT.AND P0, PT, R16, R15, PT ;  /* 0x0000000f1000720c */ /* 0x000fda0003f04270 */
[----:B------:R-:W-:Y:S05]  /*5010*/  WARPSYNC.COLLECTIVE R10, `(.L_x_86) ;  /* 0x000000000a087348 */ /* 0x000fea0003c00000 */
[----:B------:R0:W1:Y:S02]  /*5020*/  SHFL.DOWN P2, R16, R13, R14, R15 ;  /* 0x0800000e0d107389 */ /* 0x000064000004000f */
[----:B01----:R-:W-:Y:S05]  /*5030*/  ENDCOLLECTIVE ;  /* 0x000000000000791b */ /* 0x003fea0003800000 */
.L_x_86:
[----:B------:R-:W-:Y:S01]  /*5040*/  IMAD.MOV.U32 R14, RZ, RZ, 0x4 ;  /* 0x00000004ff0e7424 */ /* 0x000fe200078e00ff */
        /* <DEDUP_REMOVED lines=8> */
.L_x_87:
[----:B------:R-:W-:Y:S01]  /*50d0*/  IMAD.MOV.U32 R14, RZ, RZ, 0x8 ;  /* 0x00000008ff0e7424 */ /* 0x000fe200078e00ff */
        /* <DEDUP_REMOVED lines=8> */
.L_x_88:
        /* <DEDUP_REMOVED lines=9> */
.L_x_89:
[----:B------:R-:W-:Y:S02]  /*51f0*/  SEL R9, R16, RZ, !P0 ;  /* 0x000000ff10097207 */ /* 0x000fe40004000000 */
[----:B------:R-:W-:Y:S02]  /*5200*/  ISETP.NE.AND P0, PT, R8, 0x65, PT ;  /* 0x000000650800780c */ /* 0x000fe40003f05270 */
[----:B------:R-:W-:-:S11]  /*5210*/  IADD3 R12, PT, PT, R44, R9, R12 ;  /* 0x000000092c0c7210 */ /* 0x000fd60007ffe00c */
[----:B------:R-:W-:Y:S05]  /*5220*/  WARPSYNC.COLLECTIVE R10, `(.L_x_90) ;  /* 0x000000000a087348 */ /* 0x000fea0003c00000 */
[----:B------:R-:W-:Y:S01]  /*5230*/  VOTE.ALL P0, P0 ;  /* 0x0000000000ff7806 */ /* 0x000fe20000000000 */
[----:B------:R-:W-:-:S12]  /*5240*/  ENDCOLLECTIVE ;  /* 0x000000000000791b */ /* 0x000fd80003800000 */
.L_x_90:
[----:B------:R-:W-:Y:S05]  /*5250*/  BRA `(.L_x_91) ;  /* 0xffffffe000c07947 */ /* 0x000fea000383ffff */
.L_x_92:
[----:B------:R-:W-:-:S00]  /*5260*/  BRA `(.L_x_92) ;  /* 0xfffffffc00fc7947 */ /* 0x000fc0000383ffff */
[----:B------:R-:W-:-:S00]  /*5270*/  NOP ;  /* 0x0000000000007918 */ /* 0x000fc00000000000 */
        /* <DEDUP_REMOVED lines=8> */
.L_x_243:


//--------------------- .text._ZN3cub18CUB_300001_SM_10006detail4scan16DeviceScanKernelINS2_10policy_hubIiiijN4cuda3std3__44plusIvEEE10Policy1000EN6thrust24THRUST_300001_SM_1000_NS10device_ptrIiEESF_NS0_13ScanTileStateIiLb1EEES9_NS1_10InputValueIiPiEEjiLb0EiEEvT0_T1_T2_iT3_T4_T5_ --------------------------
	.section	.text._ZN3cub18CUB_300001_SM_10006detail4scan16DeviceScanKernelINS2_10policy_hubIiiijN4cuda3std3__44plusIvEEE10Policy1000EN6thrust24THRUST_300001_SM_1000_NS10device_ptrIiEESF_NS0_13ScanTileStateIiLb1EEES9_NS1_10InputValueIiPiEEjiLb0EiEEvT0_T1_T2_iT3_T4_T5_,"ax",@progbits
	.align	128
        .global         _ZN3cub18CUB_300001_SM_10006detail4scan16DeviceScanKernelINS2_10policy_hubIiiijN4cuda3std3__44plusIvEEE10Policy1000EN6thrust24THRUST_300001_SM_1000_NS10device_ptrIiEESF_NS0_13ScanTileStateIiLb1EEES9_NS1_10InputValueIiPiEEjiLb0EiEEvT0_T1_T2_iT3_T4_T5_
        .type           _ZN3cub18CUB_300001_SM_10006detail4scan16DeviceScanKernelINS2_10policy_hubIiiijN4cuda3std3__44plusIvEEE10Policy1000EN6thrust24THRUST_300001_SM_1000_NS10device_ptrIiEESF_NS0_13ScanTileStateIiLb1EEES9_NS1_10InputValueIiPiEEjiLb0EiEEvT0_T1_T2_iT3_T4_T5_,@function
        .size           _ZN3cub18CUB_300001_SM_10006detail4scan16DeviceScanKernelINS2_10policy_hubIiiijN4cuda3std3__44plusIvEEE10Policy1000EN6thrust24THRUST_300001_SM_1000_NS10device_ptrIiEESF_NS0_13ScanTileStateIiLb1EEES9_NS1_10InputValueIiPiEEjiLb0EiEEvT0_T1_T2_iT3_T4_T5_,(.L_x_244 - _ZN3cub18CUB_300001_SM_10006detail4scan16DeviceScanKernelINS2_10policy_hubIiiijN4cuda3std3__44plusIvEEE10Policy1000EN6thrust24THRUST_300001_SM_1000_NS10device_ptrIiEESF_NS0_13ScanTileStateIiLb1EEES9_NS1_10InputValueIiPiEEjiLb0EiEEvT0_T1_T2_iT3_T4_T5_)
        .other          _ZN3cub18CUB_300001_SM_10006detail4scan16DeviceScanKernelINS2_10policy_hubIiiijN4cuda3std3__44plusIvEEE10Policy1000EN6thrust24THRUST_300001_SM_1000_NS10device_ptrIiEESF_NS0_13ScanTileStateIiLb1EEES9_NS1_10InputValueIiPiEEjiLb0EiEEvT0_T1_T2_iT3_T4_T5_,@"STO_CUDA_ENTRY STV_DEFAULT"
_ZN3cub18CUB_300001_SM_10006detail4scan16DeviceScanKernelINS2_10policy_hubIiiijN4cuda3std3__44plusIvEEE10Policy1000EN6thrust24THRUST_300001_SM_1000_NS10device_ptrIiEESF_NS0_13ScanTileStateIiLb1EEES9_NS1_10InputValueIiPiEEjiLb0EiEEvT0_T1_T2_iT3_T4_T5_:
.text._ZN3cub18CUB_300001_SM_10006detail4scan16DeviceScanKernelINS2_10policy_hubIiiijN4cuda3std3__44plusIvEEE10Policy1000EN6thrust24THRUST_300001_SM_1000_NS10device_ptrIiEESF_NS0_13ScanTileStateIiLb1EEES9_NS1_10InputValueIiPiEEjiLb0EiEEvT0_T1_T2_iT3_T4_T5_:
[----:B------:R-:W-:Y:S01]  /*0000*/  LDC R1, c[0x0][0x37c] ;  /* 0x0000df00ff017b82 */ /* 0x000fe20000000800 */
[----:B------:R-:W0:Y:S07]  /*0010*/  LDCU UR4, c[0x0][0x3a0] ;  /* 0x00007400ff0477ac */ /* 0x000e2e0008000800 */
[----:B------:R-:W1:Y:S01]  /*0020*/  LDC R42, c[0x0][0x398] ;  /* 0x0000e600ff2a7b82 */ /* 0x000e620000000800 */
[----:B------:R-:W2:Y:S01]  /*0030*/  LDCU.64 UR8, c[0x0][0x358] ;  /* 0x00006b00ff0877ac */ /* 0x000ea20008000a00 */
[----:B------:R-:W3:Y:S01]  /*0040*/  LDCU UR5, c[0x0][0x3b0] ;  /* 0x00007600ff0577ac */ /* 0x000ee20008000800 */
[----:B0-----:R-:W-:-:S06]  /*0050*/  UPRMT UR4, UR4, 0x7770, URZ ;  /* 0x0000777004047896 */ /* 0x001fcc00080000ff */
[----:B------:R-:W-:-:S13]  /*0060*/  ISETP.NE.AND P0, PT, RZ, UR4, PT ;  /* 0x00000004ff007c0c */ /* 0x000fda000bf05270 */
[----:B------:R-:W2:Y:S02]  /*0070*/  @P0 LDC.64 R2, c[0x0][0x3a8] ;  /* 0x0000ea00ff020b82 */ /* 0x000ea40000000a00 */
[----:B--2---:R0:W5:Y:S06]  /*0080*/  @P0 LDG.E R44, desc[UR8][R2.64] ;  /* 0x00000008022c0981 */ /* 0x00416c000c1e1900 */
[----:B------:R-:W1:Y:S02]  /*0090*/  S2UR UR4, SR_CTAID.X ;  /* 0x00000000000479c3 */ /* 0x000e640000002500 */
[----:B-1----:R-:W-:-:S04]  /*00a0*/  VIADD R42, R42, UR4 ;  /* 0x000000042a2a7c36 */ /* 0x002fc80008000000 */
[----:B------:R-:W-:-:S05]  /*00b0*/  IMAD R7, R42, 0x2100, RZ ;  /* 0x000021002a077824 */ /* 0x000fca00078e02ff */
[----:B---3--:R-:W-:Y:S01]  /*00c0*/  IADD3 R0, PT, PT, -R7, UR5, RZ ;  /* 0x0000000507007c10 */ /* 0x008fe2000fffe1ff */
[----:B------:R-:W1:Y:S03]  /*00d0*/  @!P0 LDC R44, c[0x0][0x3a8] ;  /* 0x0000ea00ff2c8b82 */ /* 0x000e660000000800 */
[----:B------:R-:W-:-:S13]  /*00e0*/  ISETP.GE.U32.AND P0, PT, R0, 0x2101, PT ;  /* 0x000021010000780c */ /* 0x000fda0003f06070 */
[----:B0-----:R-:W-:Y:S05]  /*00f0*/  @!P0 BRA `(.L_x_93) ;  /* 0x0000001c00ac8947 */ /* 0x001fea0003800000 */
[----:B------:R-:W0:Y:S01]  /*0100*/  S2R R16, SR_TID.X ;  /* 0x0000000000107919 */ /* 0x000e220000002100 */
[----:B------:R-:W2:Y:S01]  /*0110*/  LDCU.64 UR4, c[0x0][0x380] ;  /* 0x00007000ff0477ac */ /* 0x000ea20008000a00 */
[C---:B0-----:R-:W-:Y:S02]  /*0120*/  LOP3.LUT R0, R16.reuse, 0x1f, RZ, 0xc0, !PT ;  /* 0x0000001f10007812 */ /* 0x041fe400078ec0ff */
[----:B------:R-:W-:-:S05]  /*0130*/  LOP3.LUT R3, R16, 0x3e0, RZ, 0xc0, !PT ;  /* 0x000003e010037812 */ /* 0x000fca00078ec0ff */
[----:B------:R-:W-:-:S05]  /*0140*/  IMAD R0, R3, 0x16, R0 ;  /* 0x0000001603007824 */ /* 0x000fca00078e0200 */
[----:B------:R-:W-:-:S05]  /*0150*/  IADD3 R0, P0, PT, R7, R0, RZ ;  /* 0x0000000007007210 */ /* 0x000fca0007f1e0ff */
[----:B------:R-:W-:Y:S02]  /*0160*/  IMAD.X R3, RZ, RZ, RZ, P0 ;  /* 0x000000ffff037224 */ /* 0x000fe400000e06ff */
        /* <DEDUP_REMOVED lines=30> */
[----:B------:R-:W-:Y:S01]  /*0350*/  ISETP.NE.AND P0, PT, R42, RZ, PT ;  /* 0x000000ff2a00720c */ /* 0x000fe20003f05270 */
        /* <DEDUP_REMOVED lines=28> */
[----:B------:R0:W1:Y:S04]  /*0520*/  LDS.64 R36, [R27] ;  /* 0x000000001b247984 */ /* 0x0000680000000a00 */
[----:B------:R0:W2:Y:S04]  /*0530*/  LDS.64 R34, [R27+0x8] ;  /* 0x000008001b227984 */ /* 0x0000a80000000a00 */
[----:B------:R0:W3:Y:S04]  /*0540*/  LDS.64 R32, [R27+0x10] ;  /* 0x000010001b207984 */ /* 0x0000e80000000a00 */
[----:B------:R0:W4:Y:S04]  /*0550*/  LDS.64 R18, [R27+0x18] ;  /* 0x000018001b127984 */ /* 0x0001280000000a00 */
[----:B------:R0:W0:Y:S04]  /*0560*/  LDS.64 R14, [R27+0x20] ;  /* 0x000020001b0e7984 */ /* 0x0000280000000a00 */
[----:B------:R0:W0:Y:S04]  /*0570*/  LDS.64 R12, [R27+0x28] ;  /* 0x000028001b0c7984 */ /* 0x0000280000000a00 */
[----:B------:R0:W0:Y:S04]  /*0580*/  LDS.64 R10, [R27+0x30] ;  /* 0x000030001b0a7984 */ /* 0x0000280000000a00 */
[----:B------:R0:W0:Y:S04]  /*0590*/  LDS.64 R8, [R27+0x38] ;  /* 0x000038001b087984 */ /* 0x0000280000000a00 */
[----:B------:R0:W0:Y:S04]  /*05a0*/  LDS.64 R6, [R27+0x40] ;  /* 0x000040001b067984 */ /* 0x0000280000000a00 */
[----:B------:R0:W0:Y:S04]  /*05b0*/  LDS.64 R4, [R27+0x48] ;  /* 0x000048001b047984 */ /* 0x0000280000000a00 */
[----:B------:R0:W0:Y:S01]  /*05c0*/  LDS.64 R2, [R27+0x50] ;  /* 0x000050001b027984 */ /* 0x0000220000000a00 */
[----:B------:R-:W-:Y:S06]  /*05d0*/  BAR.SYNC.DEFER_BLOCKING 0x0 ;  /* 0x0000000000007b1d */ /* 0x000fec0000010000 */
[----:B-1----:R-:W-:Y:S05]  /*05e0*/  @P0 BRA `(.L_x_95) ;  /* 0x00000004001c0947 */ /* 0x002fea0003800000 */
[----:B0-2---:R-:W-:Y:S02]  /*05f0*/  IADD3 R17, PT, PT, R34, R37, R36 ;  /* 0x0000002522117210 */ /* 0x005fe40007ffe024 */
[C---:B------:R-:W-:Y:S02]  /*0600*/  ISETP.NE.AND P1, PT, R39.reuse, 0x1f, PT ;  /* 0x0000001f2700780c */ /* 0x040fe40003f25270 */
[----:B---3--:R-:W-:Y:S02]  /*0610*/  IADD3 R17, PT, PT, R32, R35, R17 ;  /* 0x0000002320117210 */ /* 0x008fe40007ffe011 */
[----:B------:R-:W-:Y:S02]  /*0620*/  ISETP.NE.AND P2, PT, R39, RZ, PT ;  /* 0x000000ff2700720c */ /* 0x000fe40003f45270 */
[----:B----4-:R-:W-:-:S04]  /*0630*/  IADD3 R17, PT, PT, R18, R33, R17 ;  /* 0x0000002112117210 */ /* 0x010fc80007ffe011 */
[----:B------:R-:W-:-:S03]  /*0640*/  IADD3 R17, PT, PT, R14, R19, R17 ;  /* 0x000000130e117210 */ /* 0x000fc60007ffe011 */
[----:B------:R-:W-:Y:S02]  /*0650*/  @!P1 LEA R43, R40, UR4, 0x2 ;  /* 0x00000004282b9c11 */ /* 0x000fe4000f8e10ff */
[----:B------:R-:W-:-:S04]  /*0660*/  IADD3 R17, PT, PT, R12, R15, R17 ;  /* 0x0000000f0c117210 */ /* 0x000fc80007ffe011 */
[----:B------:R-:W-:-:S04]  /*0670*/  IADD3 R17, PT, PT, R10, R13, R17 ;  /* 0x0000000d0a117210 */ /* 0x000fc80007ffe011 */
[----:B------:R-:W-:-:S04]  /*0680*/  IADD3 R17, PT, PT, R8, R11, R17 ;  /* 0x0000000b08117210 */ /* 0x000fc80007ffe011 */
[----:B------:R-:W-:-:S04]  /*0690*/  IADD3 R17, PT, PT, R6, R9, R17 ;  /* 0x0000000906117210 */ /* 0x000fc80007ffe011 */
[----:B------:R-:W-:-:S04]  /*06a0*/  IADD3 R17, PT, PT, R4, R7, R17 ;  /* 0x0000000704117210 */ /* 0x000fc80007ffe011 */
[----:B------:R-:W-:-:S05]  /*06b0*/  IADD3 R20, PT, PT, R2, R5, R17 ;  /* 0x0000000502147210 */ /* 0x000fca0007ffe011 */
[----:B------:R-:W-:-:S05]  /*06c0*/  IMAD.IADD R3, R3, 0x1, R20 ;  /* 0x0000000103037824 */ /* 0x000fca00078e0214 */
        /* <DEDUP_REMOVED lines=37> */
[----:B------:R-:W-:Y:S02]  /*0920*/  SEL R20, R26, R20, !P0 ;  /* 0x000000141a147207 */ /* 0x000fe40004000000 */
[----:B------:R-:W-:-:S04]  /*0930*/  ISETP.NE.AND P0, PT, R40, 0x8, PT ;  /* 0x000000082800780c */ /* 0x000fc80003f05270 */
[----:B------:R-:W-:Y:S02]  /*0940*/  SEL R20, R27, R20, !P0 ;  /* 0x000000141b147207 */ /* 0x000fe40004000000 */
[----:B------:R-:W-:Y:S02]  /*0950*/  ISETP.NE.AND P0, PT, R40, 0xa, PT ;  /* 0x0000000a2800780c */ /* 0x000fe40003f05270 */
[----:B------:R-:W-:Y:S02]  /*0960*/  SEL R20, R28, R20, !P1 ;  /* 0x000000141c147207 */ /* 0x000fe40004800000 */
[----:B------:R-:W-:Y:S02]  /*0970*/  ISETP.NE.AND P1, PT, R40, 0xb, PT ;  /* 0x0000000b2800780c */ /* 0x000fe40003f25270 */
[----:B------:R-:W-:Y:S01]  /*0980*/  SEL R20, R29, R20, !P0 ;  /* 0x000000141d147207 */ /* 0x000fe20004000000 */
[----:B------:R-:W-:Y:S01]  /*0990*/  IMAD.IADD R29, R30, 0x1, R29 ;  /* 0x000000011e1d7824 */ /* 0x000fe200078e021d */
[----:B------:R-:W-:-:S04]  /*09a0*/  ISETP.GE.U32.AND P0, PT, R16, 0x20, PT ;  /* 0x000000201000780c */ /* 0x000fc80003f06070 */
[----:B------:R-:W-:Y:S02]  /*09b0*/  SEL R20, R29, R20, !P1 ;  /* 0x000000141d147207 */ /* 0x000fe40004800000 */
[----:B------:R-:W-:Y:S02]  /*09c0*/  ISETP.NE.AND P1, PT, R16, RZ, PT ;  /* 0x000000ff1000720c */ /* 0x000fe40003f25270 */
[----:B------:R-:W-:Y:S02]  /*09d0*/  SEL R16, R3, RZ, P2 ;  /* 0x000000ff03107207 */ /* 0x000fe40001000000 */
[----:B------:R-:W-:Y:S02]  /*09e0*/  SEL R3, R20, RZ, P0 ;  /* 0x000000ff14037207 */ /* 0x000fe40000000000 */
[--C-:B-----5:R-:W-:Y:S02]  /*09f0*/  IADD3 R31, PT, PT, R29, R31, R44.reuse ;  /* 0x0000001f1d1f7210 */ /* 0x120fe40007ffe02c */
[----:B------:R-:W-:-:S05]  /*0a00*/  IADD3 R44, PT, PT, R3, R16, R44 ;  /* 0x00000010032c7210 */ /* 0x000fca0007ffe02c */
[----:B------:R-:W-:Y:S05]  /*0a10*/  @P1 BRA `(.L_x_96) ;  /* 0x0000000c00f41947 */ /* 0x000fea0003800000 */
[----:B------:R-:W0:Y:S01]  /*0a20*/  LDC.64 R16, c[0x0][0x390] ;  /* 0x0000e400ff107b82 */ /* 0x000e220000000a00 */
[----:B------:R-:W-:-:S05]  /*0a30*/  IMAD.MOV.U32 R30, RZ, RZ, 0x65 ;  /* 0x00000065ff1e7424 */ /* 0x000fca00078e00ff */
[----:B0-----:R0:W-:Y:S01]  /*0a40*/  ST.E.64.STRONG.GPU desc[UR8][R16.64+0x100], R30 ;  /* 0x0001001e10007985 */ /* 0x0011e2000c10fb08 */
[----:B------:R-:W-:Y:S05]  /*0a50*/  BRA `(.L_x_96) ;  /* 0x0000000c00e47947 */ /* 0x000fea0003800000 */
.L_x_95:
        /* <DEDUP_REMOVED lines=57> */
[----:B------:R-:W-:Y:S02]  /*0df0*/  ISETP.NE.AND P0, PT, R40, 0xa, PT ;  /* 0x0000000a2800780c */ /* 0x000fe40003f05270 */
[----:B------:R-:W-:Y:S02]  /*0e00*/  SEL R20, R28, R20, !P1 ;  /* 0x000000141c147207 */ /* 0x000fe40004800000 */
[----:B------:R-:W-:Y:S02]  /*0e10*/  ISETP.NE.AND P1, PT, R40, 0xb, PT ;  /* 0x0000000b2800780c */ /* 0x000fe40003f25270 */
[----:B------:R-:W-:Y:S02]  /*0e20*/  SEL R20, R29, R20, !P0 ;  /* 0x000000141d147207 */ /* 0x000fe40004000000 */
[----:B------:R-:W-:-:S02]  /*0e30*/  ISETP.GT.U32.AND P0, PT, R16, 0x1f, PT ;  /* 0x0000001f1000780c */ /* 0x000fc40003f04070 */
[----:B------:R-:W-:Y:S02]  /*0e40*/  SEL R20, R30, R20, !P1 ;  /* 0x000000141e147207 */ /* 0x000fe40004800000 */
[----:B------:R-:W-:-:S03]  /*0e50*/  ISETP.GE.U32.AND P1, PT, R16, 0x20, PT ;  /* 0x000000201000780c */ /* 0x000fc60003f26070 */
[----:B------:R-:W-:-:S05]  /*0e60*/  IMAD.IADD R20, R20, 0x1, R17 ;  /* 0x0000000114147824 */ /* 0x000fca00078e0211 */
[----:B------:R-:W-:Y:S01]  /*0e70*/  SEL R23, R3, R20, !P1 ;  /* 0x0000001403177207 */ /* 0x000fe20004800000 */
[----:B------:R-:W-:Y:S06]  /*0e80*/  @P0 BRA `(.L_x_97) ;  /* 0x0000000800b00947 */ /* 0x000fec0003800000 */
[----:B------:R-:W0:Y:S01]  /*0e90*/  LDC.64 R20, c[0x0][0x390] ;  /* 0x0000e400ff147b82 */ /* 0x000e220000000a00 */
[----:B------:R-:W-:Y:S02]  /*0ea0*/  ISETP.NE.AND P1, PT, R16, RZ, PT ;  /* 0x000000ff1000720c */ /* 0x000fe40003f25270 */
[----:B------:R-:W-:-:S05]  /*0eb0*/  LOP3.LUT R3, RZ, R16, RZ, 0x33, !PT ;  /* 0x00000010ff037212 */ /* 0x000fca00078e33ff */
[----:B------:R-:W-:-:S06]  /*0ec0*/  IMAD.IADD R40, R42, 0x1, R3 ;  /* 0x000000012a287824 */ /* 0x000fcc00078e0203 */
        /* <DEDUP_REMOVED lines=11> */
.L_x_127:
[----:B------:R-:W-:Y:S05]  /*0f80*/  @!P0 BRA `(.L_x_99) ;  /* 0x0000000000748947 */ /* 0x000fea0003800000 */
[----:B------:R-:W-:-:S07]  /*0f90*/  IMAD.MOV.U32 R3, RZ, RZ, 0x3b8 ;  /* 0x000003b8ff037424 */ /* 0x000fce00078e00ff */
.L_x_101:
[----:B------:R-:W-:Y:S02]  /*0fa0*/  VIADD R27, R3, 0x1 ;  /* 0x00000001031b7836 */ /* 0x000fe40000000000 */
[----:B------:R-:W-:Y:S02]  /*0fb0*/  IMAD R42, R42, 0x41a7, RZ ;  /* 0x000041a72a2a7824 */ /* 0x000fe400078e02ff */
[----:B------:R-:W0:Y:S01]  /*0fc0*/  I2F.U32.RP R22, R27 ;  /* 0x0000001b00167306 */ /* 0x000e220000209000 */
[----:B------:R-:W-:Y:S01]  /*0fd0*/  IMAD.MOV R29, RZ, RZ, -R27 ;  /* 0x000000ffff1d7224 */ /* 0x000fe200078e0a1b */
[----:B------:R-:W-:Y:S02]  /*0fe0*/  ISETP.NE.U32.AND P2, PT, R27, RZ, PT ;  /* 0x000000ff1b00720c */ /* 0x000fe40003f45070 */
[----:B------:R-:W-:-:S04]  /*0ff0*/  LOP3.LUT R42, R42, 0x7fffffff, RZ, 0xc0, !PT ;  /* 0x7fffffff2a2a7812 */ /* 0x000fc800078ec0ff */
[----:B0-----:R-:W0:Y:S02]  /*1000*/  MUFU.RCP R22, R22 ;  /* 0x0000001600167308 */ /* 0x001e240000001000 */
[----:B0-----:R-:W-:-:S06]  /*1010*/  VIADD R20, R22, 0xffffffe ;  /* 0x0ffffffe16147836 */ /* 0x001fcc0000000000 */
[----:B------:R0:W1:Y:S02]  /*1020*/  F2I.FTZ.U32.TRUNC.NTZ R21, R20 ;  /* 0x0000001400157305 */ /* 0x000064000021f000 */
[----:B0-----:R-:W-:Y:S02]  /*1030*/  IMAD.MOV.U32 R20, RZ, RZ, RZ ;  /* 0x000000ffff147224 */ /* 0x001fe400078e00ff */
[----:B-1----:R-:W-:-:S04]  /*1040*/  IMAD R29, R29, R21, RZ ;  /* 0x000000151d1d7224 */ /* 0x002fc800078e02ff */
[----:B------:R-:W-:-:S06]  /*1050*/  IMAD.HI.U32 R21, R21, R29, R20 ;  /* 0x0000001d15157227 */ /* 0x000fcc00078e0014 */
[----:B------:R-:W-:-:S04]  /*1060*/  IMAD.HI.U32 R21, R21, R42, RZ ;  /* 0x0000002a15157227 */ /* 0x000fc800078e00ff */
[----:B------:R-:W-:-:S04]  /*1070*/  IMAD.MOV R21, RZ, RZ, -R21 ;  /* 0x000000ffff157224 */ /* 0x000fc800078e0a15 */
[----:B------:R-:W-:-:S05]  /*1080*/  IMAD R22, R27, R21, R42 ;  /* 0x000000151b167224 */ /* 0x000fca00078e022a */
[----:B------:R-:W-:-:S13]  /*1090*/  ISETP.GE.U32.AND P0, PT, R22, R27, PT ;  /* 0x0000001b1600720c */ /* 0x000fda0003f06070 */
[----:B------:R-:W-:-:S05]  /*10a0*/  @P0 IMAD.IADD R22, R22, 0x1, -R27 ;  /* 0x0000000116160824 */ /* 0x000fca00078e0a1b */
[----:B------:R-:W-:-:S13]  /*10b0*/  ISETP.GE.U32.AND P0, PT, R22, R27, PT ;  /* 0x0000001b1600720c */ /* 0x000fda0003f06070 */
[----:B------:R-:W-:Y:S01]  /*10c0*/  @P0 IMAD.IADD R22, R22, 0x1, -R27 ;  /* 0x0000000116160824 */ /* 0x000fe200078e0a1b */
[----:B------:R-:W-:-:S04]  /*10d0*/  @!P2 LOP3.LUT R22, RZ, R27, RZ, 0x33, !PT ;  /* 0x0000001bff16a212 */ /* 0x000fc800078e33ff */
[----:B------:R-:W-:Y:S05]  /*10e0*/  NANOSLEEP R22 ;  /* 0x000000160000735d */ /* 0x000fea0003800000 */
[----:B------:R-:W2:Y:S01]  /*10f0*/  LD.E.64.STRONG.GPU R26, desc[UR8][R16.64+0x100] ;  /* 0x00010008101a7980 */ /* 0x000ea2000c10fb00 */
[----:B------:R-:W-:Y:S01]  /*1100*/  UMOV UR5, 0xffffffff ;  /* 0xffffffff00057882 */ /* 0x000fe20000000000 */
[----:B------:R-:W-:Y:S02]  /*1110*/  SHF.R.U32.HI R3, RZ, 0x1, R3 ;  /* 0x00000001ff037819 */ /* 0x000fe40000011603 */
[----:B--2---:R-:W-:Y:S01]  /*1120*/  ISETP.NE.AND P0, PT, R26, 0x63, PT ;  /* 0x000000631a00780c */ /* 0x004fe20003f05270 */
[----:B------:R-:W-:-:S12]  /*1130*/  BRA.DIV UR5, `(.L_x_100) ;  /* 0x0000003605187947 */ /* 0x000fd8000b800000 */
[----:B------:R-:W-:-:S13]  /*1140*/  VOTE.ANY P0, !P0 ;  /* 0x0000000000ff7806 */ /* 0x000fda0004000100 */
.L_x_130:
[----:B------:R-:W-:Y:S05]  /*1150*/  @P0 BRA `(.L_x_101) ;  /* 0xfffffffc00900947 */ /* 0x000fea000383ffff */
.L_x_99:
[----:B------:R-:W-:Y:S01]  /*1160*/  UMOV UR5, 0xffffffff ;  /* 0xffffffff00057882 */ /* 0x000fe20000000000 */
[----:B------:R-:W-:Y:S02]  /*1170*/  ISETP.NE.AND P0, PT, R26, 0x65, PT ;  /* 0x000000651a00780c */ /* 0x000fe40003f05270 */
[----:B------:R-:W-:Y:S11]  /*1180*/  BRA.DIV UR5, `(.L_x_102) ;  /* 0x0000003605247947 */ /* 0x000ff6000b800000 */
[----:B------:R-:W0:Y:S01]  /*1190*/  S2R R30, SR_GEMASK ;  /* 0x00000000001e7919 */ /* 0x000e220000003c00 */
[----:B------:R-:W-:Y:S01]  /*11a0*/  VOTE.ANY R21, PT, !P0 ;  /* 0x0000000000157806 */ /* 0x000fe200040e0100 */
[C---:B------:R-:W-:Y:S02]  /*11b0*/  VIADD R41, R39.reuse, 0x2 ;  /* 0x0000000227297836 */ /* 0x040fe40000000000 */
[C---:B------:R-:W-:Y:S02]  /*11c0*/  VIADD R43, R39.reuse, 0x4 ;  /* 0x00000004272b7836 */ /* 0x040fe40000000000 */
[C---:B------:R-:W-:Y:S02]  /*11d0*/  VIADD R44, R39.reuse, 0x8 ;  /* 0x00000008272c7836 */ /* 0x040fe40000000000 */
[----:B------:R-:W-:Y:S01]  /*11e0*/  VIADD R45, R39, 0x10 ;  /* 0x00000010272d7836 */ /* 0x000fe20000000000 */
[----:B0-----:R-:W-:-:S05]  /*11f0*/  LOP3.LUT R21, R21, 0x80000000, R30, 0xec, !PT ;  /* 0x8000000015157812 */ /* 0x001fca00078eec1e */
[----:B------:R-:W-:-:S05]  /*1200*/  VIADD R16, R21, 0xffffffff ;  /* 0xffffffff15107836 */ /* 0x000fca0000000000 */
[----:B------:R-:W-:-:S04]  /*1210*/  LOP3.LUT R16, R21, R16, RZ, 0xc, !PT ;  /* 0x0000001015107212 */ /* 0x000fc800078e0cff */
[----:B------:R0:W1:Y:S02]  /*1220*/  POPC R20, R16 ;  /* 0x0000001000147309 */ /* 0x0000640000000000 */
[----:B0-----:R-:W0:Y:S01]  /*1230*/  LDC.64 R16, c[0x0][0x390] ;  /* 0x0000e400ff107b82 */ /* 0x001e220000000a00 */
[----:B-1----:R-:W1:Y:S01]  /*1240*/  SHFL.DOWN PT, R22, R27, 0x1, R20 ;  /* 0x082000001b167989 */ /* 0x002e6200000e0014 */
[-C--:B------:R-:W-:Y:S02]  /*1250*/  ISETP.GE.AND P0, PT, R39, R20.reuse, PT ;  /* 0x000000142700720c */ /* 0x080fe40003f06270 */
[----:B------:R-:W-:Y:S02]  /*1260*/  ISETP.GT.AND P2, PT, R45, R20, PT ;  /* 0x000000142d00720c */ /* 0x000fe40003f44270 */
[----:B0-----:R-:W-:Y:S02]  /*1270*/  IADD3 R28, P3, PT, R16, 0x100, RZ ;  /* 0x00000100101c7810 */ /* 0x001fe40007f7e0ff */
[----:B-1----:R-:W-:-:S02]  /*1280*/  SEL R22, R22, RZ, !P0 ;  /* 0x000000ff16167207 */ /* 0x002fc40004000000 */
[----:B------:R-:W-:-:S03]  /*1290*/  ISETP.GT.AND P0, PT, R41, R20, PT ;  /* 0x000000142900720c */ /* 0x000fc60003f04270 */
[----:B------:R-:W-:-:S05]  /*12a0*/  IMAD.IADD R3, R22, 0x1, R27 ;  /* 0x0000000116037824 */ /* 0x000fca00078e021b */
[----:B------:R-:W0:Y:S02]  /*12b0*/  SHFL.DOWN PT, R22, R3, 0x2, R20 ;  /* 0x0840000003167989 */ /* 0x000e2400000e0014 */
[----:B0-----:R-:W-:Y:S02]  /*12c0*/  SEL R22, R22, RZ, !P0 ;  /* 0x000000ff16167207 */ /* 0x001fe40004000000 */
[----:B------:R-:W-:-:S03]  /*12d0*/  ISETP.GT.AND P0, PT, R43, R20, PT ;  /* 0x000000142b00720c */ /* 0x000fc60003f04270 */
[----:B------:R-:W-:Y:S02]  /*12e0*/  IMAD.IADD R29, R3, 0x1, R22 ;  /* 0x00000001031d7824 */ /* 0x000fe400078e0216 */
[----:B------:R-:W-:-:S03]  /*12f0*/  IMAD.X R3, RZ, RZ, R17, P3 ;  /* 0x000000ffff037224 */ /* 0x000fc600018e0611 */
        /* <DEDUP_REMOVED lines=10> */
[----:B0-----:R-:W-:-:S05]  /*13a0*/  SEL R22, R22, RZ, !P2 ;  /* 0x000000ff16167207 */ /* 0x001fca0005000000 */
[----:B------:R-:W-:-:S07]  /*13b0*/  IMAD.IADD R46, R47, 0x1, R22 ;  /* 0x000000012f2e7824 */ /* 0x000fce00078e0216 */
.L_x_139:
[----:B------:R-:W-:Y:S05]  /*13c0*/  @!P0 BRA `(.L_x_103) ;  /* 0x0000000400248947 */ /* 0x000fea0003800000 */
[----:B------:R-:W-:-:S07]  /*13d0*/  IMAD.MOV.U32 R29, RZ, RZ, 0x3b8 ;  /* 0x000003b8ff1d7424 */ /* 0x000fce00078e00ff */
.L_x_109:
[----:B------:R-:W-:Y:S02]  /*13e0*/  IMAD.MOV.U32 R16, RZ, RZ, R28 ;  /* 0x000000ffff107224 */ /* 0x000fe400078e001c */
[----:B------:R-:W-:Y:S02]  /*13f0*/  IMAD.MOV.U32 R17, RZ, RZ, R3 ;  /* 0x000000ffff117224 */ /* 0x000fe400078e0003 */
        /* <DEDUP_REMOVED lines=8> */
.L_x_142:
[----:B------:R-:W-:Y:S05]  /*1480*/  @!P0 BRA `(.L_x_105) ;  /* 0x0000000000748947 */ /* 0x000fea0003800000 */
[----:B------:R-:W-:-:S07]  /*1490*/  IMAD.MOV.U32 R22, RZ, RZ, R29 ;  /* 0x000000ffff167224 */ /* 0x000fce00078e001d */
.L_x_107:
        /* <DEDUP_REMOVED lines=27> */
.L_x_145:
[----:B------:R-:W-:Y:S05]  /*1650*/  @P0 BRA `(.L_x_107) ;  /* 0xfffffffc00900947 */ /* 0x000fea000383ffff */
.L_x_105:
[----:B------:R-:W-:Y:S01]  /*1660*/  UMOV UR5, 0xffffffff ;  /* 0xffffffff00057882 */ /* 0x000fe20000000000 */
[----:B------:R-:W-:Y:S02]  /*1670*/  ISETP.NE.AND P0, PT, R26, 0x65, PT ;  /* 0x000000651a00780c */ /* 0x000fe40003f05270 */
[----:B------:R-:W-:Y:S11]  /*1680*/  BRA.DIV UR5, `(.L_x_108) ;  /* 0x0000003605287947 */ /* 0x000ff6000b800000 */
[----:B------:R-:W-:Y:S01]  /*1690*/  VOTE.ANY R21, PT, !P0 ;  /* 0x0000000000157806 */ /* 0x000fe200040e0100 */
[----:B------:R-:W-:-:S03]  /*16a0*/  VIADD R40, R40, 0xffffffe0 ;  /* 0xffffffe028287836 */ /* 0x000fc60000000000 */
[----:B------:R-:W-:-:S05]  /*16b0*/  LOP3.LUT R21, R21, 0x80000000, R30, 0xec, !PT ;  /* 0x8000000015157812 */ /* 0x000fca00078eec1e */
        /* <DEDUP_REMOVED lines=25> */
.L_x_154:
[----:B------:R-:W-:Y:S05]  /*1850*/  @P0 BRA `(.L_x_109) ;  /* 0xfffffff800e00947 */ /* 0x000fea000383ffff */
.L_x_103:
        /* <DEDUP_REMOVED lines=8> */
[----:B0-----:R-:W-:-:S05]  /*18e0*/  @!P1 LEA R3, R16, R3, 0x18 ;  /* 0x0000000310039211 */ /* 0x001fca00078ec0ff */
[----:B------:R1:W-:Y:S04]  /*18f0*/  @!P1 STS [R3+0x8], R31 ;  /* 0x0000081f03009388 */ /* 0x0003e80000000800 */
[----:B------:R1:W-:Y:S01]  /*1900*/  @!P1 STS [R3+0x4], R46 ;  /* 0x0000042e03009388 */ /* 0x0003e20000000800 */
[----:B--2---:R-:W-:Y:S01]  /*1910*/  @!P0 LEA R17, R20, R17, 0x18 ;  /* 0x0000001114118211 */ /* 0x004fe200078ec0ff */
[----:B------:R-:W-:Y:S02]  /*1920*/  IMAD.MOV.U32 R20, RZ, RZ, R23 ;  /* 0x000000ffff147224 */ /* 0x000fe400078e0017 */
[----:B------:R-:W-:Y:S02]  /*1930*/  @!P0 IMAD.MOV.U32 R20, RZ, RZ, R46 ;  /* 0x000000ffff148224 */ /* 0x000fe400078e002e */
[----:B------:R1:W-:Y:S05]  /*1940*/  @!P0 STS [R17+0x4c], R46 ;  /* 0x00004c2e11008388 */ /* 0x0003ea0000000800 */
.L_x_97:
[----:B------:R-:W-:Y:S05]  /*1950*/  WARPSYNC.ALL ;  /* 0x0000000000007948 */ /* 0x000fea0003800000 */
[----:B------:R-:W0:Y:S08]  /*1960*/  S2UR UR6, SR_CgaCtaId ;  /* 0x00000000000679c3 */ /* 0x000e300000008800 */
[----:B------:R-:W-:Y:S06]  /*1970*/  BAR.SYNC.DEFER_BLOCKING 0x0 ;  /* 0x0000000000007b1d */ /* 0x000fec0000010000 */
[----:B------:R-:W-:Y:S01]  /*1980*/  UMOV UR5, 0x400 ;  /* 0x0000040000057882 */ /* 0x000fe20000000000 */
[----:B------:R-:W2:Y:S01]  /*1990*/  S2R R16, SR_TID.X ;  /* 0x0000000000107919 */ /* 0x000ea20000002100 */
[----:B0-----:R-:W-:-:S09]  /*19a0*/  ULEA UR5, UR6, UR5, 0x18 ;  /* 0x0000000506057291 */ /* 0x001fd2000f8ec0ff */
[----:B-1----:R-:W0:Y:S01]  /*19b0*/  LDS R3, [UR5+0x4c] ;  /* 0x00004c05ff037984 */ /* 0x002e220008000800 */
[----:B--2---:R-:W-:-:S04]  /*19c0*/  ISETP.NE.AND P0, PT, R16, RZ, PT ;  /* 0x000000ff1000720c */ /* 0x004fc80003f05270 */
[----:B0-----:R-:W-:-:S05]  /*19d0*/  SEL R3, R3, RZ, P0 ;  /* 0x000000ff03037207 */ /* 0x001fca0000000000 */
[----:B------:R-:W-:-:S07]  /*19e0*/  IMAD.IADD R44, R3, 0x1, R20 ;  /* 0x00000001032c7824 */ /* 0x000fce00078e0214 */
.L_x_96:
[----:B------:R-:W-:Y:S05]  /*19f0*/  BSYNC.RECONVERGENT B0 ;  /* 0x0000000000007941 */ /* 0x000fea0003800200 */
.L_x_94:
[----:B------:R-:W-:Y:S01]  /*1a00*/  IMAD.IADD R45, R36, 0x1, R44 ;  /* 0x00000001242d7824 */ /* 0x000fe200078e022c */
[----:B------:R-:W1:Y:S01]  /*1a10*/  S2R R3, SR_TID.X ;  /* 0x0000000000037919 */ /* 0x000e620000002100 */
[----:B------:R-:W2:Y:S01]  /*1a20*/  S2UR UR6, SR_CgaCtaId ;  /* 0x00000000000679c3 */ /* 0x000ea20000008800 */
[----:B------:R-:W-:Y:S01]  /*1a30*/  UMOV UR5, 0x400 ;  /* 0x0000040000057882 */ /* 0x000fe20000000000 */
[----:B0-----:R-:W-:Y:S01]  /*1a40*/  IMAD.IADD R16, R37, 0x1, R45 ;  /* 0x0000000125107824 */ /* 0x001fe200078e022d */
[----:B------:R-:W0:Y:S03]  /*1a50*/  S2R R24, SR_LANEID ;  /* 0x0000000000187919 */ /* 0x000e260000000000 */
[----:B------:R-:W-:Y:S02]  /*1a60*/  IMAD.IADD R17, R34, 0x1, R16 ;  /* 0x0000000122117824 */ /* 0x000fe400078e0210 */
[----:B------:R-:W-:Y:S02]  /*1a70*/  BAR.SYNC.DEFER_BLOCKING 0x0 ;  /* 0x0000000000007b1d */ /* 0x000fe40000010000 */
[----:B------:R-:W-:-:S04]  /*1a80*/  IMAD.IADD R22, R35, 0x1, R17 ;  /* 0x0000000123167824 */ /* 0x000fc800078e0211 */
[----:B------:R-:W-:-:S04]  /*1a90*/  IMAD.IADD R23, R32, 0x1, R22 ;  /* 0x0000000120177824 */ /* 0x000fc800078e0216 */
[----:B------:R-:W-:-:S04]  /*1aa0*/  IMAD.IADD R20, R33, 0x1, R23 ;  /* 0x0000000121147824 */ /* 0x000fc800078e0217 */
[----:B------:R-:W-:Y:S01]  /*1ab0*/  IMAD.IADD R21, R18, 0x1, R20 ;  /* 0x0000000112157824 */ /* 0x000fe200078e0214 */
[----:B--2---:R-:W-:-:S03]  /*1ac0*/  ULEA UR5, UR6, UR5, 0x18 ;  /* 0x0000000506057291 */ /* 0x004fc6000f8ec0ff */
[----:B------:R-:W-:Y:S01]  /*1ad0*/  IMAD.IADD R18, R19, 0x1, R21 ;  /* 0x0000000113127824 */ /* 0x000fe200078e0215 */
[----:B------:R-:W2:Y:S03]  /*1ae0*/  LDCU.64 UR6, c[0x0][0x388] ;  /* 0x00007100ff0677ac */ /* 0x000ea60008000a00 */
[----:B------:R-:W-:Y:S01]  /*1af0*/  IMAD.IADD R19, R14, 0x1, R18 ;  /* 0x000000010e137824 */ /* 0x000fe200078e0212 */
[----:B-1----:R-:W-:-:S03]  /*1b00*/  SHF.R.U32.HI R3, RZ, 0x5, R3 ;  /* 0x00000005ff037819 */ /* 0x002fc60000011603 */
[----:B------:R-:W-:Y:S02]  /*1b10*/  IMAD.IADD R14, R15, 0x1, R19 ;  /* 0x000000010f0e7824 */ /* 0x000fe400078e0213 */
[----:B0-----:R-:W-:Y:S02]  /*1b20*/  IMAD R3, R3, 0x2c0, R24 ;  /* 0x000002c003037824 */ /* 0x001fe400078e0218 */
[----:B------:R-:W-:-:S03]  /*1b30*/  IMAD.IADD R15, R12, 0x1, R14 ;  /* 0x000000010c0f7824 */ /* 0x000fc600078e020e */
[----:B------:R-:W-:Y:S01]  /*1b40*/  LEA R49, R3, UR5, 0x2 ;  /* 0x0000000503317c11 */ /* 0x000fe2000f8e10ff */
[----:B------:R-:W-:Y:S01]  /*1b50*/  IMAD.IADD R12, R13, 0x1, R15 ;  /* 0x000000010d0c7824 */ /* 0x000fe200078e020f */
[----:B--2---:R-:W-:-:S03]  /*1b60*/  IADD3 R38, P0, PT, R38, UR6, RZ ;  /* 0x0000000626267c10 */ /* 0x004fc6000ff1e0ff */
[----:B------:R-:W-:Y:S02]  /*1b70*/  IMAD.IADD R13, R10, 0x1, R12 ;  /* 0x000000010a0d7824 */ /* 0x000fe400078e020c */
[----:B------:R-:W-:Y:S01]  /*1b80*/  IMAD R24, R24, 0x54, R49 ;  /* 0x0000005418187824 */ /* 0x000fe200078e0231 */
[----:B------:R-:W-:Y:S01]  /*1b90*/  IADD3.X R39, PT, PT, R0, UR7, RZ, P0, !PT ;  /* 0x0000000700277c10 */ /* 0x000fe200087fe4ff */
[----:B------:R-:W-:-:S03]  /*1ba0*/  IMAD.IADD R10, R11, 0x1, R13 ;  /* 0x000000010b0a7824 */ /* 0x000fc600078e020d */
[----:B------:R-:W-:Y:S01]  /*1bb0*/  STS.64 [R24], R44 ;  /* 0x0000002c18007388 */ /* 0x000fe20000000a00 */
[----:B------:R-:W-:-:S03]  /*1bc0*/  IMAD.IADD R11, R8, 0x1, R10 ;  /* 0x00000001080b7824 */ /* 0x000fc600078e020a */
[----:B------:R-:W-:Y:S01]  /*1bd0*/  STS.64 [R24+0x8], R16 ;  /* 0x0000081018007388 */ /* 0x000fe20000000a00 */
        /* <DEDUP_REMOVED lines=11> */
[----:B------:R-:W-:Y:S04]  /*1c90*/  STS.64 [R24+0x38], R10 ;  /* 0x0000380a18007388 */ /* 0x000fe80000000a00 */
[----:B------:R-:W-:Y:S04]  /*1ca0*/  STS.64 [R24+0x40], R8 ;  /* 0x0000400818007388 */ /* 0x000fe80000000a00 */
[----:B------:R-:W-:Y:S04]  /*1cb0*/  STS.64 [R24+0x48], R6 ;  /* 0x0000480618007388 */ /* 0x000fe80000000a00 */
[----:B------:R-:W-:Y:S01]  /*1cc0*/  STS.64 [R24+0x50], R4 ;  /* 0x0000500418007388 */ /* 0x000fe20000000a00 */
[----:B------:R-:W-:-:S03]  /*1cd0*/  NOP ;  /* 0x0000000000007918 */ /* 0x000fc60000000000 */
[----:B------:R-:W0:Y:S04]  /*1ce0*/  LDS R3, [R49] ;  /* 0x0000000031037984 */ /* 0x000e280000000800 */
[----:B------:R-:W1:Y:S04]  /*1cf0*/  LDS R17, [R49+0x80] ;  /* 0x0000800031117984 */ /* 0x000e680000000800 */
        /* <DEDUP_REMOVED lines=43> */
.L_x_93:
[----:B------:R-:W-:-:S13]  /*1fb0*/  ISETP.NE.AND P0, PT, R0, RZ, PT ;  /* 0x000000ff0000720c */ /* 0x000fda0003f05270 */
[----:B------:R-:W-:Y:S05]  /*1fc0*/  @!P0 EXIT ;  /* 0x000000000000894d */ /* 0x000fea0003800000 */
[----:B------:R-:W0:Y:S02]  /*1fd0*/  LDC.64 R4, c[0x0][0x380] ;  /* 0x0000e000ff047b82 */ /* 0x000e240000000a00 */
[----:B0-----:R-:W-:-:S05]  /*1fe0*/  IMAD.WIDE.U32 R4, R7, 0x4, R4 ;  /* 0x0000000407047825 */ /* 0x001fca00078e0004 */
[----:B------:R0:W2:Y:S01]  /*1ff0*/  LDG.E R6, desc[UR8][R4.64] ;  /* 0x0000000804067981 */ /* 0x0000a2000c1e1900 */
[----:B------:R-:W3:Y:S02]  /*2000*/  S2R R2, SR_TID.X ;  /* 0x0000000000027919 */ /* 0x000ee40000002100 */
[C---:B---3--:R-:W-:Y:S02]  /*2010*/  LOP3.LUT R3, R2.reuse, 0x1f, RZ, 0xc0, !PT ;  /* 0x0000001f02037812 */ /* 0x048fe400078ec0ff */
[----:B------:R-:W-:-:S05]  /*2020*/  LOP3.LUT R8, R2, 0x3e0, RZ, 0xc0, !PT ;  /* 0x000003e002087812 */ /* 0x000fca00078ec0ff */
[----:B------:R-:W-:-:S04]  /*2030*/  IMAD R3, R8, 0x16, R3 ;  /* 0x0000001608037824 */ /* 0x000fc800078e0203 */
[C---:B------:R-:W-:Y:S01]  /*2040*/  VIADD R7, R3.reuse, 0x20 ;  /* 0x0000002003077836 */ /* 0x040fe20000000000 */
[C---:B------:R-:W-:Y:S01]  /*2050*/  ISETP.GE.U32.AND P6, PT, R3.reuse, R0, PT ;  /* 0x000000000300720c */ /* 0x040fe20003fc6070 */
[C---:B------:R-:W-:Y:S01]  /*2060*/  VIADD R9, R3.reuse, 0x40 ;  /* 0x0000004003097836 */ /* 0x040fe20000000000 */
[C---:B0-----:R-:W-:Y:S01]  /*2070*/  LEA R4, P1, R3.reuse, R4, 0x2 ;  /* 0x0000000403047211 */ /* 0x041fe200078210ff */
[----:B------:R-:W-:Y:S01]  /*2080*/  VIADD R11, R3, 0x60 ;  /* 0x00000060030b7836 */ /* 0x000fe20000000000 */
[-C--:B------:R-:W-:Y:S01]  /*2090*/  ISETP.GE.U32.AND P5, PT, R7, R0.reuse, PT ;  /* 0x000000000700720c */ /* 0x080fe20003fa6070 */
[----:B------:R-:W-:Y:S01]  /*20a0*/  VIADD R7, R3, 0x80 ;  /* 0x0000008003077836 */ /* 0x000fe20000000000 */
[-C--:B------:R-:W-:Y:S01]  /*20b0*/  ISETP.GE.U32.AND P0, PT, R9, R0.reuse, PT ;  /* 0x000000000900720c */ /* 0x080fe20003f06070 */
[----:B------:R-:W-:Y:S01]  /*20c0*/  IMAD.X R5, RZ, RZ, R5, P1 ;  /* 0x000000ffff057224 */ /* 0x000fe200008e0605 */
[-C--:B------:R-:W-:Y:S01]  /*20d0*/  ISETP.GE.U32.AND P4, PT, R11, R0.reuse, PT ;  /* 0x000000000b00720c */ /* 0x080fe20003f86070 */
[----:B------:R-:W-:Y:S01]  /*20e0*/  VIADD R9, R3, 0xa0 ;  /* 0x000000a003097836 */ /* 0x000fe20000000000 */
[----:B------:R-:W-:Y:S01]  /*20f0*/  ISETP.GE.U32.AND P3, PT, R7, R0, PT ;  /* 0x000000000700720c */ /* 0x000fe20003f66070 */
[----:B------:R-:W-:-:S03]  /*2100*/  VIADD R7, R3, 0xc0 ;  /* 0x000000c003077836 */ /* 0x000fc60000000000 */
[-C--:B------:R-:W-:Y:S01]  /*2110*/  ISETP.GE.U32.AND P2, PT, R9, R0.reuse, PT ;  /* 0x000000000900720c */ /* 0x080fe20003f46070 */
[----:B------:R-:W-:Y:S01]  /*2120*/  VIADD R9, R3, 0x100 ;  /* 0x0000010003097836 */ /* 0x000fe20000000000 */
[-C--:B------:R-:W-:Y:S01]  /*2130*/  ISETP.GE.U32.AND P1, PT, R7, R0.reuse, PT ;  /* 0x000000000700720c */ /* 0x080fe20003f26070 */
[C---:B------:R-:W-:Y:S02]  /*2140*/  VIADD R7, R3.reuse, 0xe0 ;  /* 0x000000e003077836 */ /* 0x040fe40000000000 */
[----:B------:R-:W-:Y:S02]  /*2150*/  VIADD R39, R3, 0x2a0 ;  /* 0x000002a003277836 */ /* 0x000fe40000000000 */
[----:B--2---:R-:W-:Y:S02]  /*2160*/  IMAD.MOV.U32 R16, RZ, RZ, R6 ;  /* 0x000000ffff107224 */ /* 0x004fe400078e0006 */
[----:B------:R-:W2:Y:S01]  /*2170*/  @!P6 LDG.E R6, desc[UR8][R4.64] ;  /* 0x000000080406e981 */ /* 0x000ea2000c1e1900 */
[----:B------:R-:W-:Y:S01]  /*2180*/  ISETP.GE.U32.AND P6, PT, R7, R0, PT ;  /* 0x000000000700720c */ /* 0x000fe20003fc6070 */
[----:B------:R-:W-:-:S02]  /*2190*/  IMAD.MOV.U32 R10, RZ, RZ, R16 ;  /* 0x000000ffff0a7224 */ /* 0x000fc400078e0010 */
[----:B------:R-:W-:Y:S02]  /*21a0*/  VIADD R7, R3, 0x120 ;  /* 0x0000012003077836 */ /* 0x000fe40000000000 */
[--C-:B------:R-:W-:Y:S02]  /*21b0*/  IMAD.MOV.U32 R12, RZ, RZ, R16.reuse ;  /* 0x000000ffff0c7224 */ /* 0x100fe400078e0010 */
[----:B------:R-:W3:Y:S01]  /*21c0*/  @!P0 LDG.E R10, desc[UR8][R4.64+0x100] ;  /* 0x00010008040a8981 */ /* 0x000ee2000c1e1900 */
[-C--:B------:R-:W-:Y:S01]  /*21d0*/  ISETP.GE.U32.AND P0, PT, R7, R0.reuse, PT ;  /* 0x000000000700720c */ /* 0x080fe20003f06070 */
[----:B------:R-:W-:Y:S02]  /*21e0*/  VIADD R7, R3, 0x140 ;  /* 0x0000014003077836 */ /* 0x000fe40000000000 */
[--C-:B------:R-:W-:Y:S01]  /*21f0*/  IMAD.MOV.U32 R8, RZ, RZ, R16.reuse ;  /* 0x000000ffff087224 */ /* 0x100fe200078e0010 */
[----:B------:R-:W4:Y:S01]  /*2200*/  @!P4 LDG.E R12, desc[UR8][R4.64+0x180] ;  /* 0x00018008040cc981 */ /* 0x000f22000c1e1900 */
[----:B------:R-:W-:Y:S01]  /*2210*/  IMAD.MOV.U32 R18, RZ, RZ, R16 ;  /* 0x000000ffff127224 */ /* 0x000fe200078e0010 */
[----:B------:R-:W-:Y:S01]  /*2220*/  ISETP.GE.U32.AND P4, PT, R7, R0, PT ;  /* 0x000000000700720c */ /* 0x000fe20003f86070 */
[----:B------:R-:W-:-:S02]  /*2230*/  VIADD R7, R3, 0x180 ;  /* 0x0000018003077836 */ /* 0x000fc40000000000 */
[----:B------:R-:W4:Y:S01]  /*2240*/  @!P5 LDG.E R8, desc[UR8][R4.64+0x80] ;  /* 0x000080080408d981 */ /* 0x000f22000c1e1900 */
[-C--:B------:R-:W-:Y:S01]  /*2250*/  ISETP.GE.U32.AND P5, PT, R9, R0.reuse, PT ;  /* 0x000000000900720c */ /* 0x080fe20003fa6070 */
[--C-:B------:R-:W-:Y:S02]  /*2260*/  IMAD.MOV.U32 R20, RZ, RZ, R16.reuse ;  /* 0x000000ffff147224 */ /* 0x100fe400078e0010 */
[----:B------:R-:W4:Y:S01]  /*2270*/  @!P2 LDG.E R18, desc[UR8][R4.64+0x280] ;  /* 0x000280080412a981 */ /* 0x000f22000c1e1900 */
[-C--:B------:R-:W-:Y:S01]  /*2280*/  ISETP.GE.U32.AND P2, PT, R7, R0.reuse, PT ;  /* 0x000000000700720c */ /* 0x080fe20003f46070 */
[C---:B------:R-:W-:Y:S02]  /*2290*/  VIADD R7, R3.reuse, 0x1a0 ;  /* 0x000001a003077836 */ /* 0x040fe40000000000 */
[--C-:B------:R-:W-:Y:S01]  /*22a0*/  IMAD.MOV.U32 R14, RZ, RZ, R16.reuse ;  /* 0x000000ffff0e7224 */ /* 0x100fe200078e0010 */
[----:B------:R-:W4:Y:S01]  /*22b0*/  @!P1 LDG.E R20, desc[UR8][R4.64+0x300] ;  /* 0x0003000804149981 */ /* 0x000f22000c1e1900 */
[----:B------:R-:W-:Y:S01]  /*22c0*/  VIADD R9, R3, 0x160 ;  /* 0x0000016003097836 */ /* 0x000fe20000000000 */
[----:B------:R-:W-:Y:S01]  /*22d0*/  ISETP.GE.U32.AND P1, PT, R7, R0, PT ;  /* 0x000000000700720c */ /* 0x000fe20003f26070 */
[----:B------:R-:W-:-:S02]  /*22e0*/  IMAD.MOV.U32 R24, RZ, RZ, R16 ;  /* 0x000000ffff187224 */ /* 0x000fc400078e0010 */
[----:B------:R-:W-:Y:S01]  /*22f0*/  VIADD R7, R3, 0x1e0 ;  /* 0x000001e003077836 */ /* 0x000fe20000000000 */
[----:B------:R-:W4:Y:S01]  /*2300*/  @!P3 LDG.E R14, desc[UR8][R4.64+0x200] ;  /* 0x00020008040eb981 */ /* 0x000f22000c1e1900 */
[--C-:B------:R-:W-:Y:S01]  /*2310*/  IMAD.MOV.U32 R22, RZ, RZ, R16.reuse ;  /* 0x000000ffff167224 */ /* 0x100fe200078e0010 */
[-C--:B------:R-:W-:Y:S01]  /*2320*/  ISETP.GE.U32.AND P3, PT, R9, R0.reuse, PT ;  /* 0x000000000900720c */ /* 0x080fe20003f66070 */
[----:B------:R-:W-:Y:S01]  /*2330*/  VIADD R9, R3, 0x1c0 ;  /* 0x000001c003097836 */ /* 0x000fe20000000000 */
[----:B------:R-:W4:Y:S01]  /*2340*/  @!P5 LDG.E R24, desc[UR8][R4.64+0x400] ;  /* 0x000400080418d981 */ /* 0x000f22000c1e1900 */
[--C-:B------:R-:W-:Y:S01]  /*2350*/  IMAD.MOV.U32 R26, RZ, RZ, R16.reuse ;  /* 0x000000ffff1a7224 */ /* 0x100fe200078e0010 */
[-C--:B------:R-:W-:Y:S01]  /*2360*/  ISETP.GE.U32.AND P5, PT, R7, R0.reuse, PT ;  /* 0x000000000700720c */ /* 0x080fe20003fa6070 */
[----:B------:R-:W-:Y:S01]  /*2370*/  VIADD R7, R3, 0x200 ;  /* 0x0000020003077836 */ /* 0x000fe20000000000 */
[----:B------:R-:W4:Y:S01]  /*2380*/  @!P6 LDG.E R22, desc[UR8][R4.64+0x380] ;  /* 0x000380080416e981 */ /* 0x000f22000c1e1900 */
[----:B------:R-:W-:Y:S01]  /*2390*/  ISETP.GE.U32.AND P6, PT, R9, R0, PT ;  /* 0x000000000900720c */ /* 0x000fe20003fc6070 */
[----:B------:R-:W-:-:S02]  /*23a0*/  IMAD.MOV.U32 R28, RZ, RZ, R16 ;  /* 0x000000ffff1c7224 */ /* 0x000fc400078e0010 */
[--C-:B------:R-:W-:Y:S01]  /*23b0*/  IMAD.MOV.U32 R30, RZ, RZ, R16.reuse ;  /* 0x000000ffff1e7224 */ /* 0x100fe200078e0010 */
[----:B------:R-:W4:Y:S01]  /*23c0*/  @!P0 LDG.E R26, desc[UR8][R4.64+0x480] ;  /* 0x00048008041a8981 */ /* 0x000f22000c1e1900 */
[-C--:B------:R-:W-:Y:S01]  /*23d0*/  ISETP.GE.U32.AND P0, PT, R7, R0.reuse, PT ;  /* 0x000000000700720c */ /* 0x080fe20003f06070 */
[C---:B------:R-:W-:Y:S02]  /*23e0*/  VIADD R9, R3.reuse, 0x220 ;  /* 0x0000022003097836 */ /* 0x040fe40000000000 */
[----:B------:R-:W-:Y:S01]  /*23f0*/  VIADD R7, R3, 0x240 ;  /* 0x0000024003077836 */ /* 0x000fe20000000000 */
[----:B------:R-:W4:Y:S01]  /*2400*/  @!P4 LDG.E R28, desc[UR8][R4.64+0x500] ;  /* 0x00050008041cc981 */ /* 0x000f22000c1e1900 */
[--C-:B------:R-:W-:Y:S01]  /*2410*/  IMAD.MOV.U32 R32, RZ, RZ, R16.reuse ;  /* 0x000000ffff207224 */ /* 0x100fe200078e0010 */
[-C--:B------:R-:W-:Y:S01]  /*2420*/  ISETP.GE.U32.AND P4, PT, R9, R0.reuse, PT ;  /* 0x000000000900720c */ /* 0x080fe20003f86070 */
[--C-:B------:R-:W-:Y:S01]  /*2430*/  IMAD.MOV.U32 R34, RZ, RZ, R16.reuse ;  /* 0x000000ffff227224 */ /* 0x100fe200078e0010 */
[----:B------:R-:W4:Y:S01]  /*2440*/  @!P3 LDG.E R30, desc[UR8][R4.64+0x580] ;  /* 0x00058008041eb981 */ /* 0x000f22000c1e1900 */
[----:B------:R-:W-:Y:S01]  /*2450*/  IMAD.MOV.U32 R36, RZ, RZ, R16 ;  /* 0x000000ffff247224 */ /* 0x000fe200078e0010 */
[----:B------:R-:W-:Y:S01]  /*2460*/  ISETP.GE.U32.AND P3, PT, R7, R0, PT ;  /* 0x000000000700720c */ /* 0x000fe20003f66070 */
[C---:B------:R-:W-:Y:S01]  /*2470*/  VIADD R7, R3.reuse, 0x260 ;  /* 0x0000026003077836 */ /* 0x040fe20000000000 */
[----:B------:R-:W4:Y:S01]  /*2480*/  @!P2 LDG.E R32, desc[UR8][R4.64+0x600] ;  /* 0x000600080420a981 */ /* 0x000f22000c1e1900 */
[----:B------:R-:W-:-:S03]  /*2490*/  VIADD R9, R3, 0x280 ;  /* 0x0000028003097836 */ /* 0x000fc60000000000 */
[----:B------:R-:W4:Y:S01]  /*24a0*/  @!P1 LDG.E R34, desc[UR8][R4.64+0x680] ;  /* 0x0006800804229981 */ /* 0x000f22000c1e1900 */
[-C--:B------:R-:W-:Y:S02]  /*24b0*/  ISETP.GE.U32.AND P2, PT, R7, R0.reuse, PT ;  /* 0x000000000700720c */ /* 0x080fe40003f46070 */
[-C--:B------:R-:W-:Y:S01]  /*24c0*/  ISETP.GE.U32.AND P1, PT, R9, R0.reuse, PT ;  /* 0x000000000900720c */ /* 0x080fe20003f26070 */
[----:B------:R-:W4:Y:S01]  /*24d0*/  @!P6 LDG.E R36, desc[UR8][R4.64+0x700] ;  /* 0x000700080424e981 */ /* 0x000f22000c1e1900 */
[----:B------:R-:W-:Y:S01]  /*24e0*/  ISETP.GE.U32.AND P6, PT, R39, R0, PT ;  /* 0x000000002700720c */ /* 0x000fe20003fc6070 */
[--C-:B------:R-:W-:Y:S02]  /*24f0*/  IMAD.MOV.U32 R46, RZ, RZ, R16.reuse ;  /* 0x000000ffff2e7224 */ /* 0x100fe400078e0010 */
[--C-:B------:R-:W-:Y:S02]  /*2500*/  IMAD.MOV.U32 R48, RZ, RZ, R16.reuse ;  /* 0x000000ffff307224 */ /* 0x100fe400078e0010 */
[----:B------:R-:W-:-:S02]  /*2510*/  IMAD.MOV.U32 R50, RZ, RZ, R16 ;  /* 0x000000ffff327224 */ /* 0x000fc400078e0010 */
        /* <DEDUP_REMOVED lines=13> */
[----:B------:R-:W-:Y:S01]  /*25f0*/  UMOV UR4, 0x400 ;  /* 0x0000040000047882 */ /* 0x000fe20000000000 */
[----:B------:R-:W-:Y:S01]  /*2600*/  ISETP.NE.AND P0, PT, R42, RZ, PT ;  /* 0x000000ff2a00720c */ /* 0x000fe20003f05270 */
[----:B-1----:R-:W-:-:S02]  /*2610*/  ULEA UR4, UR5, UR4, 0x18 ;  /* 0x0000000405047291 */ /* 0x002fc4000f8ec0ff */
[----:B0-----:R-:W-:-:S05]  /*2620*/  IMAD R41, R43, 0x2c0, R38 ;  /* 0x000002c02b297824 */ /* 0x001fca00078e0226 */
        /* <DEDUP_REMOVED lines=39> */
[----:B------:R-:W-:Y:S02]  /*28a0*/  ISETP.NE.AND P1, PT, R38, 0x1f, PT ;  /* 0x0000001f2600780c */ /* 0x000fe40003f25270 */
[----:B---3--:R-:W-:Y:S02]  /*28b0*/  IADD3 R16, PT, PT, R8, R7, R16 ;  /* 0x0000000708107210 */ /* 0x008fe40007ffe010 */
[----:B------:R-:W-:Y:S02]  /*28c0*/  ISETP.NE.AND P2, PT, R43, 0xb, PT ;  /* 0x0000000b2b00780c */ /* 0x000fe40003f45270 */
        /* <DEDUP_REMOVED lines=52> */
[----:B------:R-:W-:Y:S02]  /*2c10*/  ISETP.NE.AND P1, PT, R38, RZ, PT ;  /* 0x000000ff2600720c */ /* 0x000fe40003f25270 */
[----:B------:R-:W-:Y:S01]  /*2c20*/  SEL R16, R25, R16, !P0 ;  /* 0x0000001019107207 */ /* 0x000fe20004000000 */
[----:B------:R-:W-:Y:S01]  /*2c30*/  @!P2 IMAD.IADD R16, R26, 0x1, R25 ;  /* 0x000000011a10a824 */ /* 0x000fe200078e0219 */
[----:B------:R-:W-:-:S02]  /*2c40*/  ISETP.GE.U32.AND P0, PT, R2, 0x20, PT ;  /* 0x000000200200780c */ /* 0x000fc40003f06070 */
[----:B------:R-:W-:Y:S02]  /*2c50*/  SEL R37, R37, RZ, P1 ;  /* 0x000000ff25257207 */ /* 0x000fe40000800000 */
[----:B------:R-:W-:-:S04]  /*2c60*/  SEL R17, R16, RZ, P0 ;  /* 0x000000ff10117207 */ /* 0x000fc80000000000 */
[----:B-----5:R-:W-:Y:S01]  /*2c70*/  IADD3 R44, PT, PT, R17, R37, R44 ;  /* 0x00000025112c7210 */ /* 0x020fe20007ffe02c */
[----:B------:R-:W-:Y:S06]  /*2c80*/  BRA `(.L_x_111) ;  /* 0x0000000c00e87947 */ /* 0x000fec0003800000 */
.L_x_110:
[----:B0-2---:R-:W-:Y:S02]  /*2c90*/  IADD3 R16, PT, PT, R6, R5, R4 ;  /* 0x0000000506107210 */ /* 0x005fe40007ffe004 */
[----:B------:R-:W-:Y:S02]  /*2ca0*/  ISETP.NE.AND P1, PT, R38, 0x1f, PT ;  /* 0x0000001f2600780c */ /* 0x000fe40003f25270 */
        /* <DEDUP_REMOVED lines=52> */
[----:B------:R-:W-:Y:S01]  /*2ff0*/  SEL R16, R23, R16, !P0 ;  /* 0x0000001017107207 */ /* 0x000fe20004000000 */
[----:B------:R-:W-:Y:S01]  /*3000*/  IMAD.IADD R23, R44, 0x1, -R37 ;  /* 0x000000012c177824 */ /* 0x000fe200078e0a25 */
[C---:B------:R-:W-:Y:S02]  /*3010*/  ISETP.NE.AND P0, PT, R43.reuse, 0xa, PT ;  /* 0x0000000a2b00780c */ /* 0x040fe40003f05270 */
[----:B------:R-:W-:Y:S02]  /*3020*/  SEL R16, R24, R16, !P1 ;  /* 0x0000001018107207 */ /* 0x000fe40004800000 */
[----:B------:R-:W-:Y:S02]  /*3030*/  ISETP.NE.AND P1, PT, R43, 0xb, PT ;  /* 0x0000000b2b00780c */ /* 0x000fe40003f25270 */
[----:B------:R-:W-:Y:S02]  /*3040*/  SEL R16, R25, R16, !P0 ;  /* 0x0000001019107207 */ /* 0x000fe40004000000 */
[----:B------:R-:W-:-:S02]  /*3050*/  ISETP.GT.U32.AND P0, PT, R2, 0x1f, PT ;  /* 0x0000001f0200780c */ /* 0x000fc40003f04070 */
[----:B------:R-:W-:Y:S02]  /*3060*/  SEL R17, R23, RZ, P2 ;  /* 0x000000ff17117207 */ /* 0x000fe40001000000 */
        /* <DEDUP_REMOVED lines=20> */
.L_x_157:
[----:B------:R-:W-:Y:S05]  /*31b0*/  @!P0 BRA `(.L_x_114) ;  /* 0x0000000000748947 */ /* 0x000fea0003800000 */
[----:B------:R-:W-:-:S07]  /*31c0*/  IMAD.MOV.U32 R20, RZ, RZ, 0x3b8 ;  /* 0x000003b8ff147424 */ /* 0x000fce00078e00ff */
.L_x_116:
        /* <DEDUP_REMOVED lines=27> */
.L_x_160:
[----:B------:R-:W-:Y:S05]  /*3380*/  @P0 BRA `(.L_x_116) ;  /* 0xfffffffc00900947 */ /* 0x000fea000383ffff */
.L_x_114:
[----:B------:R-:W-:Y:S01]  /*3390*/  UMOV UR5, 0xffffffff ;  /* 0xffffffff00057882 */ /* 0x000fe20000000000 */
[----:B------:R-:W-:Y:S02]  /*33a0*/  ISETP.NE.AND P0, PT, R18, 0x65, PT ;  /* 0x000000651200780c */ /* 0x000fe40003f05270 */
[----:B------:R-:W-:Y:S11]  /*33b0*/  BRA.DIV UR5, `(.L_x_117) ;  /* 0x0000001e05047947 */ /* 0x000ff6000b800000 */
[----:B------:R-:W0:Y:S01]  /*33c0*/  S2R R26, SR_GEMASK ;  /* 0x00000000001a7919 */ /* 0x000e220000003c00 */
[----:B------:R-:W-:Y:S01]  /*33d0*/  VOTE.ANY R21, PT, !P0 ;  /* 0x0000000000157806 */ /* 0x000fe200040e0100 */
[----:B------:R-:W-:-:S03]  /*33e0*/  VIADD R17, R38, 0x2 ;  /* 0x0000000226117836 */ /* 0x000fc60000000000 */
[----:B0-----:R-:W-:-:S05]  /*33f0*/  LOP3.LUT R21, R21, 0x80000000, R26, 0xec, !PT ;  /* 0x8000000015157812 */ /* 0x001fca00078eec1a */
[----:B------:R-:W-:-:S05]  /*3400*/  VIADD R16, R21, 0xffffffff ;  /* 0xffffffff15107836 */ /* 0x000fca0000000000 */
[----:B------:R-:W-:Y:S01]  /*3410*/  LOP3.LUT R16, R21, R16, RZ, 0xc, !PT ;  /* 0x0000001015107212 */ /* 0x000fe200078e0cff */
[----:B------:R-:W-:-:S03]  /*3420*/  VIADD R21, R38, 0x10 ;  /* 0x0000001026157836 */ /* 0x000fc60000000000 */
[----:B------:R-:W0:Y:S02]  /*3430*/  POPC R20, R16 ;  /* 0x0000001000147309 */ /* 0x000e240000000000 */
[----:B0-----:R-:W0:Y:S01]  /*3440*/  SHFL.DOWN PT, R22, R19, 0x1, R20 ;  /* 0x0820000013167989 */ /* 0x001e2200000e0014 */
[-C--:B------:R-:W-:Y:S02]  /*3450*/  ISETP.GE.AND P0, PT, R38, R20.reuse, PT ;  /* 0x000000142600720c */ /* 0x080fe40003f06270 */
[-C--:B------:R-:W-:Y:S02]  /*3460*/  ISETP.GT.AND P2, PT, R21, R20.reuse, PT ;  /* 0x000000141500720c */ /* 0x080fe40003f44270 */
[----:B0-----:R-:W-:Y:S02]  /*3470*/  SEL R22, R22, RZ, !P0 ;  /* 0x000000ff16167207 */ /* 0x001fe40004000000 */
[----:B------:R-:W-:Y:S01]  /*3480*/  ISETP.GT.AND P0, PT, R17, R20, PT ;  /* 0x000000141100720c */ /* 0x000fe20003f04270 */
[----:B------:R-:W-:-:S02]  /*3490*/  VIADD R17, R38, 0x4 ;  /* 0x0000000426117836 */ /* 0x000fc40000000000 */
        /* <DEDUP_REMOVED lines=8> */
[----:B------:R-:W-:Y:S02]  /*3520*/  ISETP.GT.AND P0, PT, R17, R20, PT ;  /* 0x000000141100720c */ /* 0x000fe40003f04270 */
[----:B------:R-:W0:Y:S01]  /*3530*/  LDC.64 R16, c[0x0][0x390] ;  /* 0x0000e400ff107b82 */ /* 0x000e220000000a00 */
[----:B------:R-:W-:-:S05]  /*3540*/  IMAD.IADD R19, R45, 0x1, R22 ;  /* 0x000000012d137824 */ /* 0x000fca00078e0216 */
[----:B------:R-:W1:Y:S01]  /*3550*/  SHFL.DOWN PT, R22, R19, 0x8, R20 ;  /* 0x0900000013167989 */ /* 0x000e6200000e0014 */
[----:B0-----:R-:W-:-:S05]  /*3560*/  IADD3 R44, P3, PT, R16, 0x100, RZ ;  /* 0x00000100102c7810 */ /* 0x001fca0007f7e0ff */
[----:B------:R-:W-:Y:S01]  /*3570*/  IMAD.X R45, RZ, RZ, R17, P3 ;  /* 0x000000ffff2d7224 */ /* 0x000fe200018e0611 */
[----:B-1----:R-:W-:Y:S02]  /*3580*/  SEL R22, R22, RZ, !P0 ;  /* 0x000000ff16167207 */ /* 0x002fe40004000000 */
[----:B------:R-:W-:-:S03]  /*3590*/  ISETP.NE.AND P0, PT, R18, 0x65, PT ;  /* 0x000000651200780c */ /* 0x000fc60003f05270 */
[----:B------:R-:W-:-:S05]  /*35a0*/  IMAD.IADD R43, R19, 0x1, R22 ;  /* 0x00000001132b7824 */ /* 0x000fca00078e0216 */
[----:B------:R-:W0:Y:S05]  /*35b0*/  SHFL.DOWN PT, R22, R43, 0x10, R20 ;  /* 0x0a0000002b167989 */ /* 0x000e2a00000e0014 */
[----:B------:R-:W-:Y:S02]  /*35c0*/  VOTE.ALL P0, P0 ;  /* 0x0000000000ff7806 */ /* 0x000fe40000000000 */
[----:B0-----:R-:W-:-:S05]  /*35d0*/  SEL R22, R22, RZ, !P2 ;  /* 0x000000ff16167207 */ /* 0x001fca0005000000 */
[----:B------:R-:W-:-:S07]  /*35e0*/  IMAD.IADD R46, R43, 0x1, R22 ;  /* 0x000000012b2e7824 */ /* 0x000fce00078e0216 */
.L_x_169:
[----:B------:R-:W-:Y:S05]  /*35f0*/  @!P0 BRA `(.L_x_118) ;  /* 0x00000004002c8947 */ /* 0x000fea0003800000 */
[----:B------:R-:W-:-:S07]  /*3600*/  IMAD.MOV.U32 R43, RZ, RZ, 0x3b8 ;  /* 0x000003b8ff2b7424 */ /* 0x000fce00078e00ff */
.L_x_124:
        /* <DEDUP_REMOVED lines=8> */
.L_x_172:
[----:B------:R-:W-:Y:S05]  /*3690*/  @!P0 BRA `(.L_x_120) ;  /* 0x0000000000748947 */ /* 0x000fea0003800000 */
[----:B------:R-:W-:-:S07]  /*36a0*/  IMAD.MOV.U32 R20, RZ, RZ, R43 ;  /* 0x000000ffff147224 */ /* 0x000fce00078e002b */
.L_x_122:
        /* <DEDUP_REMOVED lines=27> */
.L_x_175:
[----:B------:R-:W-:Y:S05]  /*3860*/  @P0 BRA `(.L_x_122) ;  /* 0xfffffffc00900947 */ /* 0x000fea000383ffff */
.L_x_120:
[----:B------:R-:W-:Y:S01]  /*3870*/  UMOV UR5, 0xffffffff ;  /* 0xffffffff00057882 */ /* 0x000fe20000000000 */
[----:B------:R-:W-:Y:S02]  /*3880*/  ISETP.NE.AND P0, PT, R18, 0x65, PT ;  /* 0x000000651200780c */ /* 0x000fe40003f05270 */
[----:B------:R-:W-:Y:S11]  /*3890*/  BRA.DIV UR5, `(.L_x_123) ;  /* 0x0000001e05107947 */ /* 0x000ff6000b800000 */
[----:B------:R-:W-:Y:S01]  /*38a0*/  VOTE.ANY R21, PT, !P0 ;  /* 0x0000000000157806 */ /* 0x000fe200040e0100 */
[----:B------:R-:W-:Y:S02]  /*38b0*/  VIADD R17, R38, 0x2 ;  /* 0x0000000226117836 */ /* 0x000fe40000000000 */
[----:B------:R-:W-:Y:S01]  /*38c0*/  VIADD R37, R37, 0xffffffe0 ;  /* 0xffffffe025257836 */ /* 0x000fe20000000000 */
[----:B------:R-:W-:-:S05]  /*38d0*/  LOP3.LUT R21, R21, 0x80000000, R26, 0xec, !PT ;  /* 0x8000000015157812 */ /* 0x000fca00078eec1a */
[----:B------:R-:W-:-:S05]  /*38e0*/  VIADD R16, R21, 0xffffffff ;  /* 0xffffffff15107836 */ /* 0x000fca0000000000 */
[----:B------:R-:W-:-:S04]  /*38f0*/  LOP3.LUT R16, R21, R16, RZ, 0xc, !PT ;  /* 0x0000001015107212 */ /* 0x000fc800078e0cff */
        /* <DEDUP_REMOVED lines=16> */
[----:B------:R-:W-:-:S03]  /*3a00*/  IMAD.IADD R19, R49, 0x1, R22 ;  /* 0x0000000131137824 */ /* 0x000fc600078e0216 */
[----:B------:R-:W-:Y:S02]  /*3a10*/  ISETP.GT.AND P2, PT, R17, R20, PT ;  /* 0x000000141100720c */ /* 0x000fe40003f44270 */
        /* <DEDUP_REMOVED lines=8> */
.L_x_184:
[----:B------:R-:W-:Y:S05]  /*3aa0*/  @P0 BRA `(.L_x_124) ;  /* 0xfffffff800d80947 */ /* 0x000fea000383ffff */
.L_x_118:
        /* <DEDUP_REMOVED lines=15> */
.L_x_112:
        /* <DEDUP_REMOVED lines=9> */
.L_x_111:
[----:B------:R-:W-:Y:S01]  /*3c30*/  IMAD.IADD R45, R4, 0x1, R44 ;  /* 0x00000001042d7824 */ /* 0x000fe200078e022c */
[----:B------:R-:W-:Y:S01]  /*3c40*/  BAR.SYNC.DEFER_BLOCKING 0x0 ;  /* 0x0000000000007b1d */ /* 0x000fe20000010000 */
[----:B------:R-:W-:Y:S02]  /*3c50*/  ISETP.NE.AND P0, PT, R2, RZ, PT ;  /* 0x000000ff0200720c */ /* 0x000fe40003f05270 */
[----:B------:R-:W-:-:S05]  /*3c60*/  IMAD.IADD R4, R5, 0x1, R45 ;  /* 0x0000000105047824 */ /* 0x000fca00078e022d */
[----:B------:R-:W0:Y:S01]  /*3c70*/  S2UR UR5, SR_CTAID.X ;  /* 0x00000000000579c3 */ /* 0x000e220000002500 */
[----:B------:R-:W-:Y:S01]  /*3c80*/  IMAD.IADD R5, R6, 0x1, R4 ;  /* 0x0000000106057824 */ /* 0x000fe200078e0204 */
[----:B------:R-:W1:Y:S03]  /*3c90*/  LDCU.64 UR6, c[0x0][0x388] ;  /* 0x00007100ff0677ac */ /* 0x000e660008000a00 */
[----:B------:R-:W-:-:S04]  /*3ca0*/  IMAD.IADD R6, R7, 0x1, R5 ;  /* 0x0000000107067824 */ /* 0x000fc800078e0205 */
[----:B------:R-:W-:-:S04]  /*3cb0*/  IMAD.IADD R7, R8, 0x1, R6 ;  /* 0x0000000108077824 */ /* 0x000fc800078e0206 */
[----:B------:R-:W-:-:S04]  /*3cc0*/  IMAD.IADD R8, R9, 0x1, R7 ;  /* 0x0000000109087824 */ /* 0x000fc800078e0207 */
[----:B------:R-:W-:Y:S01]  /*3cd0*/  IMAD.IADD R9, R10, 0x1, R8 ;  /* 0x000000010a097824 */ /* 0x000fe200078e0208 */
[----:B------:R-:W-:Y:S03]  /*3ce0*/  STS.64 [R40], R44 ;  /* 0x0000002c28007388 */ /* 0x000fe60000000a00 */
[----:B------:R-:W-:Y:S01]  /*3cf0*/  IMAD.IADD R10, R11, 0x1, R9 ;  /* 0x000000010b0a7824 */ /* 0x000fe200078e0209 */
[----:B------:R2:W-:Y:S03]  /*3d00*/  STS.64 [R40+0x8], R4 ;  /* 0x0000080428007388 */ /* 0x0005e60000000a00 */
[----:B------:R-:W-:Y:S01]  /*3d10*/  IMAD.IADD R11, R12, 0x1, R10 ;  /* 0x000000010c0b7824 */ /* 0x000fe200078e020a */
[----:B------:R3:W-:Y:S03]  /*3d20*/  STS.64 [R40+0x10], R6 ;  /* 0x0000100628007388 */ /* 0x0007e60000000a00 */
[----:B------:R-:W-:Y:S01]  /*3d30*/  IMAD.IADD R12, R13, 0x1, R11 ;  /* 0x000000010d0c7824 */ /* 0x000fe200078e020b */
[----:B------:R-:W-:Y:S03]  /*3d40*/  STS.64 [R40+0x18], R8 ;  /* 0x0000180828007388 */ /* 0x000fe60000000a00 */
[----:B------:R-:W-:Y:S01]  /*3d50*/  IMAD.IADD R13, R14, 0x1, R12 ;  /* 0x000000010e0d7824 */ /* 0x000fe200078e020c */
[----:B------:R-:W-:Y:S01]  /*3d60*/  STS.64 [R40+0x20], R10 ;  /* 0x0000200a28007388 */ /* 0x000fe20000000a00 */
[----:B--2---:R-:W0:Y:S02]  /*3d70*/  LDC R4, c[0x0][0x398] ;  /* 0x0000e600ff047b82 */ /* 0x004e240000000800 */
[----:B------:R-:W-:Y:S01]  /*3d80*/  IMAD.IADD R14, R15, 0x1, R13 ;  /* 0x000000010f0e7824 */ /* 0x000fe200078e020d */
[----:B------:R2:W-:Y:S03]  /*3d90*/  STS.64 [R40+0x28], R12 ;  /* 0x0000280c28007388 */ /* 0x0005e60000000a00 */
[----:B------:R-:W-:Y:S01]  /*3da0*/  IMAD.IADD R15, R28, 0x1, R14 ;  /* 0x000000011c0f7824 */ /* 0x000fe200078e020e */
[----:B------:R-:W4:Y:S03]  /*3db0*/  S2R R5, SR_TID.X ;  /* 0x0000000000057919 */ /* 0x000f260000002100 */
[----:B------:R-:W-:Y:S01]  /*3dc0*/  IMAD.IADD R16, R29, 0x1, R15 ;  /* 0x000000011d107824 */ /* 0x000fe200078e020f */
[----:B------:R-:W-:Y:S03]  /*3dd0*/  STS.64 [R40+0x30], R14 ;  /* 0x0000300e28007388 */ /* 0x000fe60000000a00 */
[----:B------:R-:W-:Y:S01]  /*3de0*/  IMAD.IADD R17, R30, 0x1, R16 ;  /* 0x000000011e117824 */ /* 0x000fe200078e0210 */
[----:B---3--:R-:W3:Y:S03]  /*3df0*/  S2R R6, SR_TID.X ;  /* 0x0000000000067919 */ /* 0x008ee60000002100 */
[----:B------:R-:W-:Y:S01]  /*3e00*/  IMAD.IADD R18, R31, 0x1, R17 ;  /* 0x000000011f127824 */ /* 0x000fe200078e0211 */
[----:B------:R-:W-:Y:S03]  /*3e10*/  STS.64 [R40+0x38], R16 ;  /* 0x0000381028007388 */ /* 0x000fe60000000a00 */
[----:B------:R-:W-:-:S02]  /*3e20*/  IMAD.IADD R19, R32, 0x1, R18 ;  /* 0x0000000120137824 */ /* 0x000fc400078e0212 */
[----:B0-----:R-:W-:Y:S02]  /*3e30*/  VIADD R4, R4, UR5 ;  /* 0x0000000504047c36 */ /* 0x001fe40008000000 */
[----:B------:R-:W-:Y:S01]  /*3e40*/  IMAD.IADD R20, R33, 0x1, R19 ;  /* 0x0000000121147824 */ /* 0x000fe200078e0213 */
[----:B------:R-:W-:Y:S01]  /*3e50*/  STS.64 [R40+0x40], R18 ;  /* 0x0000401228007388 */ /* 0x000fe20000000a00 */
[----:B--2---:R-:W-:Y:S02]  /*3e60*/  IMAD R12, R4, 0x2100, RZ ;  /* 0x00002100040c7824 */ /* 0x004fe400078e02ff */
[----:B------:R-:W-:-:S04]  /*3e70*/  IMAD.IADD R21, R34, 0x1, R20 ;  /* 0x0000000122157824 */ /* 0x000fc800078e0214 */
[----:B------:R-:W-:Y:S01]  /*3e80*/  IMAD.IADD R22, R35, 0x1, R21 ;  /* 0x0000000123167824 */ /* 0x000fe200078e0215 */
[----:B------:R-:W-:Y:S03]  /*3e90*/  STS.64 [R40+0x48], R20 ;  /* 0x0000481428007388 */ /* 0x000fe60000000a00 */
[----:B------:R-:W-:Y:S01]  /*3ea0*/  IMAD.IADD R23, R36, 0x1, R22 ;  /* 0x0000000124177824 */ /* 0x000fe200078e0216 */
[C---:B----4-:R-:W-:Y:S02]  /*3eb0*/  LOP3.LUT R4, R5.reuse, 0x1f, RZ, 0xc0, !PT ;  /* 0x0000001f05047812 */ /* 0x050fe400078ec0ff */
[----:B------:R-:W-:Y:S02]  /*3ec0*/  LOP3.LUT R10, R5, 0x3e0, RZ, 0xc0, !PT ;  /* 0x000003e0050a7812 */ /* 0x000fe400078ec0ff */
[----:B------:R-:W-:Y:S01]  /*3ed0*/  STS.64 [R40+0x50], R22 ;  /* 0x0000501628007388 */ /* 0x000fe20000000a00 */
[----:B------:R-:W-:-:S03]  /*3ee0*/  NOP ;  /* 0x0000000000007918 */ /* 0x000fc60000000000 */
[----:B------:R-:W-:Y:S01]  /*3ef0*/  LDS R45, [R41] ;  /* 0x00000000292d7984 */ /* 0x000fe20000000800 */
[----:B---3--:R-:W-:Y:S01]  /*3f00*/  LOP3.LUT R8, R6, 0x3e0, RZ, 0xc0, !PT ;  /* 0x000003e006087812 */ /* 0x008fe200078ec0ff */
[----:B------:R-:W-:Y:S02]  /*3f10*/  IMAD R10, R10, 0x16, R4 ;  /* 0x000000160a0a7824 */ /* 0x000fe400078e0204 */
        /* <DEDUP_REMOVED lines=20> */
[----:B------:R0:W-:Y:S04]  /*4060*/  LDS R25, [R41+0xa80] ;  /* 0x000a800029197984 */ /* 0x0001e80000000800 */
[----:B------:R2:W-:Y:S01]  /*4070*/  @!P0 STS [UR4+0x8400], R0 ;  /* 0x00840000ff008988 */ /* 0x0005e20008000804 */
[----:B------:R-:W-:Y:S01]  /*4080*/  BAR.SYNC.DEFER_BLOCKING 0x0 ;  /* 0x0000000000007b1d */ /* 0x000fe20000010000 */
[----:B0-----:R-:W-:Y:S01]  /*4090*/  LOP3.LUT R41, R6, 0x1f, RZ, 0xc0, !PT ;  /* 0x0000001f06297812 */ /* 0x001fe200078ec0ff */
[----:B------:R-:W-:Y:S01]  /*40a0*/  VIADD R6, R10, 0x60 ;  /* 0x000000600a067836 */ /* 0x000fe20000000000 */
[----:B------:R-:W-:-:S03]  /*40b0*/  IADD3 R5, P0, PT, R12, R3, RZ ;  /* 0x000000030c057210 */ /* 0x000fc60007f1e0ff */
[----:B------:R-:W-:Y:S02]  /*40c0*/  IMAD R8, R8, 0x16, R41 ;  /* 0x0000001608087824 */ /* 0x000fe400078e0229 */
[----:B--2---:R-:W-:Y:S01]  /*40d0*/  IMAD.X R0, RZ, RZ, RZ, P0 ;  /* 0x000000ffff007224 */ /* 0x004fe200000e06ff */
[----:B-1----:R-:W-:Y:S01]  /*40e0*/  LEA R4, P0, R5, UR6, 0x2 ;  /* 0x0000000605047c11 */ /* 0x002fe2000f8010ff */
[----:B------:R-:W-:-:S03]  /*40f0*/  VIADD R41, R10, 0x20 ;  /* 0x000000200a297836 */ /* 0x000fc60000000000 */
[----:B------:R-:W-:Y:S01]  /*4100*/  LEA.HI.X R5, R5, UR7, R0, 0x2, P0 ;  /* 0x0000000705057c11 */ /* 0x000fe200080f1400 */
[C---:B------:R-:W-:Y:S01]  /*4110*/  VIADD R0, R8.reuse, 0xc0 ;  /* 0x000000c008007836 */ /* 0x040fe20000000000 */
[----:B------:R-:W0:Y:S02]  /*4120*/  LDS R2, [UR4+0x8400] ;  /* 0x00840004ff027984 */ /* 0x000e240008000800 */
[-C--:B0-----:R-:W-:Y:S01]  /*4130*/  ISETP.GE.AND P6, PT, R3, R2.reuse, PT ;  /* 0x000000020300720c */ /* 0x081fe20003fc6270 */
[C---:B------:R-:W-:Y:S01]  /*4140*/  VIADD R3, R8.reuse, 0x80 ;  /* 0x0000008008037836 */ /* 0x040fe20000000000 */
[-C--:B------:R-:W-:Y:S01]  /*4150*/  ISETP.GE.AND P5, PT, R41, R2.reuse, PT ;  /* 0x000000022900720c */ /* 0x080fe20003fa6270 */
[----:B------:R-:W-:Y:S01]  /*4160*/  VIADD R41, R8, 0xa0 ;  /* 0x000000a008297836 */ /* 0x000fe20000000000 */
[-C--:B------:R-:W-:Y:S01]  /*4170*/  ISETP.GE.AND P0, PT, R6, R2.reuse, PT ;  /* 0x000000020600720c */ /* 0x080fe20003f06270 */
[C---:B------:R-:W-:Y:S01]  /*4180*/  VIADD R6, R8.reuse, 0xe0 ;  /* 0x000000e008067836 */ /* 0x040fe20000000000 */
[-C--:B------:R-:W-:Y:S01]  /*4190*/  ISETP.GE.AND P3, PT, R3, R2.reuse, PT ;  /* 0x000000020300720c */ /* 0x080fe20003f66270 */
[----:B------:R-:W-:Y:S01]  /*41a0*/  VIADD R3, R8, 0x100 ;  /* 0x0000010008037836 */ /* 0x000fe20000000000 */
[-C--:B------:R-:W-:Y:S01]  /*41b0*/  ISETP.GE.AND P2, PT, R0, R2.reuse, PT ;  /* 0x000000020000720c */ /* 0x080fe20003f46270 */
[----:B------:R-:W-:Y:S01]  /*41c0*/  VIADD R0, R10, 0x40 ;  /* 0x000000400a007836 */ /* 0x000fe20000000000 */
[-C--:B------:R-:W-:Y:S01]  /*41d0*/  ISETP.GE.AND P4, PT, R41, R2.reuse, PT ;  /* 0x000000022900720c */ /* 0x080fe20003f86270 */
[----:B------:R-:W-:Y:S01]  /*41e0*/  VIADD R41, R8, 0x120 ;  /* 0x0000012008297836 */ /* 0x000fe20000000000 */
[-C--:B------:R-:W-:Y:S01]  /*41f0*/  ISETP.GE.AND P1, PT, R6, R2.reuse, PT ;  /* 0x000000020600720c */ /* 0x080fe20003f26270 */
[----:B------:R-:W-:Y:S01]  /*4200*/  @!P6 STG.E desc[UR8][R4.64], R45 ;  /* 0x0000002d0400e986 */ /* 0x000fe2000c101908 */
[----:B------:R-:W-:Y:S01]  /*4210*/  ISETP.GE.AND P6, PT, R3, R2, PT ;  /* 0x000000020300720c */ /* 0x000fe20003fc6270 */
[----:B------:R-:W-:-:S02]  /*4220*/  VIADD R3, R10, 0x140 ;  /* 0x000001400a037836 */ /* 0x000fc40000000000 */
[----:B------:R-:W-:Y:S01]  /*4230*/  @!P5 STG.E desc[UR8][R4.64+0x80], R47 ;  /* 0x0000802f0400d986 */ /* 0x000fe2000c101908 */
[-C--:B------:R-:W-:Y:S01]  /*4240*/  ISETP.GE.AND P5, PT, R41, R2.reuse, PT ;  /* 0x000000022900720c */ /* 0x080fe20003fa6270 */
[C---:B------:R-:W-:Y:S02]  /*4250*/  VIADD R41, R10.reuse, 0x160 ;  /* 0x000001600a297836 */ /* 0x040fe40000000000 */
[----:B------:R-:W-:Y:S01]  /*4260*/  @!P0 STG.E desc[UR8][R4.64+0x180], R49 ;  /* 0x0001803104008986 */ /* 0x000fe2000c101908 */
[-C--:B------:R-:W-:Y:S01]  /*4270*/  ISETP.GE.AND P0, PT, R3, R2.reuse, PT ;  /* 0x000000020300720c */ /* 0x080fe20003f06270 */
[C---:B------:R-:W-:Y:S02]  /*4280*/  VIADD R3, R10.reuse, 0x180 ;  /* 0x000001800a037836 */ /* 0x040fe40000000000 */
[----:B------:R-:W-:Y:S01]  /*4290*/  @!P3 STG.E desc[UR8][R4.64+0x200], R51 ;  /* 0x000200330400b986 */ /* 0x000fe2000c101908 */
[----:B------:R-:W-:Y:S01]  /*42a0*/  ISETP.GE.AND P3, PT, R41, R2, PT ;  /* 0x000000022900720c */ /* 0x000fe20003f66270 */
[----:B------:R-:W-:-:S02]  /*42b0*/  VIADD R41, R10, 0x1a0 ;  /* 0x000001a00a297836 */ /* 0x000fc40000000000 */
[----:B------:R-:W-:Y:S01]  /*42c0*/  @!P2 STG.E desc[UR8][R4.64+0x300], R43 ;  /* 0x0003002b0400a986 */ /* 0x000fe2000c101908 */
[-C--:B------:R-:W-:Y:S01]  /*42d0*/  ISETP.GE.AND P2, PT, R3, R2.reuse, PT ;  /* 0x000000020300720c */ /* 0x080fe20003f46270 */
[----:B------:R-:W-:Y:S02]  /*42e0*/  VIADD R3, R8, 0x1c0 ;  /* 0x000001c008037836 */ /* 0x000fe40000000000 */
[----:B------:R-:W-:Y:S01]  /*42f0*/  @!P4 STG.E desc[UR8][R4.64+0x280], R53 ;  /* 0x000280350400c986 */ /* 0x000fe2000c101908 */
[----:B------:R-:W-:-:S03]  /*4300*/  ISETP.GE.AND P4, PT, R0, R2, PT ;  /* 0x000000020000720c */ /* 0x000fc60003f86270 */
[----:B------:R0:W-:Y:S01]  /*4310*/  @!P1 STG.E desc[UR8][R4.64+0x380], R37 ;  /* 0x0003802504009986 */ /* 0x0001e2000c101908 */
[-C--:B------:R-:W-:Y:S01]  /*4320*/  ISETP.GE.AND P1, PT, R41, R2.reuse, PT ;  /* 0x000000022900720c */ /* 0x080fe20003f26270 */
[C---:B------:R-:W-:Y:S02]  /*4330*/  VIADD R41, R8.reuse, 0x1e0 ;  /* 0x000001e008297836 */ /* 0x040fe40000000000 */
[----:B------:R-:W-:Y:S01]  /*4340*/  @!P6 STG.E desc[UR8][R4.64+0x400], R35 ;  /* 0x000400230400e986 */ /* 0x000fe2000c101908 */
[-C--:B------:R-:W-:Y:S01]  /*4350*/  ISETP.GE.AND P6, PT, R3, R2.reuse, PT ;  /* 0x000000020300720c */ /* 0x080fe20003fc6270 */
[----:B------:R-:W-:Y:S02]  /*4360*/  VIADD R3, R8, 0x200 ;  /* 0x0000020008037836 */ /* 0x000fe40000000000 */
[----:B------:R1:W-:Y:S01]  /*4370*/  @!P5 STG.E desc[UR8][R4.64+0x480], R33 ;  /* 0x000480210400d986 */ /* 0x0003e2000c101908 */
[----:B------:R-:W-:Y:S01]  /*4380*/  ISETP.GE.AND P5, PT, R41, R2, PT ;  /* 0x000000022900720c */ /* 0x000fe20003fa6270 */
[----:B------:R-:W-:-:S02]  /*4390*/  VIADD R41, R10, 0x220 ;  /* 0x000002200a297836 */ /* 0x000fc40000000000 */
[----:B------:R2:W-:Y:S01]  /*43a0*/  @!P0 STG.E desc[UR8][R4.64+0x500], R31 ;  /* 0x0005001f04008986 */ /* 0x0005e2000c101908 */
[-C--:B------:R-:W-:Y:S01]  /*43b0*/  ISETP.GE.AND P0, PT, R3, R2.reuse, PT ;  /* 0x000000020300720c */ /* 0x080fe20003f06270 */
[----:B0-----:R-:W-:Y:S02]  /*43c0*/  VIADD R37, R10, 0x240 ;  /* 0x000002400a257836 */ /* 0x001fe40000000000 */
[C---:B------:R-:W-:Y:S01]  /*43d0*/  VIADD R3, R8.reuse, 0x260 ;  /* 0x0000026008037836 */ /* 0x040fe20000000000 */
[----:B------:R2:W-:Y:S01]  /*43e0*/  @!P4 STG.E desc[UR8][R4.64+0x100], R29 ;  /* 0x0001001d0400c986 */ /* 0x0005e2000c101908 */
[-C--:B------:R-:W-:Y:S01]  /*43f0*/  ISETP.GE.AND P4, PT, R41, R2.reuse, PT ;  /* 0x000000022900720c */ /* 0x080fe20003f86270 */
[----:B-1----:R-:W-:Y:S02]  /*4400*/  VIADD R33, R8, 0x280 ;  /* 0x0000028008217836 */ /* 0x002fe40000000000 */
        /* <DEDUP_REMOVED lines=17> */
.L_x_98:
[----:B------:R-:W-:Y:S01]  /*4520*/  BSSY B1, `(.L_x_125) ;  /* 0x0000006000017945 */ /* 0x000fe20003800000 */
[----:B------:R-:W-:Y:S01]  /*4530*/  PLOP3.LUT P0, PT, P0, PT, PT, 0x8, 0x80 ;  /* 0x000000000080781c */ /* 0x000fe2000070e170 */
[----:B------:R-:W-:-:S12]  /*4540*/  IMAD.MOV.U32 R21, RZ, RZ, -0x1 ;  /* 0xffffffffff157424 */ /* 0x000fd800078e00ff */
[----:B------:R-:W-:Y:S05]  /*4550*/  WARPSYNC.COLLECTIVE R21, `(.L_x_126) ;  /* 0x0000000015087348 */ /* 0x000fea0003c00000 */
[----:B------:R-:W-:Y:S01]  /*4560*/  VOTE.ANY P0, P0 ;  /* 0x0000000000ff7806 */ /* 0x000fe20000000100 */
[----:B------:R-:W-:-:S12]  /*4570*/  ENDCOLLECTIVE ;  /* 0x000000000000791b */ /* 0x000fd80003800000 */
.L_x_126:
[----:B------:R-:W-:Y:S05]  /*4580*/  BSYNC B1 ;  /* 0x0000000000017941 */ /* 0x000fea0003800000 */
.L_x_125:
[----:B------:R-:W-:Y:S05]  /*4590*/  BRA `(.L_x_127) ;  /* 0xffffffc800787947 */ /* 0x000fea000383ffff */
.L_x_100:
[----:B------:R-:W-:Y:S01]  /*45a0*/  BSSY B1, `(.L_x_128) ;  /* 0x0000006000017945 */ /* 0x000fe20003800000 */
[----:B------:R-:W-:Y:S01]  /*45b0*/  PLOP3.LUT P0, PT, P0, PT, PT, 0x8, 0x80 ;  /* 0x000000000080781c */ /* 0x000fe2000070e170 */
[----:B------:R-:W-:-:S12]  /*45c0*/  IMAD.MOV.U32 R21, RZ, RZ, -0x1 ;  /* 0xffffffffff157424 */ /* 0x000fd800078e00ff */
[----:B------:R-:W-:Y:S05]  /*45d0*/  WARPSYNC.COLLECTIVE R21, `(.L_x_129) ;  /* 0x0000000015087348 */ /* 0x000fea0003c00000 */
[----:B------:R-:W-:Y:S01]  /*45e0*/  VOTE.ANY P0, P0 ;  /* 0x0000000000ff7806 */ /* 0x000fe20000000100 */
[----:B------:R-:W-:-:S12]  /*45f0*/  ENDCOLLECTIVE ;  /* 0x000000000000791b */ /* 0x000fd80003800000 */
.L_x_129:
[----:B------:R-:W-:Y:S05]  /*4600*/  BSYNC B1 ;  /* 0x0000000000017941 */ /* 0x000fea0003800000 */
.L_x_128:
[----:B------:R-:W-:Y:S05]  /*4610*/  BRA `(.L_x_130) ;  /* 0xffffffc800cc7947 */ /* 0x000fea000383ffff */
.L_x_102:
[----:B------:R-:W0:Y:S01]  /*4620*/  S2R R30, SR_GEMASK ;  /* 0x00000000001e7919 */ /* 0x000e220000003c00 */
[----:B------:R-:W-:Y:S01]  /*4630*/  BSSY B1, `(.L_x_131) ;  /* 0x0000006000017945 */ /* 0x000fe20003800000 */
[----:B------:R-:W-:Y:S01]  /*4640*/  PLOP3.LUT P0, PT, P0, PT, PT, 0x8, 0x80 ;  /* 0x000000000080781c */ /* 0x000fe2000070e170 */
[----:B------:R-:W-:-:S12]  /*4650*/  IMAD.MOV.U32 R21, RZ, RZ, -0x1 ;  /* 0xffffffffff157424 */ /* 0x000fd800078e00ff */
[----:B0-----:R-:W-:Y:S05]  /*4660*/  WARPSYNC.COLLECTIVE R21, `(.L_x_132) ;  /* 0x0000000015087348 */ /* 0x001fea0003c00000 */
[----:B------:R-:W-:Y:S01]  /*4670*/  VOTE.ANY R21, PT, P0 ;  /* 0x0000000000157806 */ /* 0x000fe200000e0100 */
[----:B0-----:R-:W-:Y:S06]  /*4680*/  ENDCOLLECTIVE ;  /* 0x000000000000791b */ /* 0x001fec0003800000 */
.L_x_132:
[----:B------:R-:W-:Y:S05]  /*4690*/  BSYNC B1 ;  /* 0x0000000000017941 */ /* 0x000fea0003800000 */
.L_x_131:
[----:B------:R-:W-:Y:S01]  /*46a0*/  LOP3.LUT R21, R21, 0x80000000, R30, 0xec, !PT ;  /* 0x8000000015157812 */ /* 0x000fe200078eec1e */
[----:B------:R-:W-:Y:S02]  /*46b0*/  IMAD.MOV.U32 R17, RZ, RZ, 0x1 ;  /* 0x00000001ff117424 */ /* 0x000fe400078e00ff */
[----:B------:R-:W-:Y:S02]  /*46c0*/  VIADD R41, R39, 0x2 ;  /* 0x0000000227297836 */ /* 0x000fe40000000000 */
[----:B------:R-:W-:Y:S02]  /*46d0*/  VIADD R16, R21, 0xffffffff ;  /* 0xffffffff15107836 */ /* 0x000fe40000000000 */
[C---:B------:R-:W-:Y:S02]  /*46e0*/  VIADD R43, R39.reuse, 0x4 ;  /* 0x00000004272b7836 */ /* 0x040fe40000000000 */
[----:B------:R-:W-:Y:S01]  /*46f0*/  VIADD R44, R39, 0x8 ;  /* 0x00000008272c7836 */ /* 0x000fe20000000000 */
[----:B------:R-:W-:Y:S01]  /*4700*/  LOP3.LUT R28, R21, R16, RZ, 0xc, !PT ;  /* 0x00000010151c7212 */ /* 0x000fe200078e0cff */
[----:B------:R-:W-:-:S02]  /*4710*/  IMAD.MOV.U32 R16, RZ, RZ, R27 ;  /* 0x000000ffff107224 */ /* 0x000fc400078e001b */
[----:B------:R-:W-:Y:S01]  /*4720*/  IMAD.MOV.U32 R21, RZ, RZ, -0x1 ;  /* 0xffffffffff157424 */ /* 0x000fe200078e00ff */
[----:B------:R0:W1:Y:S01]  /*4730*/  POPC R20, R28 ;  /* 0x0000001c00147309 */ /* 0x0000620000000000 */
[----:B------:R-:W-:-:S07]  /*4740*/  VIADD R45, R39, 0x10 ;  /* 0x00000010272d7836 */ /* 0x000fce0000000000 */
[----:B01----:R-:W-:Y:S05]  /*4750*/  WARPSYNC.COLLECTIVE R21, `(.L_x_133) ;  /* 0x0000000015087348 */ /* 0x003fea0003c00000 */
[----:B-1----:R1:W2:Y:S02]  /*4760*/  SHFL.DOWN P3, R22, R16, R17, R20 ;  /* 0x0800001110167389 */ /* 0x0022a40000060014 */
[----:B012---:R-:W-:Y:S05]  /*4770*/  ENDCOLLECTIVE ;  /* 0x000000000000791b */ /* 0x007fea0003800000 */
.L_x_133:
[-C--:B------:R-:W-:Y:S02]  /*4780*/  ISETP.GE.AND P0, PT, R39, R20.reuse, PT ;  /* 0x000000142700720c */ /* 0x080fe40003f06270 */
[-C--:B------:R-:W-:Y:S01]  /*4790*/  ISETP.GT.AND P2, PT, R45, R20.reuse, PT ;  /* 0x000000142d00720c */ /* 0x080fe20003f44270 */
        /* <DEDUP_REMOVED lines=8> */
.L_x_134:
        /* <DEDUP_REMOVED lines=8> */
.L_x_135:
[----:B------:R-:W-:Y:S01]  /*48a0*/  IMAD.MOV.U32 R17, RZ, RZ, 0x8 ;  /* 0x00000008ff117424 */ /* 0x000fe200078e00ff */
[----:B------:R-:W-:Y:S02]  /*48b0*/  SEL R22, R22, RZ, !P0 ;  /* 0x000000ff16167207 */ /* 0x000fe40004000000 */
[----:B------:R-:W-:-:S03]  /*48c0*/  ISETP.GT.AND P0, PT, R44, R20, PT ;  /* 0x000000142c00720c */ /* 0x000fc60003f04270 */
[----:B------:R-:W-:Y:S02]  /*48d0*/  IMAD.IADD R27, R29, 0x1, R22 ;  /* 0x000000011d1b7824 */ /* 0x000fe400078e0216 */
[----:B------:R-:W0:Y:S02]  /*48e0*/  LDC.64 R28, c[0x0][0x390] ;  /* 0x0000e400ff1c7b82 */ /* 0x000e240000000a00 */
[----:B------:R-:W-:-:S07]  /*48f0*/  IMAD.MOV.U32 R16, RZ, RZ, R27 ;  /* 0x000000ffff107224 */ /* 0x000fce00078e001b */
[----:B0-----:R-:W-:Y:S05]  /*4900*/  WARPSYNC.COLLECTIVE R21, `(.L_x_136) ;  /* 0x0000000015087348 */ /* 0x001fea0003c00000 */
[----:B------:R1:W2:Y:S02]  /*4910*/  SHFL.DOWN P3, R22, R16, R17, R20 ;  /* 0x0800001110167389 */ /* 0x0002a40000060014 */
[----:B012---:R-:W-:Y:S05]  /*4920*/  ENDCOLLECTIVE ;  /* 0x000000000000791b */ /* 0x007fea0003800000 */
.L_x_136:
[----:B------:R-:W-:Y:S01]  /*4930*/  IMAD.MOV.U32 R17, RZ, RZ, 0x10 ;  /* 0x00000010ff117424 */ /* 0x000fe200078e00ff */
[----:B------:R-:W-:Y:S02]  /*4940*/  SEL R22, R22, RZ, !P0 ;  /* 0x000000ff16167207 */ /* 0x000fe40004000000 */
[----:B------:R-:W-:-:S03]  /*4950*/  ISETP.NE.AND P0, PT, R26, 0x65, PT ;  /* 0x000000651a00780c */ /* 0x000fc60003f05270 */
[----:B------:R-:W-:-:S04]  /*4960*/  IMAD.IADD R47, R27, 0x1, R22 ;  /* 0x000000011b2f7824 */ /* 0x000fc800078e0216 */
[----:B------:R-:W-:-:S07]  /*4970*/  IMAD.MOV.U32 R16, RZ, RZ, R47 ;  /* 0x000000ffff107224 */ /* 0x000fce00078e002f */
[----:B------:R-:W-:Y:S05]  /*4980*/  WARPSYNC.COLLECTIVE R21, `(.L_x_137) ;  /* 0x0000000015087348 */ /* 0x000fea0003c00000 */
[----:B------:R0:W1:Y:S02]  /*4990*/  SHFL.DOWN P3, R22, R16, R17, R20 ;  /* 0x0800001110167389 */ /* 0x0000640000060014 */
[----:B01----:R-:W-:Y:S05]  /*49a0*/  ENDCOLLECTIVE ;  /* 0x000000000000791b */ /* 0x003fea0003800000 */
.L_x_137:
[----:B------:R-:W-:Y:S05]  /*49b0*/  WARPSYNC.COLLECTIVE R21, `(.L_x_138) ;  /* 0x0000000015087348 */ /* 0x000fea0003c00000 */
[----:B------:R-:W-:Y:S01]  /*49c0*/  VOTE.ALL P0, P0 ;  /* 0x0000000000ff7806 */ /* 0x000fe20000000000 */
[----:B------:R-:W-:-:S12]  /*49d0*/  ENDCOLLECTIVE ;  /* 0x000000000000791b */ /* 0x000fd80003800000 */
.L_x_138:
[----:B------:R-:W-:Y:S02]  /*49e0*/  IADD3 R28, P3, PT, R28, 0x100, RZ ;  /* 0x000001001c1c7810 */ /* 0x000fe40007f7e0ff */
[----:B------:R-:W-:-:S03]  /*49f0*/  SEL R22, R22, RZ, !P2 ;  /* 0x000000ff16167207 */ /* 0x000fc60005000000 */
[----:B------:R-:W-:Y:S02]  /*4a00*/  IMAD.X R3, RZ, RZ, R29, P3 ;  /* 0x000000ffff037224 */ /* 0x000fe400018e061d */
[----:B------:R-:W-:Y:S01]  /*4a10*/  IMAD.IADD R46, R47, 0x1, R22 ;  /* 0x000000012f2e7824 */ /* 0x000fe200078e0216 */
[----:B------:R-:W-:Y:S06]  /*4a20*/  BRA `(.L_x_139) ;  /* 0xffffffc800647947 */ /* 0x000fec000383ffff */
.L_x_104:
[----:B------:R-:W-:Y:S01]  /*4a30*/  BSSY B1, `(.L_x_140) ;  /* 0x0000006000017945 */ /* 0x000fe20003800000 */
[----:B------:R-:W-:Y:S01]  /*4a40*/  PLOP3.LUT P0, PT, P0, PT, PT, 0x8, 0x80 ;  /* 0x000000000080781c */ /* 0x000fe2000070e170 */
[----:B------:R-:W-:-:S12]  /*4a50*/  IMAD.MOV.U32 R21, RZ, RZ, -0x1 ;  /* 0xffffffffff157424 */ /* 0x000fd800078e00ff */
[----:B------:R-:W-:Y:S05]  /*4a60*/  WARPSYNC.COLLECTIVE R21, `(.L_x_141) ;  /* 0x0000000015087348 */ /* 0x000fea0003c00000 */
[----:B------:R-:W-:Y:S01]  /*4a70*/  VOTE.ANY P0, P0 ;  /* 0x0000000000ff7806 */ /* 0x000fe20000000100 */
[----:B------:R-:W-:-:S12]  /*4a80*/  ENDCOLLECTIVE ;  /* 0x000000000000791b */ /* 0x000fd80003800000 */
.L_x_141:
[----:B------:R-:W-:Y:S05]  /*4a90*/  BSYNC B1 ;  /* 0x0000000000017941 */ /* 0x000fea0003800000 */
.L_x_140:
[----:B------:R-:W-:Y:S05]  /*4aa0*/  BRA `(.L_x_142) ;  /* 0xffffffc800747947 */ /* 0x000fea000383ffff */
.L_x_106:
[----:B------:R-:W-:Y:S01]  /*4ab0*/  BSSY B1, `(.L_x_143) ;  /* 0x0000006000017945 */ /* 0x000fe20003800000 */
[----:B------:R-:W-:Y:S01]  /*4ac0*/  PLOP3.LUT P0, PT, P0, PT, PT, 0x8, 0x80 ;  /* 0x000000000080781c */ /* 0x000fe2000070e170 */
[----:B------:R-:W-:-:S12]  /*4ad0*/  IMAD.MOV.U32 R21, RZ, RZ, -0x1 ;  /* 0xffffffffff157424 */ /* 0x000fd800078e00ff */
[----:B------:R-:W-:Y:S05]  /*4ae0*/  WARPSYNC.COLLECTIVE R21, `(.L_x_144) ;  /* 0x0000000015087348 */ /* 0x000fea0003c00000 */
[----:B------:R-:W-:Y:S01]  /*4af0*/  VOTE.ANY P0, P0 ;  /* 0x0000000000ff7806 */ /* 0x000fe20000000100 */
[----:B------:R-:W-:-:S12]  /*4b00*/  ENDCOLLECTIVE ;  /* 0x000000000000791b */ /* 0x000fd80003800000 */
.L_x_144:
[----:B------:R-:W-:Y:S05]  /*4b10*/  BSYNC B1 ;  /* 0x0000000000017941 */ /* 0x000fea0003800000 */
.L_x_143:
[----:B------:R-:W-:Y:S05]  /*4b20*/  BRA `(.L_x_145) ;  /* 0xffffffc800c87947 */ /* 0x000fea000383ffff */
.L_x_108:
[----:B------:R-:W-:Y:S01]  /*4b30*/  BSSY B1, `(.L_x_146) ;  /* 0x0000006000017945 */ /* 0x000fe20003800000 */
[----:B------:R-:W-:Y:S01]  /*4b40*/  PLOP3.LUT P0, PT, P0, PT, PT, 0x8, 0x80 ;  /* 0x000000000080781c */ /* 0x000fe2000070e170 */
[----:B------:R-:W-:-:S12]  /*4b50*/  IMAD.MOV.U32 R21, RZ, RZ, -0x1 ;  /* 0xffffffffff157424 */ /* 0x000fd800078e00ff */
[----:B------:R-:W-:Y:S05]  /*4b60*/  WARPSYNC.COLLECTIVE R21, `(.L_x_147) ;  /* 0x0000000015087348 */ /* 0x000fea0003c00000 */
[----:B------:R-:W-:Y:S01]  /*4b70*/  VOTE.ANY R21, PT, P0 ;  /* 0x0000000000157806 */ /* 0x000fe200000e0100 */
[----:B------:R-:W-:Y:S06]  /*4b80*/  ENDCOLLECTIVE ;  /* 0x000000000000791b */ /* 0x000fec0003800000 */
.L_x_147:
[----:B------:R-:W-:Y:S05]  /*4b90*/  BSYNC B1 ;  /* 0x0000000000017941 */ /* 0x000fea0003800000 */
.L_x_146:
        /* <DEDUP_REMOVED lines=11> */
.L_x_148:
        /* <DEDUP_REMOVED lines=9> */
.L_x_149:
        /* <DEDUP_REMOVED lines=8> */
.L_x_150:
        /* <DEDUP_REMOVED lines=8> */
.L_x_151:
        /* <DEDUP_REMOVED lines=8> */
.L_x_152:
[----:B------:R-:W-:Y:S02]  /*4e60*/  SEL R22, R22, RZ, !P0 ;  /* 0x000000ff16167207 */ /* 0x000fe40004000000 */
[----:B------:R-:W-:Y:S02]  /*4e70*/  ISETP.NE.AND P0, PT, R26, 0x65, PT ;  /* 0x000000651a00780c */ /* 0x000fe40003f05270 */
[----:B------:R-:W-:-:S11]  /*4e80*/  IADD3 R46, PT, PT, R47, R22, R46 ;  /* 0x000000162f2e7210 */ /* 0x000fd60007ffe02e */
[----:B------:R-:W-:Y:S05]  /*4e90*/  WARPSYNC.COLLECTIVE R21, `(.L_x_153) ;  /* 0x0000000015087348 */ /* 0x000fea0003c00000 */
[----:B------:R-:W-:Y:S01]  /*4ea0*/  VOTE.ALL P0, P0 ;  /* 0x0000000000ff7806 */ /* 0x000fe20000000000 */
[----:B------:R-:W-:-:S12]  /*4eb0*/  ENDCOLLECTIVE ;  /* 0x000000000000791b */ /* 0x000fd80003800000 */
.L_x_153:
[----:B------:R-:W-:Y:S05]  /*4ec0*/  BRA `(.L_x_154) ;  /* 0xffffffc800607947 */ /* 0x000fea000383ffff */
.L_x_113:
[----:B------:R-:W-:Y:S01]  /*4ed0*/  BSSY B0, `(.L_x_155) ;  /* 0x0000006000007945 */ /* 0x000fe20003800000 */
[----:B------:R-:W-:Y:S01]  /*4ee0*/  PLOP3.LUT P0, PT, P0, PT, PT, 0x8, 0x80 ;  /* 0x000000000080781c */ /* 0x000fe2000070e170 */
[----:B------:R-:W-:-:S12]  /*4ef0*/  IMAD.MOV.U32 R21, RZ, RZ, -0x1 ;  /* 0xffffffffff157424 */ /* 0x000fd800078e00ff */
[----:B------:R-:W-:Y:S05]  /*4f00*/  WARPSYNC.COLLECTIVE R21, `(.L_x_156) ;  /* 0x0000000015087348 */ /* 0x000fea0003c00000 */
[----:B------:R-:W-:Y:S01]  /*4f10*/  VOTE.ANY P0, P0 ;  /* 0x0000000000ff7806 */ /* 0x000fe20000000100 */
[----:B------:R-:W-:-:S12]  /*4f20*/  ENDCOLLECTIVE ;  /* 0x000000000000791b */ /* 0x000fd80003800000 */
.L_x_156:
[----:B------:R-:W-:Y:S05]  /*4f30*/  BSYNC B0 ;  /* 0x0000000000007941 */ /* 0x000fea0003800000 */
.L_x_155:
[----:B------:R-:W-:Y:S05]  /*4f40*/  BRA `(.L_x_157) ;  /* 0xffffffe000987947 */ /* 0x000fea000383ffff */
.L_x_115:
[----:B------:R-:W-:Y:S01]  /*4f50*/  BSSY B0, `(.L_x_158) ;  /* 0x0000006000007945 */ /* 0x000fe20003800000 */
[----:B------:R-:W-:Y:S01]  /*4f60*/  PLOP3.LUT P0, PT, P0, PT, PT, 0x8, 0x80 ;  /* 0x000000000080781c */ /* 0x000fe2000070e170 */
[----:B------:R-:W-:-:S12]  /*4f70*/  IMAD.MOV.U32 R21, RZ, RZ, -0x1 ;  /* 0xffffffffff157424 */ /* 0x000fd800078e00ff */
[----:B------:R-:W-:Y:S05]  /*4f80*/  WARPSYNC.COLLECTIVE R21, `(.L_x_159) ;  /* 0x0000000015087348 */ /* 0x000fea0003c00000 */
[----:B------:R-:W-:Y:S01]  /*4f90*/  VOTE.ANY P0, P0 ;  /* 0x0000000000ff7806 */ /* 0x000fe20000000100 */
[----:B------:R-:W-:-:S12]  /*4fa0*/  ENDCOLLECTIVE ;  /* 0x000000000000791b */ /* 0x000fd80003800000 */
.L_x_159:
[----:B------:R-:W-:Y:S05]  /*4fb0*/  BSYNC B0 ;  /* 0x0000000000007941 */ /* 0x000fea0003800000 */
.L_x_158:
[----:B------:R-:W-:Y:S05]  /*4fc0*/  BRA `(.L_x_160) ;  /* 0xffffffe000ec7947 */ /* 0x000fea000383ffff */
.L_x_117:
[----:B------:R-:W0:Y:S01]  /*4fd0*/  S2R R26, SR_GEMASK ;  /* 0x00000000001a7919 */ /* 0x000e220000003c00 */
[----:B------:R-:W-:Y:S01]  /*4fe0*/  BSSY B0, `(.L_x_161) ;  /* 0x0000006000007945 */ /* 0x000fe20003800000 */
[----:B------:R-:W-:Y:S01]  /*4ff0*/  PLOP3.LUT P0, PT, P0, PT, PT, 0x8, 0x80 ;  /* 0x000000000080781c */ /* 0x000fe2000070e170 */
[----:B------:R-:W-:-:S12]  /*5000*/  IMAD.MOV.U32 R21, RZ, RZ, -0x1 ;  /* 0xffffffffff157424 */ /* 0x000fd800078e00ff */
[----:B0-----:R-:W-:Y:S05]  /*5010*/  WARPSYNC.COLLECTIVE R21, `(.L_x_162) ;  /* 0x0000000015087348 */ /* 0x001fea0003c00000 */
[----:B------:R-:W-:Y:S01]  /*5020*/  VOTE.ANY R21, PT, P0 ;  /* 0x0000000000157806 */ /* 0x000fe200000e0100 */
[----:B0-----:R-:W-:Y:S06]  /*5030*/  ENDCOLLECTIVE ;  /* 0x000000000000791b */ /* 0x001fec0003800000 */
.L_x_162:
[----:B------:R-:W-:Y:S05]  /*5040*/  BSYNC B0 ;  /* 0x0000000000007941 */ /* 0x000fea0003800000 */
.L_x_161:
[----:B------:R-:W-:Y:S01]  /*5050*/  LOP3.LUT R21, R21, 0x80000000, R26, 0xec, !PT ;  /* 0x8000000015157812 */ /* 0x000fe200078eec1a */
[----:B------:R-:W-:-:S04]  /*5060*/  IMAD.MOV.U32 R17, RZ, RZ, 0x1 ;  /* 0x00000001ff117424 */ /* 0x000fc800078e00ff */
        /* <DEDUP_REMOVED lines=8> */
.L_x_163:
[----:B------:R-:W-:Y:S01]  /*50f0*/  ISETP.GE.AND P0, PT, R38, R20, PT ;  /* 0x000000142600720c */ /* 0x000fe20003f06270 */
[----:B------:R-:W-:-:S03]  /*5100*/  IMAD.MOV.U32 R17, RZ, RZ, 0x2 ;  /* 0x00000002ff117424 */ /* 0x000fc600078e00ff */
[----:B------:R-:W-:-:S05]  /*5110*/  SEL R22, R22, RZ, !P0 ;  /* 0x000000ff16167207 */ /* 0x000fca0004000000 */
[----:B------:R-:W-:Y:S02]  /*5120*/  IMAD.IADD R43, R22, 0x1, R19 ;  /* 0x00000001162b7824 */ /* 0x000fe400078e0213 */
[----:B------:R-:W-:Y:S02]  /*5130*/  VIADD R19, R38, 0x2 ;  /* 0x0000000226137836 */ /* 0x000fe40000000000 */
[----:B------:R-:W-:-:S03]  /*5140*/  IMAD.MOV.U32 R16, RZ, RZ, R43 ;  /* 0x000000ffff107224 */ /* 0x000fc600078e002b */
[----:B------:R-:W-:Y:S01]  /*5150*/  ISETP.GT.AND P0, PT, R19, R20, PT ;  /* 0x000000141300720c */ /* 0x000fe20003f04270 */
[----:B------:R-:W-:-:S12]  /*5160*/  VIADD R19, R38, 0x4 ;  /* 0x0000000426137836 */ /* 0x000fd80000000000 */
[----:B------:R-:W-:Y:S05]  /*5170*/  WARPSYNC.COLLECTIVE R21, `(.L_x_164) ;  /* 0x0000000015087348 */ /* 0x000fea0003c00000 */
[----:B------:R0:W1:Y:S02]  /*5180*/  SHFL.DOWN P3, R22, R16, R17, R20 ;  /* 0x0800001110167389 */ /* 0x0000640000060014 */
[----:B01----:R-:W-:Y:S05]  /*5190*/  ENDCOLLECTIVE ;  /* 0x000000000000791b */ /* 0x003fea0003800000 */
.L_x_164:
[----:B------:R-:W-:Y:S01]  /*51a0*/  IMAD.MOV.U32 R17, RZ, RZ, 0x4 ;  /* 0x00000004ff117424 */ /* 0x000fe200078e00ff */
[----:B------:R-:W-:Y:S02]  /*51b0*/  SEL R22, R22, RZ, !P0 ;  /* 0x000000ff16167207 */ /* 0x000fe40004000000 */
[----:B------:R-:W-:-:S03]  /*51c0*/  ISETP.GT.AND P0, PT, R19, R20, PT ;  /* 0x000000141300720c */ /* 0x000fc60003f04270 */
[----:B------:R-:W-:Y:S02]  /*51d0*/  IMAD.IADD R45, R43, 0x1, R22 ;  /* 0x000000012b2d7824 */ /* 0x000fe400078e0216 */
[----:B------:R-:W-:Y:S02]  /*51e0*/  VIADD R43, R38, 0x8 ;  /* 0x00000008262b7836 */ /* 0x000fe40000000000 */
[----:B------:R-:W-:-:S07]  /*51f0*/  IMAD.MOV.U32 R16, RZ, RZ, R45 ;  /* 0x000000ffff107224 */ /* 0x000fce00078e002d */
[----:B------:R-:W-:Y:S05]  /*5200*/  WARPSYNC.COLLECTIVE R21, `(.L_x_165) ;  /* 0x0000000015087348 */ /* 0x000fea0003c00000 */
[----:B------:R0:W1:Y:S02]  /*5210*/  SHFL.DOWN P3, R22, R16, R17, R20 ;  /* 0x0800001110167389 */ /* 0x0000640000060014 */
[----:B01----:R-:W-:Y:S05]  /*5220*/  ENDCOLLECTIVE ;  /* 0x000000000000791b */ /* 0x003fea0003800000 */
.L_x_165:
        /* <DEDUP_REMOVED lines=9> */
.L_x_166:
[----:B------:R-:W-:Y:S01]  /*52c0*/  IMAD.MOV.U32 R17, RZ, RZ, 0x10 ;  /* 0x00000010ff117424 */ /* 0x000fe200078e00ff */
[----:B------:R-:W-:Y:S02]  /*52d0*/  SEL R22, R22, RZ, !P0 ;  /* 0x000000ff16167207 */ /* 0x000fe40004000000 */
[----:B------:R-:W-:-:S03]  /*52e0*/  ISETP.NE.AND P0, PT, R18, 0x65, PT ;  /* 0x000000651200780c */ /* 0x000fc60003f05270 */
[----:B------:R-:W-:Y:S02]  /*52f0*/  IMAD.IADD R43, R19, 0x1, R22 ;  /* 0x00000001132b7824 */ /* 0x000fe400078e0216 */
[----:B------:R-:W-:Y:S02]  /*5300*/  VIADD R19, R38, 0x10 ;  /* 0x0000001026137836 */ /* 0x000fe40000000000 */
[----:B------:R-:W-:-:S03]  /*5310*/  IMAD.MOV.U32 R16, RZ, RZ, R43 ;  /* 0x000000ffff107224 */ /* 0x000fc600078e002b */
[----:B------:R-:W-:-:S13]  /*5320*/  ISETP.GT.AND P2, PT, R19, R20, PT ;  /* 0x000000141300720c */ /* 0x000fda0003f44270 */
[----:B------:R-:W-:Y:S05]  /*5330*/  WARPSYNC.COLLECTIVE R21, `(.L_x_167) ;  /* 0x0000000015087348 */ /* 0x000fea0003c00000 */
[----:B------:R0:W1:Y:S02]  /*5340*/  SHFL.DOWN P3, R22, R16, R17, R20 ;  /* 0x0800001110167389 */ /* 0x0000640000060014 */
[----:B01----:R-:W-:Y:S05]  /*5350*/  ENDCOLLECTIVE ;  /* 0x000000000000791b */ /* 0x003fea0003800000 */
.L_x_167:
[----:B------:R-:W-:Y:S05]  /*5360*/  WARPSYNC.COLLECTIVE R21, `(.L_x_168) ;  /* 0x0000000015087348 */ /* 0x000fea0003c00000 */
[----:B------:R-:W-:Y:S01]  /*5370*/  VOTE.ALL P0, P0 ;  /* 0x0000000000ff7806 */ /* 0x000fe20000000000 */
[----:B------:R-:W-:-:S12]  /*5380*/  ENDCOLLECTIVE ;  /* 0x000000000000791b */ /* 0x000fd80003800000 */
.L_x_168:
[----:B------:R-:W-:Y:S02]  /*5390*/  IADD3 R44, P3, PT, R44, 0x100, RZ ;  /* 0x000001002c2c7810 */ /* 0x000fe40007f7e0ff */
[----:B------:R-:W-:-:S03]  /*53a0*/  SEL R22, R22, RZ, !P2 ;  /* 0x000000ff16167207 */ /* 0x000fc60005000000 */
[----:B------:R-:W-:Y:S02]  /*53b0*/  IMAD.X R45, RZ, RZ, R45, P3 ;  /* 0x000000ffff2d7224 */ /* 0x000fe400018e062d */
[----:B------:R-:W-:Y:S01]  /*53c0*/  IMAD.IADD R46, R43, 0x1, R22 ;  /* 0x000000012b2e7824 */ /* 0x000fe200078e0216 */
[----:B------:R-:W-:Y:S06]  /*53d0*/  BRA `(.L_x_169) ;  /* 0xffffffe000847947 */ /* 0x000fec000383ffff */
.L_x_119:
[----:B------:R-:W-:Y:S01]  /*53e0*/  BSSY B0, `(.L_x_170) ;  /* 0x0000006000007945 */ /* 0x000fe20003800000 */
[----:B------:R-:W-:Y:S01]  /*53f0*/  PLOP3.LUT P0, PT, P0, PT, PT, 0x8, 0x80 ;  /* 0x000000000080781c */ /* 0x000fe2000070e170 */
[----:B------:R-:W-:-:S12]  /*5400*/  IMAD.MOV.U32 R21, RZ, RZ, -0x1 ;  /* 0xffffffffff157424 */ /* 0x000fd800078e00ff */
[----:B------:R-:W-:Y:S05]  /*5410*/  WARPSYNC.COLLECTIVE R21, `(.L_x_171) ;  /* 0x0000000015087348 */ /* 0x000fea0003c00000 */
[----:B------:R-:W-:Y:S01]  /*5420*/  VOTE.ANY P0, P0 ;  /* 0x0000000000ff7806 */ /* 0x000fe20000000100 */
[----:B------:R-:W-:-:S12]  /*5430*/  ENDCOLLECTIVE ;  /* 0x000000000000791b */ /* 0x000fd80003800000 */
.L_x_171:
[----:B------:R-:W-:Y:S05]  /*5440*/  BSYNC B0 ;  /* 0x0000000000007941 */ /* 0x000fea0003800000 */
.L_x_170:
[----:B------:R-:W-:Y:S05]  /*5450*/  BRA `(.L_x_172) ;  /* 0xffffffe0008c7947 */ /* 0x000fea000383ffff */
.L_x_121:
[----:B------:R-:W-:Y:S01]  /*5460*/  BSSY B0, `(.L_x_173) ;  /* 0x0000006000007945 */ /* 0x000fe20003800000 */
[----:B------:R-:W-:Y:S01]  /*5470*/  PLOP3.LUT P0, PT, P0, PT, PT, 0x8, 0x80 ;  /* 0x000000000080781c */ /* 0x000fe2000070e170 */
[----:B------:R-:W-:-:S12]  /*5480*/  IMAD.MOV.U32 R21, RZ, RZ, -0x1 ;  /* 0xffffffffff157424 */ /* 0x000fd800078e00ff */
[----:B------:R-:W-:Y:S05]  /*5490*/  WARPSYNC.COLLECTIVE R21, `(.L_x_174) ;  /* 0x0000000015087348 */ /* 0x000fea0003c00000 */
[----:B------:R-:W-:Y:S01]  /*54a0*/  VOTE.ANY P0, P0 ;  /* 0x0000000000ff7806 */ /* 0x000fe20000000100 */
[----:B------:R-:W-:-:S12]  /*54b0*/  ENDCOLLECTIVE ;  /* 0x000000000000791b */ /* 0x000fd80003800000 */
.L_x_174:
[----:B------:R-:W-:Y:S05]  /*54c0*/  BSYNC B0 ;  /* 0x0000000000007941 */ /* 0x000fea0003800000 */
.L_x_173:
[----:B------:R-:W-:Y:S05]  /*54d0*/  BRA `(.L_x_175) ;  /* 0xffffffe000e07947 */ /* 0x000fea000383ffff */
.L_x_123:
[----:B------:R-:W-:Y:S01]  /*54e0*/  BSSY B0, `(.L_x_176) ;  /* 0x0000006000007945 */ /* 0x000fe20003800000 */
[----:B------:R-:W-:Y:S01]  /*54f0*/  PLOP3.LUT P0, PT, P0, PT, PT, 0x8, 0x80 ;  /* 0x000000000080781c */ /* 0x000fe2000070e170 */
[----:B------:R-:W-:-:S12]  /*5500*/  IMAD.MOV.U32 R21, RZ, RZ, -0x1 ;  /* 0xffffffffff157424 */ /* 0x000fd800078e00ff */
[----:B------:R-:W-:Y:S05]  /*5510*/  WARPSYNC.COLLECTIVE R21, `(.L_x_177) ;  /* 0x0000000015087348 */ /* 0x000fea0003c00000 */
[----:B------:R-:W-:Y:S01]  /*5520*/  VOTE.ANY R21, PT, P0 ;  /* 0x0000000000157806 */ /* 0x000fe200000e0100 */
[----:B------:R-:W-:Y:S06]  /*5530*/  ENDCOLLECTIVE ;  /* 0x000000000000791b */ /* 0x000fec0003800000 */
.L_x_177:
[----:B------:R-:W-:Y:S05]  /*5540*/  BSYNC B0 ;  /* 0x0000000000007941 */ /* 0x000fea0003800000 */
.L_x_176:
        /* <DEDUP_REMOVED lines=11> */
.L_x_178:
        /* <DEDUP_REMOVED lines=11> */
.L_x_179:
        /* <DEDUP_REMOVED lines=9> */
.L_x_180:
        /* <DEDUP_REMOVED lines=8> */
.L_x_181:
        /* <DEDUP_REMOVED lines=9> */
.L_x_182:
[----:B------:R-:W-:Y:S02]  /*5850*/  SEL R22, R22, RZ, !P0 ;  /* 0x000000ff16167207 */ /* 0x000fe40004000000 */
[----:B------:R-:W-:Y:S02]  /*5860*/  ISETP.NE.AND P0, PT, R18, 0x65, PT ;  /* 0x000000651200780c */ /* 0x000fe40003f05270 */
[----:B------:R-:W-:-:S11]  /*5870*/  IADD3 R46, PT, PT, R47, R22, R46 ;  /* 0x000000162f2e7210 */ /* 0x000fd60007ffe02e */
[----:B------:R-:W-:Y:S05]  /*5880*/  WARPSYNC.COLLECTIVE R21, `(.L_x_183) ;  /* 0x0000000015087348 */ /* 0x000fea0003c00000 */
[----:B------:R-:W-:Y:S01]  /*5890*/  VOTE.ALL P0, P0 ;  /* 0x0000000000ff7806 */ /* 0x000fe20000000000 */
[----:B------:R-:W-:-:S12]  /*58a0*/  ENDCOLLECTIVE ;  /* 0x000000000000791b */ /* 0x000fd80003800000 */
.L_x_183:
[----:B------:R-:W-:Y:S05]  /*58b0*/  BRA `(.L_x_184) ;  /* 0xffffffe000787947 */ /* 0x000fea000383ffff */
.L_x_185:
        /* <DEDUP_REMOVED lines=12> */
.L_x_244:


//--------------------- .text._ZN3cub18CUB_300001_SM_10006detail4scan20DeviceScanInitKernelINS0_13ScanTileStateIiLb1EEEEEvT_i --------------------------
	.section	.text._ZN3cub18CUB_300001_SM_10006detail4scan20DeviceScanInitKernelINS0_13ScanTileStateIiLb1EEEEEvT_i,"ax",@progbits
	.align	128
        .global         _ZN3cub18CUB_300001_SM_10006detail4scan20DeviceScanInitKernelINS0_13ScanTileStateIiLb1EEEEEvT_i
        .type           _ZN3cub18CUB_300001_SM_10006detail4scan20DeviceScanInitKernelINS0_13ScanTileStateIiLb1EEEEEvT_i,@function
        .size           _ZN3cub18CUB_300001_SM_10006detail4scan20DeviceScanInitKernelINS0_13ScanTileStateIiLb1EEEEEvT_i,(.L_x_245 - _ZN3cub18CUB_300001_SM_10006detail4scan20DeviceScanInitKernelINS0_13ScanTileStateIiLb1EEEEEvT_i)
        .other          _ZN3cub18CUB_300001_SM_10006detail4scan20DeviceScanInitKernelINS0_13ScanTileStateIiLb1EEEEEvT_i,@"STO_CUDA_ENTRY STV_DEFAULT"
_ZN3cub18CUB_300001_SM_10006detail4scan20DeviceScanInitKernelINS0_13ScanTileStateIiLb1EEEEEvT_i:
.text._ZN3cub18CUB_300001_SM_10006detail4scan20DeviceScanInitKernelINS0_13ScanTileStateIiLb1EEEEEvT_i:
[----:B------:R-:W-:Y:S01]  /*0000*/  LDC R1, c[0x0][0x37c] ;  /* 0x0000df00ff017b82 */ /* 0x000fe20000000800 */
[----:B------:R-:W0:Y:S07]  /*0010*/  S2R R0, SR_TID.X ;  /* 0x0000000000007919 */ /* 0x000e2e0000002100 */
[----:B------:R-:W1:Y:S01]  /*0020*/  S2UR UR6, SR_CTAID.X ;  /* 0x00000000000679c3 */ /* 0x000e620000002500 */
[----:B------:R-:W2:Y:S07]  /*0030*/  LDCU UR4, c[0x0][0x388] ;  /* 0x00007100ff0477ac */ /* 0x000eae0008000800 */
[----:B------:R-:W1:Y:S01]  /*0040*/  LDC R5, c[0x0][0x360] ;  /* 0x0000d800ff057b82 */ /* 0x000e620000000800 */
[----:B0-----:R-:W-:Y:S01]  /*0050*/  ISETP.GT.U32.AND P0, PT, R0, 0x1f, PT ;  /* 0x0000001f0000780c */ /* 0x001fe20003f04070 */
[----:B-1----:R-:W-:-:S03]  /*0060*/  IMAD R5, R5, UR6, R0 ;  /* 0x0000000605057c24 */ /* 0x002fc6000f8e0200 */
[----:B------:R-:W-:Y:S02]  /*0070*/  ISETP.NE.OR P0, PT, RZ, UR6, P0 ;  /* 0x00000006ff007c0c */ /* 0x000fe40008705670 */
[----:B--2---:R-:W-:Y:S01]  /*0080*/  ISETP.GE.AND P1, PT, R5, UR4, PT ;  /* 0x0000000405007c0c */ /* 0x004fe2000bf26270 */
[----:B------:R-:W0:-:S12]  /*0090*/  LDCU.64 UR4, c[0x0][0x358] ;  /* 0x00006b00ff0477ac */ /* 0x000e180008000a00 */
[----:B------:R-:W1:Y:S01]  /*00a0*/  @!P1 LDC.64 R2, c[0x0][0x380] ;  /* 0x0000e000ff029b82 */ /* 0x000e620000000a00 */
[----:B------:R-:W-:Y:S01]  /*00b0*/  @!P1 MOV R4, 0x63 ;  /* 0x0000006300049802 */ /* 0x000fe20000000f00 */
[----:B-1----:R-:W-:-:S04]  /*00c0*/  @!P1 IMAD.WIDE R2, R5, 0x8, R2 ;  /* 0x0000000805029825 */ /* 0x002fc800078e0202 */
[----:B------:R-:W-:-:S05]  /*00d0*/  HFMA2 R5, -RZ, RZ, 0, 0 ;  /* 0x00000000ff057431 */ /* 0x000fca00000001ff */
[----:B0-----:R0:W-:Y:S01]  /*00e0*/  @!P1 STG.E.64 desc[UR4][R2.64+0x100], R4 ;  /* 0x0001000402009986 */ /* 0x0011e2000c101b04 */
[----:B------:R-:W-:Y:S05]  /*00f0*/  @P0 EXIT ;  /* 0x000000000000094d */ /* 0x000fea0003800000 */
[----:B0-----:R-:W0:Y:S02]  /*0100*/  LDC.64 R2, c[0x0][0x380] ;  /* 0x0000e000ff027b82 */ /* 0x001e240000000a00 */
[----:B0-----:R-:W-:-:S05]  /*0110*/  IMAD.WIDE.U32 R2, R0, 0x8, R2 ;  /* 0x0000000800027825 */ /* 0x001fca00078e0002 */
[----:B------:R-:W-:Y:S01]  /*0120*/  STG.E.64 desc[UR4][R2.64], RZ ;  /* 0x000000ff02007986 */ /* 0x000fe2000c101b04 */
[----:B------:R-:W-:Y:S05]  /*0130*/  EXIT ;  /* 0x000000000000794d */ /* 0x000fea0003800000 */
.L_x_186:
        /* <DEDUP_REMOVED lines=12> */
.L_x_245:


//--------------------- .text._ZN3cub18CUB_300001_SM_10006detail11EmptyKernelIvEEvv --------------------------
	.section	.text._ZN3cub18CUB_300001_SM_10006detail11EmptyKernelIvEEvv,"ax",@progbits
	.align	128
        .global         _ZN3cub18CUB_300001_SM_10006detail11EmptyKernelIvEEvv
        .type           _ZN3cub18CUB_300001_SM_10006detail11EmptyKernelIvEEvv,@function
        .size           _ZN3cub18CUB_300001_SM_10006detail11EmptyKernelIvEEvv,(.L_x_246 - _ZN3cub18CUB_300001_SM_10006detail11EmptyKernelIvEEvv)
        .other          _ZN3cub18CUB_300001_SM_10006detail11EmptyKernelIvEEvv,@"STO_CUDA_ENTRY STV_DEFAULT"
_ZN3cub18CUB_300001_SM_10006detail11EmptyKernelIvEEvv:
.text._ZN3cub18CUB_300001_SM_10006detail11EmptyKernelIvEEvv:
[----:B------:R-:W-:Y:S01]  /*0000*/  LDC R1, c[0x0][0x37c] ;  /* 0x0000df00ff017b82 */ /* 0x000fe20000000800 */
[----:B------:R-:W-:Y:S05]  /*0010*/  EXIT ;  /* 0x000000000000794d */ /* 0x000fea0003800000 */
.L_x_187:
        /* <DEDUP_REMOVED lines=14> */
.L_x_246:


//--------------------- .text._Z24spgemm_numeric_optimizediiPKiS0_PKfS0_S0_S2_S0_PiPfS4_S3_ --------------------------
	.section	.text._Z24spgemm_numeric_optimizediiPKiS0_PKfS0_S0_S2_S0_PiPfS4_S3_,"ax",@progbits
	.align	128
        .global         _Z24spgemm_numeric_optimizediiPKiS0_PKfS0_S0_S2_S0_PiPfS4_S3_
        .type           _Z24spgemm_numeric_optimizediiPKiS0_PKfS0_S0_S2_S0_PiPfS4_S3_,@function
        .size           _Z24spgemm_numeric_optimizediiPKiS0_PKfS0_S0_S2_S0_PiPfS4_S3_,(.L_x_247 - _Z24spgemm_numeric_optimizediiPKiS0_PKfS0_S0_S2_S0_PiPfS4_S3_)
        .other          _Z24spgemm_numeric_optimizediiPKiS0_PKfS0_S0_S2_S0_PiPfS4_S3_,@"STO_CUDA_ENTRY STV_DEFAULT"
_Z24spgemm_numeric_optimizediiPKiS0_PKfS0_S0_S2_S0_PiPfS4_S3_:
.text._Z24spgemm_numeric_optimizediiPKiS0_PKfS0_S0_S2_S0_PiPfS4_S3_:
[----:B------:R-:W0:Y:S01]  /*0000*/  LDC R1, c[0x0][0x37c] ;  /* 0x0000df00ff017b82 */ /* 0x000e220000000800 */
[----:B------:R-:W1:Y:S07]  /*0010*/  S2R R3, SR_TID.X ;  /* 0x0000000000037919 */ /* 0x000e6e0000002100 */
[----:B------:R-:W1:Y:S01]  /*0020*/  S2UR UR4, SR_CTAID.X ;  /* 0x00000000000479c3 */ /* 0x000e620000002500 */
[----:B------:R-:W2:Y:S01]  /*0030*/  LDCU UR5, c[0x0][0x380] ;  /* 0x00007000ff0577ac */ /* 0x000ea20008000800 */
[----:B0-----:R-:W-:-:S06]  /*0040*/  VIADD R1, R1, 0xfffff000 ;  /* 0xfffff00001017836 */ /* 0x001fcc0000000000 */
[----:B------:R-:W1:Y:S02]  /*0050*/  LDC R2, c[0x0][0x360] ;  /* 0x0000d800ff027b82 */ /* 0x000e640000000800 */
[----:B-1----:R-:W-:-:S05]  /*0060*/  IMAD R2, R2, UR4, R3 ;  /* 0x0000000402027c24 */ /* 0x002fca000f8e0203 */
[----:B--2---:R-:W-:-:S13]  /*0070*/  ISETP.GE.AND P0, PT, R2, UR5, PT ;  /* 0x0000000502007c0c */ /* 0x004fda000bf06270 */
[----:B------:R-:W-:Y:S05]  /*0080*/  @P0 EXIT ;  /* 0x000000000000094d */ /* 0x000fea0003800000 */
[----:B------:R-:W0:Y:S01]  /*0090*/  LDC.64 R4, c[0x0][0x388] ;  /* 0x0000e200ff047b82 */ /* 0x000e220000000a00 */
[----:B------:R-:W1:Y:S01]  /*00a0*/  LDCU.64 UR8, c[0x0][0x358] ;  /* 0x00006b00ff0877ac */ /* 0x000e620008000a00 */
[----:B------:R-:W2:Y:S01]  /*00b0*/  LDCU UR4, c[0x0][0x384] ;  /* 0x00007080ff0477ac */ /* 0x000ea20008000800 */
[----:B------:R-:W3:Y:S01]  /*00c0*/  LDCU.64 UR6, c[0x0][0x3d0] ;  /* 0x00007a00ff0677ac */ /* 0x000ee20008000a00 */
[----:B0-----:R-:W-:-:S05]  /*00d0*/  IMAD.WIDE R4, R2, 0x4, R4 ;  /* 0x0000000402047825 */ /* 0x001fca00078e0204 */
[----:B-1----:R-:W4:Y:S04]  /*00e0*/  LDG.E.CONSTANT R6, desc[UR8][R4.64] ;  /* 0x0000000804067981 */ /* 0x002f28000c1e9900 */
[----:B------:R-:W4:Y:S01]  /*00f0*/  LDG.E.CONSTANT R3, desc[UR8][R4.64+0x4] ;  /* 0x0000040804037981 */ /* 0x000f22000c1e9900 */
[----:B--2---:R-:W-:Y:S01]  /*0100*/  IMAD.WIDE R8, R2, UR4, RZ ;  /* 0x0000000402087c25 */ /* 0x004fe2000f8e02ff */
[----:B------:R-:W-:Y:S03]  /*0110*/  BSSY.RECONVERGENT B2, `(.L_x_188) ;  /* 0x00000fd000027945 */ /* 0x000fe60003800200 */
[----:B------:R-:W-:Y:S01]  /*0120*/  IMAD.MOV.U32 R0, RZ, RZ, RZ ;  /* 0x000000ffff007224 */ /* 0x000fe200078e00ff */
[----:B---3--:R-:W-:-:S04]  /*0130*/  LEA R20, P1, R8, UR6, 0x2 ;  /* 0x0000000608147c11 */ /* 0x008fc8000f8210ff */
[----:B------:R-:W-:Y:S02]  /*0140*/  LEA.HI.X R21, R8, UR7, R9, 0x2, P1 ;  /* 0x0000000708157c11 */ /* 0x000fe400088f1409 */
[----:B----4-:R-:W-:-:S13]  /*0150*/  ISETP.GE.AND P0, PT, R6, R3, PT ;  /* 0x000000030600720c */ /* 0x010fda0003f06270 */
[----:B------:R-:W-:Y:S05]  /*0160*/  @P0 BRA `(.L_x_189) ;  /* 0x0000000c00dc0947 */ /* 0x000fea0003800000 */
[----:B------:R-:W-:Y:S01]  /*0170*/  IMAD.MOV.U32 R4, RZ, RZ, R6 ;  /* 0x000000ffff047224 */ /* 0x000fe200078e0006 */
[----:B------:R-:W-:Y:S01]  /*0180*/  IADD3 R5, PT, PT, R2, 0x1, RZ ;  /* 0x0000000102057810 */ /* 0x000fe20007ffe0ff */
[----:B------:R-:W-:-:S07]  /*0190*/  IMAD.MOV.U32 R0, RZ, RZ, RZ ;  /* 0x000000ffff007224 */ /* 0x000fce00078e00ff */
.L_x_216:
[----:B012---:R-:W0:Y:S08]  /*01a0*/  LDC.64 R10, c[0x0][0x390] ;  /* 0x0000e400ff0a7b82 */ /* 0x007e300000000a00 */
[----:B------:R-:W1:Y:S08]  /*01b0*/  LDC.64 R14, c[0x0][0x3a0] ;  /* 0x0000e800ff0e7b82 */ /* 0x000e700000000a00 */
[----:B------:R-:W2:Y:S01]  /*01c0*/  LDC.64 R12, c[0x0][0x398] ;  /* 0x0000e600ff0c7b82 */ /* 0x000ea20000000a00 */
[----:B0-----:R-:W-:-:S06]  /*01d0*/  IMAD.WIDE R10, R4, 0x4, R10 ;  /* 0x00000004040a7825 */ /* 0x001fcc00078e020a */
[----:B------:R-:W1:Y:S02]  /*01e0*/  LDG.E.CONSTANT R11, desc[UR8][R10.64] ;  /* 0x000000080a0b7981 */ /* 0x000e64000c1e9900 */
[----:B-1----:R-:W-:-:S05]  /*01f0*/  IMAD.WIDE R14, R11, 0x4, R14 ;  /* 0x000000040b0e7825 */ /* 0x002fca00078e020e */
[----:B------:R-:W3:Y:S04]  /*0200*/  LDG.E.CONSTANT R6, desc[UR8][R14.64] ;  /* 0x000000080e067981 */ /* 0x000ee8000c1e9900 */
[----:B------:R-:W3:Y:S01]  /*0210*/  LDG.E.CONSTANT R7, desc[UR8][R14.64+0x4] ;  /* 0x000004080e077981 */ /* 0x000ee2000c1e9900 */
[C---:B--2---:R-:W-:Y:S01]  /*0220*/  IMAD.WIDE R12, R4.reuse, 0x4, R12 ;  /* 0x00000004040c7825 */ /* 0x044fe200078e020c */
[----:B------:R-:W-:Y:S03]  /*0230*/  BSSY.RECONVERGENT B1, `(.L_x_190) ;  /* 0x00000e9000017945 */ /* 0x000fe60003800200 */
[----:B------:R-:W-:-:S05]  /*0240*/  VIADD R4, R4, 0x1 ;  /* 0x0000000104047836 */ /* 0x000fca0000000000 */
[----:B------:R-:W-:Y:S02]  /*0250*/  ISETP.NE.AND P0, PT, R4, R3, PT ;  /* 0x000000030400720c */ /* 0x000fe40003f05270 */
[----:B---3--:R-:W-:-:S13]  /*0260*/  ISETP.GE.AND P1, PT, R6, R7, PT ;  /* 0x000000070600720c */ /* 0x008fda0003f26270 */
[----:B-----5:R-:W-:Y:S05]  /*0270*/  @P1 BRA `(.L_x_191) ;  /* 0x0000000c00901947 */ /* 0x020fea0003800000 */
[----:B------:R0:W5:Y:S01]  /*0280*/  LDG.E.CONSTANT R18, desc[UR8][R12.64] ;  /* 0x000000080c127981 */ /* 0x000162000c1e9900 */
[----:B------:R-:W-:Y:S01]  /*0290*/  IADD3 R19, PT, PT, -R6, R7, RZ ;  /* 0x0000000706137210 */ /* 0x000fe20007ffe1ff */
[----:B------:R-:W-:Y:S01]  /*02a0*/  BSSY.RECONVERGENT B0, `(.L_x_192) ;  /* 0x0000064000007945 */ /* 0x000fe20003800200 */
[----:B------:R-:W-:Y:S02]  /*02b0*/  IMAD.MOV.U32 R14, RZ, RZ, R6 ;  /* 0x000000ffff0e7224 */ /* 0x000fe400078e0006 */
[----:B------:R-:W-:-:S13]  /*02c0*/  LOP3.LUT P1, R19, R19, 0x3, RZ, 0xc0, !PT ;  /* 0x0000000313137812 */ /* 0x000fda000782c0ff */
[----:B0-----:R-:W-:Y:S05]  /*02d0*/  @!P1 BRA `(.L_x_193) ;  /* 0x0000000400809947 */ /* 0x001fea0003800000 */
[----:B------:R-:W0:Y:S08]  /*02e0*/  LDC.64 R10, c[0x0][0x3a8] ;  /* 0x0000ea00ff0a7b82 */ /* 0x000e300000000a00 */
[----:B------:R-:W1:Y:S01]  /*02f0*/  LDC.64 R12, c[0x0][0x3d8] ;  /* 0x0000f600ff0c7b82 */ /* 0x000e620000000a00 */
[----:B0-----:R-:W-:-:S05]  /*0300*/  IMAD.WIDE R10, R6, 0x4, R10 ;  /* 0x00000004060a7825 */ /* 0x001fca00078e020a */
[----:B------:R-:W2:Y:S02]  /*0310*/  LDG.E.CONSTANT R23, desc[UR8][R10.64] ;  /* 0x000000080a177981 */ /* 0x000ea4000c1e9900 */
[----:B--2---:R-:W-:Y:S02]  /*0320*/  SHF.R.S32.HI R25, RZ, 0x1f, R23 ;  /* 0x0000001fff197819 */ /* 0x004fe40000011417 */
[----:B------:R-:W-:-:S05]  /*0330*/  IADD3 R15, P1, PT, R8, R23, RZ ;  /* 0x00000017080f7210 */ /* 0x000fca0007f3e0ff */
[----:B------:R-:W-:Y:S01]  /*0340*/  IMAD.X R16, R9, 0x1, R25, P1 ;  /* 0x0000000109107824 */ /* 0x000fe200008e0619 */
[----:B-1----:R-:W-:-:S04]  /*0350*/  LEA R14, P1, R15, R12, 0x2 ;  /* 0x0000000c0f0e7211 */ /* 0x002fc800078210ff */
[----:B------:R-:W-:-:S05]  /*0360*/  LEA.HI.X R15, R15, R13, R16, 0x2, P1 ;  /* 0x0000000d0f0f7211 */ /* 0x000fca00008f1410 */
[----:B------:R-:W2:Y:S02]  /*0370*/  LDG.E R16, desc[UR8][R14.64] ;  /* 0x000000080e107981 */ /* 0x000ea4000c1e1900 */
[----:B--2---:R-:W-:Y:S02]  /*0380*/  ISETP.NE.AND P1, PT, R16, R5, PT ;  /* 0x000000051000720c */ /* 0x004fe40003f25270 */
[----:B------:R-:W0:Y:S02]  /*0390*/  LDC.64 R16, c[0x0][0x3b0] ;  /* 0x0000ec00ff107b82 */ /* 0x000e240000000a00 */
[----:B0-----:R-:W-:-:S05]  /*03a0*/  IMAD.WIDE R16, R6, 0x4, R16 ;  /* 0x0000000406107825 */ /* 0x001fca00078e0210 */
[----:B------:R0:W5:Y:S01]  /*03b0*/  LDG.E.CONSTANT R27, desc[UR8][R16.64] ;  /* 0x00000008101b7981 */ /* 0x000162000c1e9900 */
[----:B------:R-:W-:Y:S04]  /*03c0*/  BSSY.RECONVERGENT B3, `(.L_x_194) ;  /* 0x0000012000037945 */ /* 0x000fe80003800200 */
[----:B------:R-:W-:Y:S05]  /*03d0*/  @!P1 BRA `(.L_x_195) ;  /* 0x00000000002c9947 */ /* 0x000fea0003800000 */
[C---:B------:R-:W-:Y:S01]  /*03e0*/  LEA R24, P1, R23.reuse, R20, 0x2 ;  /* 0x0000001417187211 */ /* 0x040fe200078210ff */
[----:B-----5:R-:W-:Y:S01]  /*03f0*/  FMUL R27, R18, R27 ;  /* 0x0000001b121b7220 */ /* 0x020fe20000400000 */
[----:B------:R2:W-:Y:S02]  /*0400*/  STG.E desc[UR8][R14.64], R5 ;  /* 0x000000050e007986 */ /* 0x0005e4000c101908 */
[----:B------:R-:W-:Y:S02]  /*0410*/  LEA.HI.X R25, R23, R21, R25, 0x2, P1 ;  /* 0x0000001517197211 */ /* 0x000fe400008f1419 */
[----:B------:R-:W-:-:S03]  /*0420*/  ISETP.GT.AND P1, PT, R0, 0x3ff, PT ;  /* 0x000003ff0000780c */ /* 0x000fc60003f24270 */
[----:B------:R2:W-:Y:S10]  /*0430*/  STG.E desc[UR8][R24.64], R27 ;  /* 0x0000001b18007986 */ /* 0x0005f4000c101908 */
[----:B------:R-:W-:Y:S05]  /*0440*/  @P1 BRA `(.L_x_196) ;  /* 0x0000000000241947 */ /* 0x000fea0003800000 */
[C---:B--2---:R-:W-:Y:S01]  /*0450*/  LEA R14, R0.reuse, R1, 0x2 ;  /* 0x00000001000e7211 */ /* 0x044fe200078e10ff */
[----:B------:R-:W-:-:S04]  /*0460*/  VIADD R0, R0, 0x1 ;  /* 0x0000000100007836 */ /* 0x000fc80000000000 */
[----:B------:R3:W-:Y:S01]  /*0470*/  STL [R14], R23 ;  /* 0x000000170e007387 */ /* 0x0007e20000100800 */
[----:B------:R-:W-:Y:S05]  /*0480*/  BRA `(.L_x_196) ;  /* 0x0000000000147947 */ /* 0x000fea0003800000 */
.L_x_195:
[----:B------:R-:W-:-:S04]  /*0490*/  LEA R14, P1, R23, R20, 0x2 ;  /* 0x00000014170e7211 */ /* 0x000fc800078210ff */
[----:B------:R-:W-:-:S05]  /*04a0*/  LEA.HI.X R15, R23, R21, R25, 0x2, P1 ;  /* 0x00000015170f7211 */ /* 0x000fca00008f1419 */
[----:B------:R-:W2:Y:S02]  /*04b0*/  LDG.E R23, desc[UR8][R14.64] ;  /* 0x000000080e177981 */ /* 0x000ea4000c1e1900 */
[----:B--2--5:R-:W-:-:S05]  /*04c0*/  FFMA R27, R18, R27, R23 ;  /* 0x0000001b121b7223 */ /* 0x024fca0000000017 */
[----:B------:R1:W-:Y:S02]  /*04d0*/  STG.E desc[UR8][R14.64], R27 ;  /* 0x0000001b0e007986 */ /* 0x0003e4000c101908 */
.L_x_196:
[----:B------:R-:W-:Y:S05]  /*04e0*/  BSYNC.RECONVERGENT B3 ;  /* 0x0000000000037941 */ /* 0x000fea0003800200 */
.L_x_194:
[----:B------:R-:W-:Y:S01]  /*04f0*/  ISETP.NE.AND P1, PT, R19, 0x1, PT ;  /* 0x000000011300780c */ /* 0x000fe20003f25270 */
[----:B-123--:R-:W-:-:S12]  /*0500*/  VIADD R14, R6, 0x1 ;  /* 0x00000001060e7836 */ /* 0x00efd80000000000 */
[----:B------:R-:W-:Y:S05]  /*0510*/  @!P1 BRA `(.L_x_193) ;  /* 0x0000000000f09947 */ /* 0x000fea0003800000 */
[----:B------:R-:W2:Y:S04]  /*0520*/  LDG.E.CONSTANT R25, desc[UR8][R10.64+0x4] ;  /* 0x000004080a197981 */ /* 0x000ea8000c1e9900 */
[----:B------:R1:W5:Y:S01]  /*0530*/  LDG.E.CONSTANT R27, desc[UR8][R16.64+0x4] ;  /* 0x00000408101b7981 */ /* 0x000362000c1e9900 */
[----:B--2---:R-:W-:Y:S02]  /*0540*/  SHF.R.S32.HI R23, RZ, 0x1f, R25 ;  /* 0x0000001fff177819 */ /* 0x004fe40000011419 */
[----:B------:R-:W-:-:S04]  /*0550*/  IADD3 R15, P1, PT, R8, R25, RZ ;  /* 0x00000019080f7210 */ /* 0x000fc80007f3e0ff */
[----:B------:R-:W-:Y:S02]  /*0560*/  IADD3.X R22, PT, PT, R9, R23, RZ, P1, !PT ;  /* 0x0000001709167210 */ /* 0x000fe40000ffe4ff */
[----:B------:R-:W-:-:S04]  /*0570*/  LEA R14, P1, R15, R12, 0x2 ;  /* 0x0000000c0f0e7211 */ /* 0x000fc800078210ff */
[----:B------:R-:W-:-:S05]  /*0580*/  LEA.HI.X R15, R15, R13, R22, 0x2, P1 ;  /* 0x0000000d0f0f7211 */ /* 0x000fca00008f1416 */
[----:B------:R-:W2:Y:S01]  /*0590*/  LDG.E R22, desc[UR8][R14.64] ;  /* 0x000000080e167981 */ /* 0x000ea2000c1e1900 */
[----:B------:R-:W-:Y:S01]  /*05a0*/  BSSY.RECONVERGENT B3, `(.L_x_197) ;  /* 0x0000013000037945 */ /* 0x000fe20003800200 */
[----:B--2---:R-:W-:-:S13]  /*05b0*/  ISETP.NE.AND P1, PT, R22, R5, PT ;  /* 0x000000051600720c */ /* 0x004fda0003f25270 */
[----:B-1----:R-:W-:Y:S05]  /*05c0*/  @!P1 BRA `(.L_x_198) ;  /* 0x00000000002c9947 */ /* 0x002fea0003800000 */
[C---:B------:R-:W-:Y:S01]  /*05d0*/  LEA R22, P1, R25.reuse, R20, 0x2 ;  /* 0x0000001419167211 */ /* 0x040fe200078210ff */
[----:B-----5:R-:W-:Y:S01]  /*05e0*/  FMUL R27, R18, R27 ;  /* 0x0000001b121b7220 */ /* 0x020fe20000400000 */
[----:B------:R2:W-:Y:S02]  /*05f0*/  STG.E desc[UR8][R14.64], R5 ;  /* 0x000000050e007986 */ /* 0x0005e4000c101908 */
[----:B------:R-:W-:Y:S02]  /*0600*/  LEA.HI.X R23, R25, R21, R23, 0x2, P1 ;  /* 0x0000001519177211 */ /* 0x000fe400008f1417 */
[----:B------:R-:W-:-:S03]  /*0610*/  ISETP.GT.AND P1, PT, R0, 0x3ff, PT ;  /* 0x000003ff0000780c */ /* 0x000fc60003f24270 */
[----:B------:R2:W-:Y:S10]  /*0620*/  STG.E desc[UR8][R22.64], R27 ;  /* 0x0000001b16007986 */ /* 0x0005f4000c101908 */
[----:B------:R-:W-:Y:S05]  /*0630*/  @P1 BRA `(.L_x_199) ;  /* 0x0000000000241947 */ /* 0x000fea0003800000 */
[C---:B--2---:R-:W-:Y:S02]  /*0640*/  IMAD R14, R0.reuse, 0x4, R1 ;  /* 0x00000004000e7824 */ /* 0x044fe400078e0201 */
[----:B------:R-:W-:-:S03]  /*0650*/  VIADD R0, R0, 0x1 ;  /* 0x0000000100007836 */ /* 0x000fc60000000000 */
[----:B------:R3:W-:Y:S01]  /*0660*/  STL [R14], R25 ;  /* 0x000000190e007387 */ /* 0x0007e20000100800 */
[----:B------:R-:W-:Y:S05]  /*0670*/  BRA `(.L_x_199) ;  /* 0x0000000000147947 */ /* 0x000fea0003800000 */
.L_x_198:
[----:B------:R-:W-:-:S04]  /*0680*/  LEA R14, P1, R25, R20, 0x2 ;  /* 0x00000014190e7211 */ /* 0x000fc800078210ff */
[----:B------:R-:W-:-:S05]  /*0690*/  LEA.HI.X R15, R25, R21, R23, 0x2, P1 ;  /* 0x00000015190f7211 */ /* 0x000fca00008f1417 */
[----:B------:R-:W2:Y:S02]  /*06a0*/  LDG.E R23, desc[UR8][R14.64] ;  /* 0x000000080e177981 */ /* 0x000ea4000c1e1900 */
[----:B--2--5:R-:W-:-:S05]  /*06b0*/  FFMA R27, R18, R27, R23 ;  /* 0x0000001b121b7223 */ /* 0x024fca0000000017 */
[----:B------:R1:W-:Y:S02]  /*06c0*/  STG.E desc[UR8][R14.64], R27 ;  /* 0x0000001b0e007986 */ /* 0x0003e4000c101908 */
.L_x_199:
[----:B------:R-:W-:Y:S05]  /*06d0*/  BSYNC.RECONVERGENT B3 ;  /* 0x0000000000037941 */ /* 0x000fea0003800200 */
.L_x_197:
[----:B------:R-:W-:Y:S02]  /*06e0*/  ISETP.NE.AND P1, PT, R19, 0x2, PT ;  /* 0x000000021300780c */ /* 0x000fe40003f25270 */
[----:B-123--:R-:W-:-:S11]  /*06f0*/  IADD3 R14, PT, PT, R6, 0x2, RZ ;  /* 0x00000002060e7810 */ /* 0x00efd60007ffe0ff */
[----:B------:R-:W-:Y:S05]  /*0700*/  @!P1 BRA `(.L_x_193) ;  /* 0x0000000000749947 */ /* 0x000fea0003800000 */
[----:B------:R-:W2:Y:S04]  /*0710*/  LDG.E.CONSTANT R15, desc[UR8][R10.64+0x8] ;  /* 0x000008080a0f7981 */ /* 0x000ea8000c1e9900 */
[----:B0-----:R0:W5:Y:S01]  /*0720*/  LDG.E.CONSTANT R17, desc[UR8][R16.64+0x8] ;  /* 0x0000080810117981 */ /* 0x001162000c1e9900 */
[----:B--2---:R-:W-:Y:S02]  /*0730*/  IADD3 R14, P1, PT, R8, R15, RZ ;  /* 0x0000000f080e7210 */ /* 0x004fe40007f3e0ff */
[----:B------:R-:W-:Y:S02]  /*0740*/  SHF.R.S32.HI R23, RZ, 0x1f, R15 ;  /* 0x0000001fff177819 */ /* 0x000fe4000001140f */
[----:B------:R-:W-:-:S03]  /*0750*/  LEA R12, P2, R14, R12, 0x2 ;  /* 0x0000000c0e0c7211 */ /* 0x000fc600078410ff */
[----:B------:R-:W-:-:S05]  /*0760*/  IMAD.X R19, R9, 0x1, R23, P1 ;  /* 0x0000000109137824 */ /* 0x000fca00008e0617 */
[----:B------:R-:W-:-:S05]  /*0770*/  LEA.HI.X R13, R14, R13, R19, 0x2, P2 ;  /* 0x0000000d0e0d7211 */ /* 0x000fca00010f1413 */
[----:B------:R-:W2:Y:S01]  /*0780*/  LDG.E R14, desc[UR8][R12.64] ;  /* 0x000000080c0e7981 */ /* 0x000ea2000c1e1900 */
[----:B------:R-:W-:Y:S01]  /*0790*/  BSSY.RECONVERGENT B3, `(.L_x_200) ;  /* 0x0000013000037945 */ /* 0x000fe20003800200 */
[----:B--2---:R-:W-:-:S13]  /*07a0*/  ISETP.NE.AND P1, PT, R14, R5, PT ;  /* 0x000000050e00720c */ /* 0x004fda0003f25270 */
[----:B0-----:R-:W-:Y:S05]  /*07b0*/  @!P1 BRA `(.L_x_201) ;  /* 0x00000000002c9947 */ /* 0x001fea0003800000 */
[C---:B------:R-:W-:Y:S01]  /*07c0*/  LEA R10, P1, R15.reuse, R20, 0x2 ;  /* 0x000000140f0a7211 */ /* 0x040fe200078210ff */
[----:B-----5:R-:W-:Y:S01]  /*07d0*/  FMUL R17, R18, R17 ;  /* 0x0000001112117220 */ /* 0x020fe20000400000 */
[----:B------:R0:W-:Y:S02]  /*07e0*/  STG.E desc[UR8][R12.64], R5 ;  /* 0x000000050c007986 */ /* 0x0001e4000c101908 */
[----:B------:R-:W-:Y:S02]  /*07f0*/  LEA.HI.X R11, R15, R21, R23, 0x2, P1 ;  /* 0x000000150f0b7211 */ /* 0x000fe400008f1417 */
[----:B------:R-:W-:-:S03]  /*0800*/  ISETP.GT.AND P1, PT, R0, 0x3ff, PT ;  /* 0x000003ff0000780c */ /* 0x000fc60003f24270 */
[----:B------:R0:W-:Y:S10]  /*0810*/  STG.E desc[UR8][R10.64], R17 ;  /* 0x000000110a007986 */ /* 0x0001f4000c101908 */
[----:B------:R-:W-:Y:S05]  /*0820*/  @P1 BRA `(.L_x_202) ;  /* 0x0000000000241947 */ /* 0x000fea0003800000 */
[C---:B0-----:R-:W-:Y:S01]  /*0830*/  IMAD R10, R0.reuse, 0x4, R1 ;  /* 0x00000004000a7824 */ /* 0x041fe200078e0201 */
[----:B------:R-:W-:-:S04]  /*0840*/  IADD3 R0, PT, PT, R0, 0x1, RZ ;  /* 0x0000000100007810 */ /* 0x000fc80007ffe0ff */
[----:B------:R1:W-:Y:S01]  /*0850*/  STL [R10], R15 ;  /* 0x0000000f0a007387 */ /* 0x0003e20000100800 */
[----:B------:R-:W-:Y:S05]  /*0860*/  BRA `(.L_x_202) ;  /* 0x0000000000147947 */ /* 0x000fea0003800000 */
.L_x_201:
[----:B------:R-:W-:-:S04]  /*0870*/  LEA R10, P1, R15, R20, 0x2 ;  /* 0x000000140f0a7211 */ /* 0x000fc800078210ff */
[----:B------:R-:W-:-:S05]  /*0880*/  LEA.HI.X R11, R15, R21, R23, 0x2, P1 ;  /* 0x000000150f0b7211 */ /* 0x000fca00008f1417 */
[----:B------:R-:W2:Y:S02]  /*0890*/  LDG.E R13, desc[UR8][R10.64] ;  /* 0x000000080a0d7981 */ /* 0x000ea4000c1e1900 */
[----:B--2--5:R-:W-:-:S05]  /*08a0*/  FFMA R13, R18, R17, R13 ;  /* 0x00000011120d7223 */ /* 0x024fca000000000d */
[----:B------:R2:W-:Y:S02]  /*08b0*/  STG.E desc[UR8][R10.64], R13 ;  /* 0x0000000d0a007986 */ /* 0x0005e4000c101908 */
.L_x_202:
[----:B------:R-:W-:Y:S05]  /*08c0*/  BSYNC.RECONVERGENT B3 ;  /* 0x0000000000037941 */ /* 0x000fea0003800200 */
.L_x_200:
[----:B------:R-:W-:-:S07]  /*08d0*/  VIADD R14, R6, 0x3 ;  /* 0x00000003060e7836 */ /* 0x000fce0000000000 */
.L_x_193:
[----:B------:R-:W-:Y:S05]  /*08e0*/  BSYNC.RECONVERGENT B0 ;  /* 0x0000000000007941 */ /* 0x000fea0003800200 */
.L_x_192:
[----:B------:R-:W-:-:S05]  /*08f0*/  IMAD.IADD R6, R6, 0x1, -R7 ;  /* 0x0000000106067824 */ /* 0x000fca00078e0a07 */
[----:B------:R-:W-:-:S13]  /*0900*/  ISETP.GT.U32.AND P1, PT, R6, -0x4, PT ;  /* 0xfffffffc0600780c */ /* 0x000fda0003f24070 */
[----:B------:R-:W-:Y:S05]  /*0910*/  @P1 BRA `(.L_x_191) ;  /* 0x0000000400e81947 */ /* 0x000fea0003800000 */
[----:B-1----:R-:W-:-:S07]  /*0920*/  IADD3 R15, PT, PT, -R7, R14, RZ ;  /* 0x0000000e070f7210 */ /* 0x002fce0007ffe1ff */
.L_x_215:
[----:B012---:R-:W1:Y:S08]  /*0930*/  LDC.64 R6, c[0x0][0x3a8] ;  /* 0x0000ea00ff067b82 */ /* 0x007e700000000a00 */
[----:B0-2---:R-:W0:Y:S01]  /*0940*/  LDC.64 R10, c[0x0][0x3d8] ;  /* 0x0000f600ff0a7b82 */ /* 0x005e220000000a00 */
[----:B-1----:R-:W-:-:S05]  /*0950*/  IMAD.WIDE R6, R14, 0x4, R6 ;  /* 0x000000040e067825 */ /* 0x002fca00078e0206 */
[----:B------:R-:W2:Y:S02]  /*0960*/  LDG.E.CONSTANT R19, desc[UR8][R6.64] ;  /* 0x0000000806137981 */ /* 0x000ea4000c1e9900 */
[----:B--2---:R-:W-:Y:S02]  /*0970*/  SHF.R.S32.HI R23, RZ, 0x1f, R19 ;  /* 0x0000001fff177819 */ /* 0x004fe40000011413 */
[----:B------:R-:W-:-:S05]  /*0980*/  IADD3 R13, P1, PT, R8, R19, RZ ;  /* 0x00000013080d7210 */ /* 0x000fca0007f3e0ff */
[----:B------:R-:W-:Y:S01]  /*0990*/  IMAD.X R16, R9, 0x1, R23, P1 ;  /* 0x0000000109107824 */ /* 0x000fe200008e0617 */
[----:B0-----:R-:W-:-:S04]  /*09a0*/  LEA R12, P1, R13, R10, 0x2 ;  /* 0x0000000a0d0c7211 */ /* 0x001fc800078210ff */
[----:B------:R-:W-:Y:S02]  /*09b0*/  LEA.HI.X R13, R13, R11, R16, 0x2, P1 ;  /* 0x0000000b0d0d7211 */ /* 0x000fe400008f1410 */
[----:B------:R-:W0:Y:S03]  /*09c0*/  LDC.64 R16, c[0x0][0x3b0] ;  /* 0x0000ec00ff107b82 */ /* 0x000e260000000a00 */
[----:B------:R-:W2:Y:S01]  /*09d0*/  LDG.E R22, desc[UR8][R12.64] ;  /* 0x000000080c167981 */ /* 0x000ea2000c1e1900 */
[----:B0-----:R-:W-:-:S05]  /*09e0*/  IMAD.WIDE R16, R14, 0x4, R16 ;  /* 0x000000040e107825 */ /* 0x001fca00078e0210 */
[----:B-----5:R0:W5:Y:S01]  /*09f0*/  LDG.E.CONSTANT R25, desc[UR8][R16.64] ;  /* 0x0000000810197981 */ /* 0x020162000c1e9900 */
[----:B------:R-:W-:Y:S01]  /*0a00*/  VIADD R15, R15, 0x4 ;  /* 0x000000040f0f7836 */ /* 0x000fe20000000000 */
[----:B------:R-:W-:Y:S04]  /*0a10*/  BSSY.RECONVERGENT B0, `(.L_x_203) ;  /* 0x0000014000007945 */ /* 0x000fe80003800200 */
[----:B------:R-:W-:Y:S02]  /*0a20*/  ISETP.NE.AND P1, PT, R15, RZ, PT ;  /* 0x000000ff0f00720c */ /* 0x000fe40003f25270 */
        /* <DEDUP_REMOVED lines=9> */
[C---:B0-----:R-:W-:Y:S01]  /*0ac0*/  LEA R12, R0.reuse, R1, 0x2 ;  /* 0x00000001000c7211 */ /* 0x041fe200078e10ff */
[----:B------:R-:W-:-:S04]  /*0ad0*/  VIADD R0, R0, 0x1 ;  /* 0x0000000100007836 */ /* 0x000fc80000000000 */
[----:B------:R1:W-:Y:S01]  /*0ae0*/  STL [R12], R19 ;  /* 0x000000130c007387 */ /* 0x0003e20000100800 */
[----:B------:R-:W-:Y:S05]  /*0af0*/  BRA `(.L_x_205) ;  /* 0x0000000000147947 */ /* 0x000fea0003800000 */
.L_x_204:
[----:B------:R-:W-:-:S04]  /*0b00*/  LEA R12, P2, R19, R20, 0x2 ;  /* 0x00000014130c7211 */ /* 0x000fc800078410ff */
[----:B------:R-:W-:-:S05]  /*0b10*/  LEA.HI.X R13, R19, R21, R23, 0x2, P2 ;  /* 0x00000015130d7211 */ /* 0x000fca00010f1417 */
[----:B------:R-:W2:Y:S02]  /*0b20*/  LDG.E R19, desc[UR8][R12.64] ;  /* 0x000000080c137981 */ /* 0x000ea4000c1e1900 */
[----:B--2--5:R-:W-:-:S05]  /*0b30*/  FFMA R19, R18, R25, R19 ;  /* 0x0000001912137223 */ /* 0x024fca0000000013 */
[----:B------:R2:W-:Y:S02]  /*0b40*/  STG.E desc[UR8][R12.64], R19 ;  /* 0x000000130c007986 */ /* 0x0005e4000c101908 */
.L_x_205:
[----:B------:R-:W-:Y:S05]  /*0b50*/  BSYNC.RECONVERGENT B0 ;  /* 0x0000000000007941 */ /* 0x000fea0003800200 */
.L_x_203:
[----:B-12---:R-:W2:Y:S04]  /*0b60*/  LDG.E.CONSTANT R19, desc[UR8][R6.64+0x4] ;  /* 0x0000040806137981 */ /* 0x006ea8000c1e9900 */
[----:B0-----:R0:W5:Y:S01]  /*0b70*/  LDG.E.CONSTANT R25, desc[UR8][R16.64+0x4] ;  /* 0x0000040810197981 */ /* 0x001162000c1e9900 */
[----:B--2---:R-:W-:Y:S02]  /*0b80*/  SHF.R.S32.HI R23, RZ, 0x1f, R19 ;  /* 0x0000001fff177819 */ /* 0x004fe40000011413 */
[----:B------:R-:W-:-:S05]  /*0b90*/  IADD3 R13, P2, PT, R8, R19, RZ ;  /* 0x00000013080d7210 */ /* 0x000fca0007f5e0ff */
[----:B------:R-:W-:Y:S01]  /*0ba0*/  IMAD.X R22, R9, 0x1, R23, P2 ;  /* 0x0000000109167824 */ /* 0x000fe200010e0617 */
[----:B------:R-:W-:-:S04]  /*0bb0*/  LEA R12, P2, R13, R10, 0x2 ;  /* 0x0000000a0d0c7211 */ /* 0x000fc800078410ff */
        /* <DEDUP_REMOVED lines=12> */
[C---:B-1----:R-:W-:Y:S01]  /*0c80*/  LEA R12, R0.reuse, R1, 0x2 ;  /* 0x00000001000c7211 */ /* 0x042fe200078e10ff */
[----:B------:R-:W-:-:S04]  /*0c90*/  VIADD R0, R0, 0x1 ;  /* 0x0000000100007836 */ /* 0x000fc80000000000 */
[----:B------:R2:W-:Y:S01]  /*0ca0*/  STL [R12], R19 ;  /* 0x000000130c007387 */ /* 0x0005e20000100800 */
[----:B------:R-:W-:Y:S05]  /*0cb0*/  BRA `(.L_x_208) ;  /* 0x0000000000147947 */ /* 0x000fea0003800000 */
.L_x_207:
[----:B------:R-:W-:-:S04]  /*0cc0*/  LEA R12, P2, R19, R20, 0x2 ;  /* 0x00000014130c7211 */ /* 0x000fc800078410ff */
[----:B------:R-:W-:-:S05]  /*0cd0*/  LEA.HI.X R13, R19, R21, R23, 0x2, P2 ;  /* 0x00000015130d7211 */ /* 0x000fca00010f1417 */
[----:B------:R-:W2:Y:S02]  /*0ce0*/  LDG.E R19, desc[UR8][R12.64] ;  /* 0x000000080c137981 */ /* 0x000ea4000c1e1900 */
[----:B--2--5:R-:W-:-:S05]  /*0cf0*/  FFMA R25, R18, R25, R19 ;  /* 0x0000001912197223 */ /* 0x024fca0000000013 */
[----:B------:R0:W-:Y:S02]  /*0d00*/  STG.E desc[UR8][R12.64], R25 ;  /* 0x000000190c007986 */ /* 0x0001e4000c101908 */
.L_x_208:
[----:B------:R-:W-:Y:S05]  /*0d10*/  BSYNC.RECONVERGENT B0 ;  /* 0x0000000000007941 */ /* 0x000fea0003800200 */
.L_x_206:
[----:B--2---:R-:W2:Y:S04]  /*0d20*/  LDG.E.CONSTANT R19, desc[UR8][R6.64+0x8] ;  /* 0x0000080806137981 */ /* 0x004ea8000c1e9900 */
[----:B01----:R0:W5:Y:S01]  /*0d30*/  LDG.E.CONSTANT R25, desc[UR8][R16.64+0x8] ;  /* 0x0000080810197981 */ /* 0x003162000c1e9900 */
        /* <DEDUP_REMOVED lines=20> */
.L_x_210:
[----:B------:R-:W-:-:S04]  /*0e80*/  LEA R12, P2, R19, R20, 0x2 ;  /* 0x00000014130c7211 */ /* 0x000fc800078410ff */
[----:B------:R-:W-:-:S05]  /*0e90*/  LEA.HI.X R13, R19, R21, R23, 0x2, P2 ;  /* 0x00000015130d7211 */ /* 0x000fca00010f1417 */
[----:B------:R-:W2:Y:S02]  /*0ea0*/  LDG.E R19, desc[UR8][R12.64] ;  /* 0x000000080c137981 */ /* 0x000ea4000c1e1900 */
[----:B--2--5:R-:W-:-:S05]  /*0eb0*/  FFMA R25, R18, R25, R19 ;  /* 0x0000001912197223 */ /* 0x024fca0000000013 */
[----:B------:R0:W-:Y:S02]  /*0ec0*/  STG.E desc[UR8][R12.64], R25 ;  /* 0x000000190c007986 */ /* 0x0001e4000c101908 */
.L_x_211:
[----:B------:R-:W-:Y:S05]  /*0ed0*/  BSYNC.RECONVERGENT B0 ;  /* 0x0000000000007941 */ /* 0x000fea0003800200 */
.L_x_209:
[----:B01----:R-:W2:Y:S04]  /*0ee0*/  LDG.E.CONSTANT R13, desc[UR8][R6.64+0xc] ;  /* 0x00000c08060d7981 */ /* 0x003ea8000c1e9900 */
[----:B------:R0:W5:Y:S01]  /*0ef0*/  LDG.E.CONSTANT R17, desc[UR8][R16.64+0xc] ;  /* 0x00000c0810117981 */ /* 0x000162000c1e9900 */
        /* <DEDUP_REMOVED lines=20> */
.L_x_213:
[----:B------:R-:W-:-:S04]  /*1040*/  LEA R6, P2, R13, R20, 0x2 ;  /* 0x000000140d067211 */ /* 0x000fc800078410ff */
[----:B------:R-:W-:-:S05]  /*1050*/  LEA.HI.X R7, R13, R21, R23, 0x2, P2 ;  /* 0x000000150d077211 */ /* 0x000fca00010f1417 */
[----:B------:R-:W2:Y:S02]  /*1060*/  LDG.E R11, desc[UR8][R6.64] ;  /* 0x00000008060b7981 */ /* 0x000ea4000c1e1900 */
[----:B--2--5:R-:W-:-:S05]  /*1070*/  FFMA R11, R18, R17, R11 ;  /* 0x00000011120b7223 */ /* 0x024fca000000000b */
[----:B------:R2:W-:Y:S02]  /*1080*/  STG.E desc[UR8][R6.64], R11 ;  /* 0x0000000b06007986 */ /* 0x0005e4000c101908 */
.L_x_214:
[----:B------:R-:W-:Y:S05]  /*1090*/  BSYNC.RECONVERGENT B0 ;  /* 0x0000000000007941 */ /* 0x000fea0003800200 */
.L_x_212:
[----:B------:R-:W-:Y:S01]  /*10a0*/  VIADD R14, R14, 0x4 ;  /* 0x000000040e0e7836 */ /* 0x000fe20000000000 */
[----:B------:R-:W-:Y:S06]  /*10b0*/  @P1 BRA `(.L_x_215) ;  /* 0xfffffff8001c1947 */ /* 0x000fec000383ffff */
.L_x_191:
[----:B------:R-:W-:Y:S05]  /*10c0*/  BSYNC.RECONVERGENT B1 ;  /* 0x0000000000017941 */ /* 0x000fea0003800200 */
.L_x_190:
[----:B------:R-:W-:Y:S05]  /*10d0*/  @P0 BRA `(.L_x_216) ;  /* 0xfffffff000300947 */ /* 0x000fea000383ffff */
.L_x_189:
[----:B------:R-:W-:Y:S05]  /*10e0*/  BSYNC.RECONVERGENT B2 ;  /* 0x0000000000027941 */ /* 0x000fea0003800200 */
.L_x_188:
[----:B012---:R-:W0:Y:S02]  /*10f0*/  LDC.64 R6, c[0x0][0x3b8] ;  /* 0x0000ee00ff067b82 */ /* 0x007e240000000a00 */
[----:B0-----:R-:W-:-:S06]  /*1100*/  IMAD.WIDE R6, R2, 0x4, R6 ;  /* 0x0000000402067825 */ /* 0x001fcc00078e0206 */
[----:B------:R0:W5:Y:S01]  /*1110*/  LDG.E.CONSTANT R6, desc[UR8][R6.64] ;  /* 0x0000000806067981 */ /* 0x000162000c1e9900 */
[----:B------:R-:W-:Y:S01]  /*1120*/  ISETP.GE.AND P0, PT, R0, 0x2, PT ;  /* 0x000000020000780c */ /* 0x000fe20003f06270 */
[----:B------:R-:W-:-:S12]  /*1130*/  BSSY.RECONVERGENT B0, `(.L_x_217) ;  /* 0x0000018000007945 */ /* 0x000fd80003800200 */
[----:B0-----:R-:W-:Y:S05]  /*1140*/  @!P0 BRA `(.L_x_218) ;  /* 0x0000000000588947 */ /* 0x001fea0003800000 */
[----:B------:R-:W-:-:S07]  /*1150*/  HFMA2 R2, -RZ, RZ, 0, 5.9604644775390625e-08 ;  /* 0x00000001ff027431 */ /* 0x000fce00000001ff */
.L_x_222:
[----:B------:R-:W-:-:S05]  /*1160*/  IMAD R3, R2, 0x4, R1 ;  /* 0x0000000402037824 */ /* 0x000fca00078e0201 */
[----:B0----5:R0:W5:Y:S01]  /*1170*/  LDL R5, [R3] ;  /* 0x0000000003057983 */ /* 0x0211620000100800 */
[----:B------:R-:W-:Y:S01]  /*1180*/  IMAD.MOV.U32 R4, RZ, RZ, R2 ;  /* 0x000000ffff047224 */ /* 0x000fe200078e0002 */
[----:B------:R-:W-:Y:S01]  /*1190*/  IADD3 R2, PT, PT, R2, 0x1, RZ ;  /* 0x0000000102027810 */ /* 0x000fe20007ffe0ff */
[----:B------:R-:W-:Y:S03]  /*11a0*/  BSSY.RECONVERGENT B1, `(.L_x_219) ;  /* 0x000000d000017945 */ /* 0x000fe60003800200 */
[----:B------:R-:W-:-:S13]  /*11b0*/  ISETP.NE.AND P1, PT, R2, R0, PT ;  /* 0x000000000200720c */ /* 0x000fda0003f25270 */
.L_x_221:
[----:B------:R-:W-:-:S04]  /*11c0*/  VIADD R8, R4, 0xffffffff ;  /* 0xffffffff04087836 */ /* 0x000fc80000000000 */
[----:B0-----:R-:W-:-:S05]  /*11d0*/  IMAD R3, R8, 0x4, R1 ;  /* 0x0000000408037824 */ /* 0x001fca00078e0201 */
[----:B------:R-:W2:Y:S02]  /*11e0*/  LDL R10, [R3] ;  /* 0x00000000030a7983 */ /* 0x000ea40000100800 */
[----:B--2--5:R-:W-:-:S13]  /*11f0*/  ISETP.GT.AND P0, PT, R10, R5, PT ;  /* 0x000000050a00720c */ /* 0x024fda0003f04270 */
[----:B------:R-:W-:Y:S05]  /*1200*/  @!P0 BRA `(.L_x_220) ;  /* 0x0000000000188947 */ /* 0x000fea0003800000 */
[C---:B------:R-:W-:Y:S02]  /*1210*/  LEA R3, R4.reuse, R1, 0x2 ;  /* 0x0000000104037211 */ /* 0x040fe400078e10ff */
[----:B------:R-:W-:Y:S01]  /*1220*/  ISETP.GT.AND P0, PT, R4, 0x1, PT ;  /* 0x000000010400780c */ /* 0x000fe20003f04270 */
[----:B------:R-:W-:Y:S02]  /*1230*/  IMAD.MOV.U32 R4, RZ, RZ, R8 ;  /* 0x000000ffff047224 */ /* 0x000fe400078e0008 */
[----:B------:R1:W-:Y:S10]  /*1240*/  STL [R3], R10 ;  /* 0x0000000a03007387 */ /* 0x0003f40000100800 */
[----:B-1----:R-:W-:Y:S05]  /*1250*/  @P0 BRA `(.L_x_221) ;  /* 0xfffffffc00d80947 */ /* 0x002fea000383ffff */
[----:B------:R-:W-:-:S07]  /*1260*/  IMAD.MOV.U32 R4, RZ, RZ, RZ ;  /* 0x000000ffff047224 */ /* 0x000fce00078e00ff */
.L_x_220:
[----:B------:R-:W-:Y:S05]  /*1270*/  BSYNC.RECONVERGENT B1 ;  /* 0x0000000000017941 */ /* 0x000fea0003800200 */
.L_x_219:
[----:B------:R-:W-:-:S05]  /*1280*/  LEA R4, R4, R1, 0x2 ;  /* 0x0000000104047211 */ /* 0x000fca00078e10ff */
[----:B------:R0:W-:Y:S01]  /*1290*/  STL [R4], R5 ;  /* 0x0000000504007387 */ /* 0x0001e20000100800 */
[----:B------:R-:W-:Y:S05]  /*12a0*/  @P1 BRA `(.L_x_222) ;  /* 0xfffffffc00ac1947 */ /* 0x000fea000383ffff */
.L_x_218:
[----:B------:R-:W-:Y:S05]  /*12b0*/  BSYNC.RECONVERGENT B0 ;  /* 0x0000000000007941 */ /* 0x000fea0003800200 */
.L_x_217:
[----:B------:R-:W-:-:S13]  /*12c0*/  ISETP.GE.AND P0, PT, R0, 0x1, PT ;  /* 0x000000010000780c */ /* 0x000fda0003f06270 */
[----:B------:R-:W-:Y:S05]  /*12d0*/  @!P0 EXIT ;  /* 0x000000000000894d */ /* 0x000fea0003800000 */
[C---:B------:R-:W-:Y:S01]  /*12e0*/  ISETP.GE.U32.AND P0, PT, R0.reuse, 0x4, PT ;  /* 0x000000040000780c */ /* 0x040fe20003f06070 */
[----:B------:R-:W-:Y:S01]  /*12f0*/  BSSY.RECONVERGENT B0, `(.L_x_223) ;  /* 0x00000bb000007945 */ /* 0x000fe20003800200 */
[----:B------:R-:W-:Y:S01]  /*1300*/  LOP3.LUT R2, R0, 0x3, RZ, 0xc0, !PT ;  /* 0x0000000300027812 */ /* 0x000fe200078ec0ff */
[----:B------:R-:W-:-:S10]  /*1310*/  IMAD.MOV.U32 R3, RZ, RZ, RZ ;  /* 0x000000ffff037224 */ /* 0x000fd400078e00ff */
[----:B------:R-:W-:Y:S05]  /*1320*/  @!P0 BRA `(.L_x_224) ;  /* 0x0000000800dc8947 */ /* 0x000fea0003800000 */
[----:B------:R-:W1:Y:S01]  /*1330*/  LDCU.128 UR4, c[0x0][0x3c0] ;  /* 0x00007800ff0477ac */ /* 0x000e620008000c00 */
[----:B------:R-:W-:Y:S01]  /*1340*/  LOP3.LUT R3, R0, 0x7ffffffc, RZ, 0xc0, !PT ;  /* 0x7ffffffc00037812 */ /* 0x000fe200078ec0ff */
[----:B------:R-:W-:Y:S01]  /*1350*/  BSSY.RELIABLE B1, `(.L_x_225) ;  /* 0x000009c000017945 */ /* 0x000fe20003800100 */
[----:B0----5:R-:W-:Y:S02]  /*1360*/  IMAD.MOV.U32 R4, RZ, RZ, R6 ;  /* 0x000000ffff047224 */ /* 0x021fe400078e0006 */
[----:B------:R-:W-:Y:S02]  /*1370*/  IMAD.MOV.U32 R0, RZ, RZ, R1 ;  /* 0x000000ffff007224 */ /* 0x000fe400078e0001 */
[----:B------:R-:W-:-:S05]  /*1380*/  IMAD.MOV R5, RZ, RZ, -R3 ;  /* 0x000000ffff057224 */ /* 0x000fca00078e0a03 */
[----:B------:R-:W-:Y:S01]  /*1390*/  ISETP.GE.AND P0, PT, R5, RZ, PT ;  /* 0x000000ff0500720c */ /* 0x000fe20003f06270 */
[----:B-1----:R-:W-:Y:S02]  /*13a0*/  UIADD3 UR4, UP0, UPT, UR4, 0x8, URZ ;  /* 0x0000000804047890 */ /* 0x002fe4000ff1e0ff */
[----:B------:R-:W-:Y:S02]  /*13b0*/  UIADD3 UR6, UP1, UPT, UR6, 0x8, URZ ;  /* 0x0000000806067890 */ /* 0x000fe4000ff3e0ff */
[----:B------:R-:W-:Y:S02]  /*13c0*/  UIADD3.X UR5, UPT, UPT, URZ, UR5, URZ, UP0, !UPT ;  /* 0x00000005ff057290 */ /* 0x000fe400087fe4ff */
[----:B------:R-:W-:Y:S01]  /*13d0*/  UIADD3.X UR7, UPT, UPT, URZ, UR7, URZ, UP1, !UPT ;  /* 0x00000007ff077290 */ /* 0x000fe20008ffe4ff */
[----:B------:R-:W-:Y:S01]  /*13e0*/  MOV R18, UR4 ;  /* 0x0000000400127c02 */ /* 0x000fe20008000f00 */
[----:B------:R-:W-:Y:S02]  /*13f0*/  IMAD.U32 R16, RZ, RZ, UR6 ;  /* 0x00000006ff107e24 */ /* 0x000fe4000f8e00ff */
[----:B------:R-:W-:-:S02]  /*1400*/  IMAD.U32 R19, RZ, RZ, UR5 ;  /* 0x00000005ff137e24 */ /* 0x000fc4000f8e00ff */
[----:B------:R-:W-:Y:S01]  /*1410*/  MOV R17, UR7 ;  /* 0x0000000700117c02 */ /* 0x000fe20008000f00 */
[----:B------:R-:W-:Y:S06]  /*1420*/  @P0 BRA `(.L_x_226) ;  /* 0x0000000800380947 */ /* 0x000fec0003800000 */
[----:B------:R-:W-:Y:S01]  /*1430*/  IADD3 R7, PT, PT, -R5, RZ, RZ ;  /* 0x000000ff05077210 */ /* 0x000fe20007ffe1ff */
[----:B------:R-:W-:Y:S01]  /*1440*/  BSSY.RECONVERGENT B2, `(.L_x_227) ;  /* 0x0000059000027945 */ /* 0x000fe20003800200 */
[----:B------:R-:W-:Y:S02]  /*1450*/  PLOP3.LUT P0, PT, PT, PT, PT, 0x80, 0x8 ;  /* 0x000000000008781c */ /* 0x000fe40003f0f070 */
[----:B------:R-:W-:-:S13]  /*1460*/  ISETP.GT.AND P1, PT, R7, 0xc, PT ;  /* 0x0000000c0700780c */ /* 0x000fda0003f24270 */
[----:B------:R-:W-:Y:S05]  /*1470*/  @!P1 BRA `(.L_x_228) ;  /* 0x0000000400549947 */ /* 0x000fea0003800000 */
[----:B------:R-:W-:-:S13]  /*1480*/  PLOP3.LUT P0, PT, PT, PT, PT, 0x8, 0x80 ;  /* 0x000000000080781c */ /* 0x000fda0003f0e170 */
.L_x_229:
[----:B--2---:R-:W2:Y:S01]  /*1490*/  LDL.128 R12, [R0] ;  /* 0x00000000000c7983 */ /* 0x004ea20000100c00 */
[----:B------:R-:W-:-:S04]  /*14a0*/  IMAD.WIDE R24, R4, 0x4, R18 ;  /* 0x0000000404187825 */ /* 0x000fc800078e0212 */
[----:B--2---:R-:W-:Y:S01]  /*14b0*/  IMAD.WIDE R8, R12, 0x4, R20 ;  /* 0x000000040c087825 */ /* 0x004fe200078e0214 */
[----:B------:R-:W-:Y:S04]  /*14c0*/  STG.E desc[UR8][R24.64+-0x8], R12 ;  /* 0xfffff80c18007986 */ /* 0x000fe8000c101908 */
[----:B------:R-:W2:Y:S01]  /*14d0*/  LDG.E R7, desc[UR8][R8.64] ;  /* 0x0000000808077981 */ /* 0x000ea2000c1e1900 */
[----:B------:R-:W-:-:S04]  /*14e0*/  IMAD.WIDE R22, R4, 0x4, R16 ;  /* 0x0000000404167825 */ /* 0x000fc800078e0210 */
[----:B------:R-:W-:-:S04]  /*14f0*/  IMAD.WIDE R28, R13, 0x4, R20 ;  /* 0x000000040d1c7825 */ /* 0x000fc800078e0214 */
[--C-:B------:R-:W-:Y:S01]  /*1500*/  IMAD.WIDE R26, R14, 0x4, R20.reuse ;  /* 0x000000040e1a7825 */ /* 0x100fe200078e0214 */
[----:B------:R-:W3:Y:S04]  /*1510*/  LDL.128 R8, [R0+0x10] ;  /* 0x0000100000087983 */ /* 0x000ee80000100c00 */
[----:B--2---:R0:W-:Y:S04]  /*1520*/  STG.E desc[UR8][R22.64+-0x8], R7 ;  /* 0xfffff80716007986 */ /* 0x0041e8000c101908 */
[----:B------:R-:W-:Y:S04]  /*1530*/  STG.E desc[UR8][R24.64+-0x4], R13 ;  /* 0xfffffc0d18007986 */ /* 0x000fe8000c101908 */
[----:B------:R-:W2:Y:S04]  /*1540*/  LDG.E R29, desc[UR8][R28.64] ;  /* 0x000000081c1d7981 */ /* 0x000ea8000c1e1900 */
[----:B--2---:R-:W-:Y:S04]  /*1550*/  STG.E desc[UR8][R22.64+-0x4], R29 ;  /* 0xfffffc1d16007986 */ /* 0x004fe8000c101908 */
[----:B------:R-:W-:Y:S04]  /*1560*/  STG.E desc[UR8][R24.64], R14 ;  /* 0x0000000e18007986 */ /* 0x000fe8000c101908 */
[----:B0-----:R0:W2:Y:S02]  /*1570*/  LDG.E R7, desc[UR8][R26.64] ;  /* 0x000000081a077981 */ /* 0x0010a4000c1e1900 */
[----:B0-----:R-:W-:-:S02]  /*1580*/  IMAD.WIDE R26, R15, 0x4, R20 ;  /* 0x000000040f1a7825 */ /* 0x001fc400078e0214 */
[----:B--2---:R0:W-:Y:S04]  /*1590*/  STG.E desc[UR8][R22.64], R7 ;  /* 0x0000000716007986 */ /* 0x0041e8000c101908 */
[----:B------:R1:W-:Y:S04]  /*15a0*/  STG.E desc[UR8][R24.64+0x4], R15 ;  /* 0x0000040f18007986 */ /* 0x0003e8000c101908 */
[----:B0-----:R-:W2:Y:S01]  /*15b0*/  LDG.E R7, desc[UR8][R26.64] ;  /* 0x000000081a077981 */ /* 0x001ea2000c1e1900 */
[----:B-1----:R-:W-:Y:S02]  /*15c0*/  VIADD R15, R4, 0x4 ;  /* 0x00000004040f7836 */ /* 0x002fe40000000000 */
[----:B---3--:R-:W-:-:S04]  /*15d0*/  IMAD.WIDE R12, R8, 0x4, R20 ;  /* 0x00000004080c7825 */ /* 0x008fc800078e0214 */
[C---:B------:R-:W-:Y:S01]  /*15e0*/  IMAD.WIDE R28, R15.reuse, 0x4, R18 ;  /* 0x000000040f1c7825 */ /* 0x040fe200078e0212 */
[----:B--2---:R0:W-:Y:S04]  /*15f0*/  STG.E desc[UR8][R22.64+0x4], R7 ;  /* 0x0000040716007986 */ /* 0x0041e8000c101908 */
[----:B------:R-:W-:Y:S04]  /*1600*/  STG.E desc[UR8][R28.64+-0x8], R8 ;  /* 0xfffff8081c007986 */ /* 0x000fe8000c101908 */
[----:B------:R-:W2:Y:S01]  /*1610*/  LDG.E R13, desc[UR8][R12.64] ;  /* 0x000000080c0d7981 */ /* 0x000ea2000c1e1900 */
[----:B------:R-:W-:-:S04]  /*1620*/  IMAD.WIDE R26, R15, 0x4, R16 ;  /* 0x000000040f1a7825 */ /* 0x000fc800078e0210 */
[--C-:B------:R-:W-:Y:S01]  /*1630*/  IMAD.WIDE R24, R9, 0x4, R20.reuse ;  /* 0x0000000409187825 */ /* 0x100fe200078e0214 */
[----:B--2---:R1:W-:Y:S04]  /*1640*/  STG.E desc[UR8][R26.64+-0x8], R13 ;  /* 0xfffff80d1a007986 */ /* 0x0043e8000c101908 */
[----:B------:R-:W-:Y:S04]  /*1650*/  STG.E desc[UR8][R28.64+-0x4], R9 ;  /* 0xfffffc091c007986 */ /* 0x000fe8000c101908 */
[----:B------:R-:W2:Y:S01]  /*1660*/  LDG.E R25, desc[UR8][R24.64] ;  /* 0x0000000818197981 */ /* 0x000ea2000c1e1900 */
[----:B------:R-:W-:-:S03]  /*1670*/  IMAD.WIDE R14, R10, 0x4, R20 ;  /* 0x000000040a0e7825 */ /* 0x000fc600078e0214 */
[----:B--2---:R-:W-:Y:S04]  /*1680*/  STG.E desc[UR8][R26.64+-0x4], R25 ;  /* 0xfffffc191a007986 */ /* 0x004fe8000c101908 */
[----:B------:R-:W-:Y:S04]  /*1690*/  STG.E desc[UR8][R28.64], R10 ;  /* 0x0000000a1c007986 */ /* 0x000fe8000c101908 */
[----:B0-----:R-:W2:Y:S01]  /*16a0*/  LDG.E R7, desc[UR8][R14.64] ;  /* 0x000000080e077981 */ /* 0x001ea2000c1e1900 */
[----:B------:R-:W-:-:S03]  /*16b0*/  IMAD.WIDE R22, R11, 0x4, R20 ;  /* 0x000000040b167825 */ /* 0x000fc600078e0214 */
[----:B-1----:R-:W3:Y:S04]  /*16c0*/  LDL.128 R12, [R0+0x20] ;  /* 0x00002000000c7983 */ /* 0x002ee80000100c00 */
[----:B--2---:R0:W-:Y:S04]  /*16d0*/  STG.E desc[UR8][R26.64], R7 ;  /* 0x000000071a007986 */ /* 0x0041e8000c101908 */
[----:B------:R1:W-:Y:S04]  /*16e0*/  STG.E desc[UR8][R28.64+0x4], R11 ;  /* 0x0000040b1c007986 */ /* 0x0003e8000c101908 */
[----:B------:R-:W2:Y:S01]  /*16f0*/  LDG.E R23, desc[UR8][R22.64] ;  /* 0x0000000816177981 */ /* 0x000ea2000c1e1900 */
[----:B0-----:R-:W-:-:S02]  /*1700*/  VIADD R7, R4, 0x8 ;  /* 0x0000000804077836 */ /* 0x001fc40000000000 */
[----:B---3--:R-:W-:-:S04]  /*1710*/  IMAD.WIDE R8, R12, 0x4, R20 ;  /* 0x000000040c087825 */ /* 0x008fc800078e0214 */
[----:B------:R-:W-:Y:S01]  /*1720*/  IMAD.WIDE R24, R7, 0x4, R18 ;  /* 0x0000000407187825 */ /* 0x000fe200078e0212 */
[----:B--2---:R0:W-:Y:S04]  /*1730*/  STG.E desc[UR8][R26.64+0x4], R23 ;  /* 0x000004171a007986 */ /* 0x0041e8000c101908 */
[----:B------:R-:W-:Y:S04]  /*1740*/  STG.E desc[UR8][R24.64+-0x8], R12 ;  /* 0xfffff80c18007986 */ /* 0x000fe8000c101908 */
[----:B------:R-:W2:Y:S01]  /*1750*/  LDG.E R9, desc[UR8][R8.64] ;  /* 0x0000000808097981 */ /* 0x000ea2000c1e1900 */
[----:B-1----:R-:W-:-:S04]  /*1760*/  IMAD.WIDE R28, R13, 0x4, R20 ;  /* 0x000000040d1c7825 */ /* 0x002fc800078e0214 */
[----:B0-----:R-:W-:-:S05]  /*1770*/  IMAD.WIDE R22, R7, 0x4, R16 ;  /* 0x0000000407167825 */ /* 0x001fca00078e0210 */
[----:B--2---:R-:W-:Y:S04]  /*1780*/  STG.E desc[UR8][R22.64+-0x8], R9 ;  /* 0xfffff80916007986 */ /* 0x004fe8000c101908 */
[----:B------:R-:W-:Y:S04]  /*1790*/  STG.E desc[UR8][R24.64+-0x4], R13 ;  /* 0xfffffc0d18007986 */ /* 0x000fe8000c101908 */
[----:B------:R-:W2:Y:S01]  /*17a0*/  LDG.E R7, desc[UR8][R28.64] ;  /* 0x000000081c077981 */ /* 0x000ea2000c1e1900 */
[----:B------:R-:W-:-:S03]  /*17b0*/  IMAD.WIDE R10, R14, 0x4, R20 ;  /* 0x000000040e0a7825 */ /* 0x000fc600078e0214 */
[----:B--2---:R0:W-:Y:S04]  /*17c0*/  STG.E desc[UR8][R22.64+-0x4], R7 ;  /* 0xfffffc0716007986 */ /* 0x0041e8000c101908 */
[----:B------:R-:W-:Y:S04]  /*17d0*/  STG.E desc[UR8][R24.64], R14 ;  /* 0x0000000e18007986 */ /* 0x000fe8000c101908 */
[----:B------:R-:W2:Y:S01]  /*17e0*/  LDG.E R11, desc[UR8][R10.64] ;  /* 0x000000080a0b7981 */ /* 0x000ea2000c1e1900 */
[----:B------:R-:W-:Y:S01]  /*17f0*/  IMAD.WIDE R26, R15, 0x4, R20 ;  /* 0x000000040f1a7825 */ /* 0x000fe200078e0214 */
[----:B0-----:R-:W-:-:S02]  /*1800*/  IADD3 R7, PT, PT, R4, 0xc, RZ ;  /* 0x0000000c04077810 */ /* 0x001fc40007ffe0ff */
[----:B--2---:R0:W-:Y:S04]  /*1810*/  STG.E desc[UR8][R22.64], R11 ;  /* 0x0000000b16007986 */ /* 0x0041e8000c101908 */
[----:B------:R1:W-:Y:S04]  /*1820*/  STG.E desc[UR8][R24.64+0x4], R15 ;  /* 0x0000040f18007986 */ /* 0x0003e8000c101908 */
[----:B------:R-:W2:Y:S04]  /*1830*/  LDG.E R27, desc[UR8][R26.64] ;  /* 0x000000081a1b7981 */ /* 0x000ea8000c1e1900 */
[----:B0-----:R-:W3:Y:S01]  /*1840*/  LDL.128 R8, [R0+0x30] ;  /* 0x0000300000087983 */ /* 0x001ee20000100c00 */
[----:B------:R-:W-:-:S03]  /*1850*/  IMAD.WIDE R28, R7, 0x4, R18 ;  /* 0x00000004071c7825 */ /* 0x000fc600078e0212 */
[----:B--2---:R0:W-:Y:S01]  /*1860*/  STG.E desc[UR8][R22.64+0x4], R27 ;  /* 0x0000041b16007986 */ /* 0x0041e2000c101908 */
[----:B---3--:R-:W-:-:S03]  /*1870*/  IMAD.WIDE R12, R8, 0x4, R20 ;  /* 0x00000004080c7825 */ /* 0x008fc600078e0214 */
[----:B------:R2:W-:Y:S04]  /*1880*/  STG.E desc[UR8][R28.64+-0x8], R8 ;  /* 0xfffff8081c007986 */ /* 0x0005e8000c101908 */
[----:B-1----:R1:W3:Y:S01]  /*1890*/  LDG.E R25, desc[UR8][R12.64] ;  /* 0x000000080c197981 */ /* 0x0022e2000c1e1900 */
[----:B0-----:R-:W-:-:S04]  /*18a0*/  IMAD.WIDE R26, R7, 0x4, R16 ;  /* 0x00000004071a7825 */ /* 0x001fc800078e0210 */
[--C-:B-1----:R-:W-:Y:S01]  /*18b0*/  IMAD.WIDE R12, R9, 0x4, R20.reuse ;  /* 0x00000004090c7825 */ /* 0x102fe200078e0214 */
[----:B---3--:R2:W-:Y:S04]  /*18c0*/  STG.E desc[UR8][R26.64+-0x8], R25 ;  /* 0xfffff8191a007986 */ /* 0x0085e8000c101908 */
[----:B------:R2:W-:Y:S04]  /*18d0*/  STG.E desc[UR8][R28.64+-0x4], R9 ;  /* 0xfffffc091c007986 */ /* 0x0005e8000c101908 */
[----:B------:R-:W3:Y:S01]  /*18e0*/  LDG.E R7, desc[UR8][R12.64] ;  /* 0x000000080c077981 */ /* 0x000ee2000c1e1900 */
[----:B------:R-:W-:-:S03]  /*18f0*/  IMAD.WIDE R14, R10, 0x4, R20 ;  /* 0x000000040a0e7825 */ /* 0x000fc600078e0214 */
[----:B---3--:R2:W-:Y:S04]  /*1900*/  STG.E desc[UR8][R26.64+-0x4], R7 ;  /* 0xfffffc071a007986 */ /* 0x0085e8000c101908 */
[----:B------:R2:W-:Y:S04]  /*1910*/  STG.E desc[UR8][R28.64], R10 ;  /* 0x0000000a1c007986 */ /* 0x0005e8000c101908 */
[----:B------:R-:W3:Y:S01]  /*1920*/  LDG.E R15, desc[UR8][R14.64] ;  /* 0x000000080e0f7981 */ /* 0x000ee2000c1e1900 */
[----:B------:R-:W-:-:S03]  /*1930*/  IMAD.WIDE R22, R11, 0x4, R20 ;  /* 0x000000040b167825 */ /* 0x000fc600078e0214 */
[----:B---3--:R2:W-:Y:S04]  /*1940*/  STG.E desc[UR8][R26.64], R15 ;  /* 0x0000000f1a007986 */ /* 0x0085e8000c101908 */
[----:B------:R2:W-:Y:S04]  /*1950*/  STG.E desc[UR8][R28.64+0x4], R11 ;  /* 0x0000040b1c007986 */ /* 0x0005e8000c101908 */
[----:B------:R-:W3:Y:S01]  /*1960*/  LDG.E R23, desc[UR8][R22.64] ;  /* 0x0000000816177981 */ /* 0x000ee2000c1e1900 */
[----:B------:R-:W-:-:S05]  /*1970*/  VIADD R5, R5, 0x10 ;  /* 0x0000001005057836 */ /* 0x000fca0000000000 */
[----:B------:R-:W-:Y:S01]  /*1980*/  ISETP.GE.AND P1, PT, R5, -0xc, PT ;  /* 0xfffffff40500780c */ /* 0x000fe20003f26270 */
[----:B------:R-:W-:Y:S01]  /*1990*/  VIADD R4, R4, 0x10 ;  /* 0x0000001004047836 */ /* 0x000fe20000000000 */
[----:B------:R-:W-:Y:S01]  /*19a0*/  IADD3 R0, PT, PT, R0, 0x40, RZ ;  /* 0x0000004000007810 */ /* 0x000fe20007ffe0ff */
[----:B---3--:R2:W-:Y:S10]  /*19b0*/  STG.E desc[UR8][R26.64+0x4], R23 ;  /* 0x000004171a007986 */ /* 0x0085f4000c101908 */
[----:B------:R-:W-:Y:S05]  /*19c0*/  @!P1 BRA `(.L_x_229) ;  /* 0xfffffff800b09947 */ /* 0x000fea000383ffff */
.L_x_228:
[----:B------:R-:W-:Y:S05]  /*19d0*/  BSYNC.RECONVERGENT B2 ;  /* 0x0000000000027941 */ /* 0x000fea0003800200 */
.L_x_227:
[----:B--2---:R-:W-:Y:S01]  /*19e0*/  IMAD.MOV R7, RZ, RZ, -R5 ;  /* 0x000000ffff077224 */ /* 0x004fe200078e0a05 */
[----:B------:R-:W-:Y:S04]  /*19f0*/  BSSY.RECONVERGENT B2, `(.L_x_230) ;  /* 0x000002e000027945 */ /* 0x000fe80003800200 */
[----:B------:R-:W-:-:S13]  /*1a00*/  ISETP.GT.AND P1, PT, R7, 0x4, PT ;  /* 0x000000040700780c */ /* 0x000fda0003f24270 */
[----:B------:R-:W-:Y:S05]  /*1a10*/  @!P1 BRA `(.L_x_231) ;  /* 0x0000000000ac9947 */ /* 0x000fea0003800000 */
[----:B------:R-:W2:Y:S01]  /*1a20*/  LDL.128 R8, [R0] ;  /* 0x0000000000087983 */ /* 0x000ea20000100c00 */
        /* <DEDUP_REMOVED lines=22> */
[----:B------:R1:W-:Y:S04]  /*1b90*/  STG.E desc[UR8][R28.64+-0x8], R12 ;  /* 0xfffff80c1c007986 */ /* 0x0003e8000c101908 */
[----:B------:R2:W3:Y:S01]  /*1ba0*/  LDG.E R25, desc[UR8][R8.64] ;  /* 0x0000000808197981 */ /* 0x0004e2000c1e1900 */
[----:B------:R-:W-:-:S04]  /*1bb0*/  IMAD.WIDE R26, R11, 0x4, R16 ;  /* 0x000000040b1a7825 */ /* 0x000fc800078e0210 */
[--C-:B--2---:R-:W-:Y:S01]  /*1bc0*/  IMAD.WIDE R8, R13, 0x4, R20.reuse ;  /* 0x000000040d087825 */ /* 0x104fe200078e0214 */
[----:B---3--:R1:W-:Y:S04]  /*1bd0*/  STG.E desc[UR8][R26.64+-0x8], R25 ;  /* 0xfffff8191a007986 */ /* 0x0083e8000c101908 */
[----:B------:R1:W-:Y:S04]  /*1be0*/  STG.E desc[UR8][R28.64+-0x4], R13 ;  /* 0xfffffc0d1c007986 */ /* 0x0003e8000c101908 */
[----:B------:R-:W2:Y:S01]  /*1bf0*/  LDG.E R24, desc[UR8][R8.64] ;  /* 0x0000000808187981 */ /* 0x000ea2000c1e1900 */
[----:B------:R-:W-:-:S03]  /*1c00*/  IMAD.WIDE R10, R14, 0x4, R20 ;  /* 0x000000040e0a7825 */ /* 0x000fc600078e0214 */
[----:B--2---:R1:W-:Y:S04]  /*1c10*/  STG.E desc[UR8][R26.64+-0x4], R24 ;  /* 0xfffffc181a007986 */ /* 0x0043e8000c101908 */
[----:B------:R1:W-:Y:S04]  /*1c20*/  STG.E desc[UR8][R28.64], R14 ;  /* 0x0000000e1c007986 */ /* 0x0003e8000c101908 */
[----:B------:R-:W2:Y:S01]  /*1c30*/  LDG.E R11, desc[UR8][R10.64] ;  /* 0x000000080a0b7981 */ /* 0x000ea2000c1e1900 */
[----:B0-----:R-:W-:-:S03]  /*1c40*/  IMAD.WIDE R22, R15, 0x4, R20 ;  /* 0x000000040f167825 */ /* 0x001fc600078e0214 */
[----:B--2---:R1:W-:Y:S04]  /*1c50*/  STG.E desc[UR8][R26.64], R11 ;  /* 0x0000000b1a007986 */ /* 0x0043e8000c101908 */
[----:B------:R1:W-:Y:S04]  /*1c60*/  STG.E desc[UR8][R28.64+0x4], R15 ;  /* 0x0000040f1c007986 */ /* 0x0003e8000c101908 */
[----:B------:R-:W2:Y:S01]  /*1c70*/  LDG.E R23, desc[UR8][R22.64] ;  /* 0x0000000816177981 */ /* 0x000ea2000c1e1900 */
[----:B------:R-:W-:Y:S01]  /*1c80*/  PLOP3.LUT P0, PT, PT, PT, PT, 0x8, 0x80 ;  /* 0x000000000080781c */ /* 0x000fe20003f0e170 */
[----:B------:R-:W-:Y:S01]  /*1c90*/  VIADD R4, R4, 0x8 ;  /* 0x0000000804047836 */ /* 0x000fe20000000000 */
[----:B------:R-:W-:Y:S01]  /*1ca0*/  IADD3 R5, PT, PT, R5, 0x8, RZ ;  /* 0x0000000805057810 */ /* 0x000fe20007ffe0ff */
[----:B------:R-:W-:Y:S01]  /*1cb0*/  VIADD R0, R0, 0x20 ;  /* 0x0000002000007836 */ /* 0x000fe20000000000 */
[----:B--2---:R1:W-:Y:S09]  /*1cc0*/  STG.E desc[UR8][R26.64+0x4], R23 ;  /* 0x000004171a007986 */ /* 0x0043f2000c101908 */
.L_x_231:
[----:B------:R-:W-:Y:S05]  /*1cd0*/  BSYNC.RECONVERGENT B2 ;  /* 0x0000000000027941 */ /* 0x000fea0003800200 */
.L_x_230:
[----:B------:R-:W-:-:S13]  /*1ce0*/  ISETP.NE.OR P0, PT, R5, RZ, P0 ;  /* 0x000000ff0500720c */ /* 0x000fda0000705670 */
[----:B------:R-:W-:Y:S05]  /*1cf0*/  @!P0 BREAK.RELIABLE B1 ;  /* 0x0000000000018942 */ /* 0x000fea0003800100 */
[----:B------:R-:W-:Y:S05]  /*1d00*/  @!P0 BRA `(.L_x_224) ;  /* 0x0000000000648947 */ /* 0x000fea0003800000 */
.L_x_226:
[----:B------:R-:W-:Y:S05]  /*1d10*/  BSYNC.RELIABLE B1 ;  /* 0x0000000000017941 */ /* 0x000fea0003800100 */
.L_x_225:
[----:B-12---:R-:W2:Y:S01]  /*1d20*/  LDL.128 R8, [R0] ;  /* 0x0000000000087983 */ /* 0x006ea20000100c00 */
[----:B------:R-:W-:-:S04]  /*1d30*/  IMAD.WIDE R14, R4, 0x4, R18 ;  /* 0x00000004040e7825 */ /* 0x000fc800078e0212 */
[----:B--2---:R-:W-:Y:S01]  /*1d40*/  IMAD.WIDE R28, R8, 0x4, R20 ;  /* 0x00000004081c7825 */ /* 0x004fe200078e0214 */
[----:B------:R2:W-:Y:S05]  /*1d50*/  STG.E desc[UR8][R14.64+-0x8], R8 ;  /* 0xfffff8080e007986 */ /* 0x0005ea000c101908 */
[----:B------:R-:W3:Y:S01]  /*1d60*/  LDG.E R29, desc[UR8][R28.64] ;  /* 0x000000081c1d7981 */ /* 0x000ee2000c1e1900 */
[----:B------:R-:W-:-:S04]  /*1d70*/  IMAD.WIDE R12, R4, 0x4, R16 ;  /* 0x00000004040c7825 */ /* 0x000fc800078e0210 */
[--C-:B------:R-:W-:Y:S01]  /*1d80*/  IMAD.WIDE R22, R9, 0x4, R20.reuse ;  /* 0x0000000409167825 */ /* 0x100fe200078e0214 */
        /* <DEDUP_REMOVED lines=11> */
[----:B------:R-:W-:Y:S01]  /*1e40*/  IADD3 R5, PT, PT, R5, 0x4, RZ ;  /* 0x0000000405057810 */ /* 0x000fe20007ffe0ff */
[----:B------:R-:W-:-:S02]  /*1e50*/  VIADD R4, R4, 0x4 ;  /* 0x0000000404047836 */ /* 0x000fc40000000000 */
[----:B------:R-:W-:Y:S01]  /*1e60*/  VIADD R0, R0, 0x10 ;  /* 0x0000001000007836 */ /* 0x000fe20000000000 */
[----:B------:R-:W-:Y:S01]  /*1e70*/  ISETP.NE.AND P0, PT, R5, RZ, PT ;  /* 0x000000ff0500720c */ /* 0x000fe20003f05270 */
[----:B---3--:R2:W-:-:S12]  /*1e80*/  STG.E desc[UR8][R12.64+0x4], R27 ;  /* 0x0000041b0c007986 */ /* 0x0085d8000c101908 */
[----:B------:R-:W-:Y:S05]  /*1e90*/  @P0 BRA `(.L_x_225) ;  /* 0xfffffffc00a00947 */ /* 0x000fea000383ffff */
.L_x_224:
[----:B------:R-:W-:Y:S05]  /*1ea0*/  BSYNC.RECONVERGENT B0 ;  /* 0x0000000000007941 */ /* 0x000fea0003800200 */
.L_x_223:
[----:B------:R-:W-:Y:S05]  /*1eb0*/  WARPSYNC.ALL ;  /* 0x0000000000007948 */ /* 0x000fea0003800000 */
[----:B------:R-:W-:-:S13]  /*1ec0*/  ISETP.NE.AND P0, PT, R2, RZ, PT ;  /* 0x000000ff0200720c */ /* 0x000fda0003f05270 */
[----:B------:R-:W-:Y:S05]  /*1ed0*/  @!P0 EXIT ;  /* 0x000000000000894d */ /* 0x000fea0003800000 */
[----:B--2---:R-:W2:Y:S01]  /*1ee0*/  LDC.64 R8, c[0x0][0x3c0] ;  /* 0x0000f000ff087b82 */ /* 0x004ea20000000a00 */
[----:B-1---5:R-:W-:Y:S01]  /*1ef0*/  IADD3 R13, PT, PT, R6, R3, RZ ;  /* 0x00000003060d7210 */ /* 0x022fe20007ffe0ff */
[----:B------:R-:W-:Y:S02]  /*1f00*/  IMAD R12, R3, 0x4, R1 ;  /* 0x00000004030c7824 */ /* 0x000fe400078e0201 */
[----:B------:R-:W-:-:S04]  /*1f10*/  IMAD.MOV R0, RZ, RZ, -R2 ;  /* 0x000000ffff007224 */ /* 0x000fc800078e0a02 */
[----:B0-----:R-:W0:Y:S03]  /*1f20*/  LDC.64 R4, c[0x0][0x3c8] ;  /* 0x0000f200ff047b82 */ /* 0x001e260000000a00 */
.L_x_232:
[----:B-1----:R-:W3:Y:S01]  /*1f30*/  LDL R15, [R12] ;  /* 0x000000000c0f7983 */ /* 0x002ee20000100800 */
[----:B--2---:R-:W-:-:S04]  /*1f40*/  IMAD.WIDE R6, R13, 0x4, R8 ;  /* 0x000000040d067825 */ /* 0x004fc800078e0208 */
[----:B---3--:R-:W-:Y:S01]  /*1f50*/  IMAD.WIDE R10, R15, 0x4, R20 ;  /* 0x000000040f0a7825 */ /* 0x008fe200078e0214 */
[----:B------:R1:W-:Y:S05]  /*1f60*/  STG.E desc[UR8][R6.64], R15 ;  /* 0x0000000f06007986 */ /* 0x0003ea000c101908 */
[----:B------:R-:W2:Y:S01]  /*1f70*/  LDG.E R11, desc[UR8][R10.64] ;  /* 0x000000080a0b7981 */ /* 0x000ea2000c1e1900 */
[C---:B0-----:R-:W-:Y:S01]  /*1f80*/  IMAD.WIDE R2, R13.reuse, 0x4, R4 ;  /* 0x000000040d027825 */ /* 0x041fe200078e0204 */
[----:B------:R-:W-:-:S03]  /*1f90*/  IADD3 R13, PT, PT, R13, 0x1, RZ ;  /* 0x000000010d0d7810 */ /* 0x000fc60007ffe0ff */
[----:B------:R-:W-:Y:S02]  /*1fa0*/  VIADD R0, R0, 0x1 ;  /* 0x0000000100007836 */ /* 0x000fe40000000000 */
[----:B------:R-:W-:-:S03]  /*1fb0*/  VIADD R12, R12, 0x4 ;  /* 0x000000040c0c7836 */ /* 0x000fc60000000000 */
[----:B------:R-:W-:Y:S01]  /*1fc0*/  ISETP.NE.AND P0, PT, R0, RZ, PT ;  /* 0x000000ff0000720c */ /* 0x000fe20003f05270 */
[----:B--2---:R1:W-:-:S12]  /*1fd0*/  STG.E desc[UR8][R2.64], R11 ;  /* 0x0000000b02007986 */ /* 0x0043d8000c101908 */
[----:B------:R-:W-:Y:S05]  /*1fe0*/  @P0 BRA `(.L_x_232) ;  /* 0xfffffffc00d00947 */ /* 0x000fea000383ffff */
[----:B------:R-:W-:Y:S05]  /*1ff0*/  EXIT ;  /* 0x000000000000794d */ /* 0x000fea0003800000 */
.L_x_233:
        /* <DEDUP_REMOVED lines=16> */
.L_x_247:


//--------------------- .text._Z25spgemm_symbolic_optimizediiPKiS0_S0_S0_PiS1_ --------------------------
	.section	.text._Z25spgemm_symbolic_optimizediiPKiS0_S0_S0_PiS1_,"ax",@progbits
	.align	128
        .global         _Z25spgemm_symbolic_optimizediiPKiS0_S0_S0_PiS1_
        .type           _Z25spgemm_symbolic_optimizediiPKiS0_S0_S0_PiS1_,@function
        .size           _Z25spgemm_symbolic_optimizediiPKiS0_S0_S0_PiS1_,(.L_x_248 - _Z25spgemm_symbolic_optimizediiPKiS0_S0_S0_PiS1_)
        .other          _Z25spgemm_symbolic_optimizediiPKiS0_S0_S0_PiS1_,@"STO_CUDA_ENTRY STV_DEFAULT"
_Z25spgemm_symbolic_optimizediiPKiS0_S0_S0_PiS1_:
.text._Z25spgemm_symbolic_optimizediiPKiS0_S0_S0_PiS1_:
[----:B------:R-:W-:Y:S01]  /*0000*/  LDC R1, c[0x0][0x37c] ;  /* 0x0000df00ff017b82 */ /* 0x000fe20000000800 */
[----:B------:R-:W0:Y:S07]  /*0010*/  S2R R3, SR_TID.X ;  /* 0x0000000000037919 */ /* 0x000e2e0000002100 */
[----:B------:R-:W0:Y:S01]  /*0020*/  S2UR UR4, SR_CTAID.X ;  /* 0x00000000000479c3 */ /* 0x000e220000002500 */
[----:B------:R-:W1:Y:S07]  /*0030*/  LDCU UR5, c[0x0][0x380] ;  /* 0x00007000ff0577ac */ /* 0x000e6e0008000800 */
[----:B------:R-:W0:Y:S02]  /*0040*/  LDC R0, c[0x0][0x360] ;  /* 0x0000d800ff007b82 */ /* 0x000e240000000800 */
[----:B0-----:R-:W-:-:S05]  /*0050*/  IMAD R0, R0, UR4, R3 ;  /* 0x0000000400007c24 */ /* 0x001fca000f8e0203 */
[----:B-1----:R-:W-:-:S13]  /*0060*/  ISETP.GE.AND P0, PT, R0, UR5, PT ;  /* 0x0000000500007c0c */ /* 0x002fda000bf06270 */
[----:B------:R-:W-:Y:S05]  /*0070*/  @P0 EXIT ;  /* 0x000000000000094d */ /* 0x000fea0003800000 */
[----:B------:R-:W0:Y:S01]  /*0080*/  LDC.64 R2, c[0x0][0x388] ;  /* 0x0000e200ff027b82 */ /* 0x000e220000000a00 */
[----:B------:R-:W1:Y:S01]  /*0090*/  LDCU.64 UR4, c[0x0][0x358] ;  /* 0x00006b00ff0477ac */ /* 0x000e620008000a00 */
[----:B0-----:R-:W-:-:S05]  /*00a0*/  IMAD.WIDE R2, R0, 0x4, R2 ;  /* 0x0000000400027825 */ /* 0x001fca00078e0202 */
[----:B-1----:R-:W2:Y:S04]  /*00b0*/  LDG.E.CONSTANT R11, desc[UR4][R2.64] ;  /* 0x00000004020b7981 */ /* 0x002ea8000c1e9900 */
[----:B------:R-:W2:Y:S01]  /*00c0*/  LDG.E.CONSTANT R8, desc[UR4][R2.64+0x4] ;  /* 0x0000040402087981 */ /* 0x000ea2000c1e9900 */
[----:B------:R-:W-:Y:S01]  /*00d0*/  BSSY.RECONVERGENT B0, `(.L_x_234) ;  /* 0x0000072000007945 */ /* 0x000fe20003800200 */
[----:B------:R-:W-:Y:S01]  /*00e0*/  IMAD.MOV.U32 R9, RZ, RZ, RZ ;  /* 0x000000ffff097224 */ /* 0x000fe200078e00ff */
[----:B--2---:R-:W-:-:S13]  /*00f0*/  ISETP.GE.AND P0, PT, R11, R8, PT ;  /* 0x000000080b00720c */ /* 0x004fda0003f06270 */
[----:B------:R-:W-:Y:S05]  /*0100*/  @P0 BRA `(.L_x_235) ;  /* 0x0000000400b80947 */ /* 0x000fea0003800000 */
[----:B------:R-:W0:Y:S01]  /*0110*/  LDC.64 R2, c[0x0][0x3a0] ;  /* 0x0000e800ff027b82 */ /* 0x000e220000000a00 */
[----:B------:R-:W-:Y:S02]  /*0120*/  VIADD R10, R0, 0x1 ;  /* 0x00000001000a7836 */ /* 0x000fe40000000000 */
[----:B------:R-:W-:Y:S01]  /*0130*/  IMAD.MOV.U32 R9, RZ, RZ, RZ ;  /* 0x000000ffff097224 */ /* 0x000fe200078e00ff */
[----:B0-----:R-:W-:-:S05]  /*0140*/  IADD3 R2, P0, PT, R2, 0x8, RZ ;  /* 0x0000000802027810 */ /* 0x001fca0007f1e0ff */
[----:B------:R-:W-:-:S08]  /*0150*/  IMAD.X R3, RZ, RZ, R3, P0 ;  /* 0x000000ffff037224 */ /* 0x000fd000000e0603 */
.L_x_241:
[----:B0-----:R-:W0:Y:S08]  /*0160*/  LDC.64 R4, c[0x0][0x390] ;  /* 0x0000e400ff047b82 */ /* 0x001e300000000a00 */
[----:B-123--:R-:W1:Y:S01]  /*0170*/  LDC.64 R6, c[0x0][0x398] ;  /* 0x0000e600ff067b82 */ /* 0x00ee620000000a00 */
[----:B0-----:R-:W-:-:S06]  /*0180*/  IMAD.WIDE R4, R11, 0x4, R4 ;  /* 0x000000040b047825 */ /* 0x001fcc00078e0204 */
[----:B------:R-:W1:Y:S02]  /*0190*/  LDG.E.CONSTANT R5, desc[UR4][R4.64] ;  /* 0x0000000404057981 */ /* 0x000e64000c1e9900 */
[----:B-1----:R-:W-:-:S05]  /*01a0*/  IMAD.WIDE R6, R5, 0x4, R6 ;  /* 0x0000000405067825 */ /* 0x002fca00078e0206 */
[----:B------:R-:W2:Y:S04]  /*01b0*/  LDG.E.CONSTANT R12, desc[UR4][R6.64] ;  /* 0x00000004060c7981 */ /* 0x000ea8000c1e9900 */
[----:B------:R-:W2:Y:S01]  /*01c0*/  LDG.E.CONSTANT R13, desc[UR4][R6.64+0x4] ;  /* 0x00000404060d7981 */ /* 0x000ea2000c1e9900 */
[----:B------:R-:W-:Y:S01]  /*01d0*/  VIADD R11, R11, 0x1 ;  /* 0x000000010b0b7836 */ /* 0x000fe20000000000 */
[----:B------:R-:W-:Y:S04]  /*01e0*/  BSSY.RECONVERGENT B1, `(.L_x_236) ;  /* 0x000005f000017945 */ /* 0x000fe80003800200 */
[----:B------:R-:W-:-:S02]  /*01f0*/  ISETP.NE.AND P0, PT, R11, R8, PT ;  /* 0x000000080b00720c */ /* 0x000fc40003f05270 */
[----:B--2---:R-:W-:-:S13]  /*0200*/  ISETP.GE.AND P1, PT, R12, R13, PT ;  /* 0x0000000d0c00720c */ /* 0x004fda0003f26270 */
[----:B------:R-:W-:Y:S05]  /*0210*/  @P1 BRA `(.L_x_237) ;  /* 0x00000004006c1947 */ /* 0x000fea0003800000 */
[--C-:B------:R-:W-:Y:S01]  /*0220*/  IMAD.IADD R16, R13, 0x1, -R12.reuse ;  /* 0x000000010d107824 */ /* 0x100fe200078e0a0c */
[----:B------:R-:W-:Y:S01]  /*0230*/  BSSY.RECONVERGENT B2, `(.L_x_238) ;  /* 0x000002a000027945 */ /* 0x000fe20003800200 */
[----:B------:R-:W-:-:S03]  /*0240*/  IMAD.MOV.U32 R14, RZ, RZ, R12 ;  /* 0x000000ffff0e7224 */ /* 0x000fc600078e000c */
[----:B------:R-:W-:-:S13]  /*0250*/  LOP3.LUT P1, R16, R16, 0x3, RZ, 0xc0, !PT ;  /* 0x0000000310107812 */ /* 0x000fda000782c0ff */
[----:B------:R-:W-:Y:S05]  /*0260*/  @!P1 BRA `(.L_x_239) ;  /* 0x0000000000989947 */ /* 0x000fea0003800000 */
[----:B------:R-:W0:Y:S08]  /*0270*/  LDC.64 R4, c[0x0][0x3a0] ;  /* 0x0000e800ff047b82 */ /* 0x000e300000000a00 */
[----:B------:R-:W1:Y:S08]  /*0280*/  LDC R15, c[0x0][0x384] ;  /* 0x0000e100ff0f7b82 */ /* 0x000e700000000800 */
[----:B------:R-:W2:Y:S01]  /*0290*/  LDC.64 R6, c[0x0][0x3b0] ;  /* 0x0000ec00ff067b82 */ /* 0x000ea20000000a00 */
[----:B0-----:R-:W-:-:S05]  /*02a0*/  IMAD.WIDE R4, R12, 0x4, R4 ;  /* 0x000000040c047825 */ /* 0x001fca00078e0204 */
[----:B------:R-:W3:Y:S02]  /*02b0*/  LDG.E.CONSTANT R18, desc[UR4][R4.64] ;  /* 0x0000000404127981 */ /* 0x000ee4000c1e9900 */
[----:B---3--:R-:W-:-:S03]  /*02c0*/  SHF.R.S32.HI R19, RZ, 0x1f, R18 ;  /* 0x0000001fff137819 */ /* 0x008fc60000011412 */
[----:B-1----:R-:W-:-:S03]  /*02d0*/  IMAD.WIDE R20, R0, R15, R18 ;  /* 0x0000000f00147225 */ /* 0x002fc600078e0212 */
[----:B--2---:R-:W-:-:S04]  /*02e0*/  LEA R18, P1, R20, R6, 0x2 ;  /* 0x0000000614127211 */ /* 0x004fc800078210ff */
[----:B------:R-:W-:-:S05]  /*02f0*/  LEA.HI.X R19, R20, R7, R21, 0x2, P1 ;  /* 0x0000000714137211 */ /* 0x000fca00008f1415 */
[----:B------:R-:W2:Y:S01]  /*0300*/  LDG.E R17, desc[UR4][R18.64] ;  /* 0x0000000412117981 */ /* 0x000ea2000c1e1900 */
[----:B------:R-:W-:Y:S01]  /*0310*/  ISETP.NE.AND P2, PT, R16, 0x1, PT ;  /* 0x000000011000780c */ /* 0x000fe20003f45270 */
[----:B------:R-:W-:Y:S01]  /*0320*/  VIADD R14, R12, 0x1 ;  /* 0x000000010c0e7836 */ /* 0x000fe20000000000 */
[----:B--2---:R-:W-:-:S13]  /*0330*/  ISETP.NE.AND P1, PT, R17, R10, PT ;  /* 0x0000000a1100720c */ /* 0x004fda0003f25270 */
[----:B------:R0:W-:Y:S01]  /*0340*/  @P1 STG.E desc[UR4][R18.64], R10 ;  /* 0x0000000a12001986 */ /* 0x0001e2000c101904 */
[----:B------:R-:W-:Y:S01]  /*0350*/  @P1 VIADD R9, R9, 0x1 ;  /* 0x0000000109091836 */ /* 0x000fe20000000000 */
[----:B------:R-:W-:Y:S06]  /*0360*/  @!P2 BRA `(.L_x_239) ;  /* 0x000000000058a947 */ /* 0x000fec0003800000 */
[----:B0-----:R-:W2:Y:S02]  /*0370*/  LDG.E.CONSTANT R18, desc[UR4][R4.64+0x4] ;  /* 0x0000040404127981 */ /* 0x001ea4000c1e9900 */
[----:B--2---:R-:W-:-:S03]  /*0380*/  SHF.R.S32.HI R19, RZ, 0x1f, R18 ;  /* 0x0000001fff137819 */ /* 0x004fc60000011412 */
[----:B------:R-:W-:-:S03]  /*0390*/  IMAD.WIDE R20, R0, R15, R18 ;  /* 0x0000000f00147225 */ /* 0x000fc600078e0212 */
[----:B------:R-:W-:-:S04]  /*03a0*/  LEA R18, P1, R20, R6, 0x2 ;  /* 0x0000000614127211 */ /* 0x000fc800078210ff */
        /* <DEDUP_REMOVED lines=8> */
[----:B------:R-:W2:Y:S02]  /*0430*/  LDG.E.CONSTANT R16, desc[UR4][R4.64+0x8] ;  /* 0x0000080404107981 */ /* 0x000ea4000c1e9900 */
[----:B--2---:R-:W-:-:S03]  /*0440*/  SHF.R.S32.HI R17, RZ, 0x1f, R16 ;  /* 0x0000001fff117819 */ /* 0x004fc60000011410 */
[----:B------:R-:W-:-:S03]  /*0450*/  IMAD.WIDE R16, R0, R15, R16 ;  /* 0x0000000f00107225 */ /* 0x000fc600078e0210 */
[----:B------:R-:W-:-:S04]  /*0460*/  LEA R6, P1, R16, R6, 0x2 ;  /* 0x0000000610067211 */ /* 0x000fc800078210ff */
[----:B------:R-:W-:-:S05]  /*0470*/  LEA.HI.X R7, R16, R7, R17, 0x2, P1 ;  /* 0x0000000710077211 */ /* 0x000fca00008f1411 */
[----:B------:R-:W2:Y:S01]  /*0480*/  LDG.E R15, desc[UR4][R6.64] ;  /* 0x00000004060f7981 */ /* 0x000ea2000c1e1900 */
[----:B------:R-:W-:Y:S01]  /*0490*/  VIADD R14, R12, 0x3 ;  /* 0x000000030c0e7836 */ /* 0x000fe20000000000 */
[----:B--2---:R-:W-:-:S13]  /*04a0*/  ISETP.NE.AND P1, PT, R15, R10, PT ;  /* 0x0000000a0f00720c */ /* 0x004fda0003f25270 */
[----:B------:R2:W-:Y:S01]  /*04b0*/  @P1 STG.E desc[UR4][R6.64], R10 ;  /* 0x0000000a06001986 */ /* 0x0005e2000c101904 */
[----:B------:R-:W-:-:S07]  /*04c0*/  @P1 VIADD R9, R9, 0x1 ;  /* 0x0000000109091836 */ /* 0x000fce0000000000 */
.L_x_239:
[----:B------:R-:W-:Y:S05]  /*04d0*/  BSYNC.RECONVERGENT B2 ;  /* 0x0000000000027941 */ /* 0x000fea0003800200 */
.L_x_238:
[----:B------:R-:W-:-:S05]  /*04e0*/  IMAD.IADD R4, R12, 0x1, -R13 ;  /* 0x000000010c047824 */ /* 0x000fca00078e0a0d */
[----:B------:R-:W-:-:S13]  /*04f0*/  ISETP.GT.U32.AND P1, PT, R4, -0x4, PT ;  /* 0xfffffffc0400780c */ /* 0x000fda0003f24070 */
[----:B------:R-:W-:Y:S05]  /*0500*/  @P1 BRA `(.L_x_237) ;  /* 0x0000000000b01947 */ /* 0x000fea0003800000 */
[----:B------:R-:W-:-:S07]  /*0510*/  IMAD.IADD R15, R14, 0x1, -R13 ;  /* 0x000000010e0f7824 */ /* 0x000fce00078e0a0d */
.L_x_240:
[----:B------:R-:W-:Y:S01]  /*0520*/  IMAD.WIDE R4, R14, 0x4, R2 ;  /* 0x000000040e047825 */ /* 0x000fe200078e0202 */
[----:B---3--:R-:W3:Y:S04]  /*0530*/  LDCU UR6, c[0x0][0x384] ;  /* 0x00007080ff0677ac */ /* 0x008ee80008000800 */
[----:B--2---:R-:W2:Y:S01]  /*0540*/  LDG.E.CONSTANT R6, desc[UR4][R4.64+-0x8] ;  /* 0xfffff80404067981 */ /* 0x004ea2000c1e9900 */
[----:B------:R-:W4:Y:S03]  /*0550*/  LDCU.64 UR8, c[0x0][0x3b0] ;  /* 0x00007600ff0877ac */ /* 0x000f260008000a00 */
[----:B------:R-:W5:Y:S04]  /*0560*/  LDG.E.CONSTANT R16, desc[UR4][R4.64+-0x4] ;  /* 0xfffffc0404107981 */ /* 0x000f68000c1e9900 */
[----:B01----:R-:W5:Y:S04]  /*0570*/  LDG.E.CONSTANT R18, desc[UR4][R4.64] ;  /* 0x0000000404127981 */ /* 0x003f68000c1e9900 */
[----:B------:R-:W5:Y:S01]  /*0580*/  LDG.E.CONSTANT R20, desc[UR4][R4.64+0x4] ;  /* 0x0000040404147981 */ /* 0x000f62000c1e9900 */
[----:B--2---:R-:W-:-:S03]  /*0590*/  SHF.R.S32.HI R7, RZ, 0x1f, R6 ;  /* 0x0000001fff077819 */ /* 0x004fc60000011406 */
[----:B---3--:R-:W-:-:S03]  /*05a0*/  IMAD.WIDE R12, R0, UR6, R6 ;  /* 0x00000006000c7c25 */ /* 0x008fc6000f8e0206 */
[----:B----4-:R-:W-:-:S04]  /*05b0*/  LEA R6, P1, R12, UR8, 0x2 ;  /* 0x000000080c067c11 */ /* 0x010fc8000f8210ff */
[----:B------:R-:W-:-:S05]  /*05c0*/  LEA.HI.X R7, R12, UR9, R13, 0x2, P1 ;  /* 0x000000090c077c11 */ /* 0x000fca00088f140d */
[----:B------:R-:W2:Y:S01]  /*05d0*/  LDG.E R13, desc[UR4][R6.64] ;  /* 0x00000004060d7981 */ /* 0x000ea2000c1e1900 */
[----:B-----5:R-:W-:-:S03]  /*05e0*/  SHF.R.S32.HI R17, RZ, 0x1f, R16 ;  /* 0x0000001fff117819 */ /* 0x020fc60000011410 */
[----:B------:R-:W-:-:S03]  /*05f0*/  IMAD.WIDE R16, R0, UR6, R16 ;  /* 0x0000000600107c25 */ /* 0x000fc6000f8e0210 */
[C---:B------:R-:W-:Y:S02]  /*0600*/  LEA R12, P2, R16.reuse, UR8, 0x2 ;  /* 0x00000008100c7c11 */ /* 0x040fe4000f8410ff */
[----:B--2---:R-:W-:Y:S02]  /*0610*/  ISETP.NE.AND P1, PT, R13, R10, PT ;  /* 0x0000000a0d00720c */ /* 0x004fe40003f25270 */
[----:B------:R-:W-:-:S11]  /*0620*/  LEA.HI.X R13, R16, UR9, R17, 0x2, P2 ;  /* 0x00000009100d7c11 */ /* 0x000fd600090f1411 */
[----:B------:R0:W-:Y:S04]  /*0630*/  @P1 STG.E desc[UR4][R6.64], R10 ;  /* 0x0000000a06001986 */ /* 0x0001e8000c101904 */
[----:B------:R-:W2:Y:S01]  /*0640*/  LDG.E R17, desc[UR4][R12.64] ;  /* 0x000000040c117981 */ /* 0x000ea2000c1e1900 */
[----:B------:R-:W-:-:S03]  /*0650*/  SHF.R.S32.HI R19, RZ, 0x1f, R18 ;  /* 0x0000001fff137819 */ /* 0x000fc60000011412 */
        /* <DEDUP_REMOVED lines=8> */
[----:B0-----:R-:W-:-:S04]  /*06e0*/  LEA R6, P4, R20, UR8, 0x2 ;  /* 0x0000000814067c11 */ /* 0x001fc8000f8810ff */
[----:B------:R-:W-:Y:S02]  /*06f0*/  LEA.HI.X R7, R20, UR9, R21, 0x2, P4 ;  /* 0x0000000914077c11 */ /* 0x000fe4000a0f1415 */
[----:B--2---:R-:W-:-:S13]  /*0700*/  ISETP.NE.AND P3, PT, R19, R10, PT ;  /* 0x0000000a1300720c */ /* 0x004fda0003f65270 */
[----:B------:R3:W-:Y:S04]  /*0710*/  @P3 STG.E desc[UR4][R16.64], R10 ;  /* 0x0000000a10003986 */ /* 0x0007e8000c101904 */
[----:B------:R-:W2:Y:S01]  /*0720*/  LDG.E R19, desc[UR4][R6.64] ;  /* 0x0000000406137981 */ /* 0x000ea2000c1e1900 */
[----:B------:R-:W-:Y:S02]  /*0730*/  VIADD R15, R15, 0x4 ;  /* 0x000000040f0f7836 */ /* 0x000fe40000000000 */
[----:B------:R-:W-:-:S03]  /*0740*/  @P1 VIADD R9, R9, 0x1 ;  /* 0x0000000109091836 */ /* 0x000fc60000000000 */
[----:B------:R-:W-:Y:S01]  /*0750*/  ISETP.NE.AND P1, PT, R15, RZ, PT ;  /* 0x000000ff0f00720c */ /* 0x000fe20003f25270 */
[----:B------:R-:W-:-:S04]  /*0760*/  @P2 VIADD R9, R9, 0x1 ;  /* 0x0000000109092836 */ /* 0x000fc80000000000 */
[----:B------:R-:W-:Y:S02]  /*0770*/  @P3 VIADD R9, R9, 0x1 ;  /* 0x0000000109093836 */ /* 0x000fe40000000000 */
[----:B------:R-:W-:Y:S01]  /*0780*/  VIADD R14, R14, 0x4 ;  /* 0x000000040e0e7836 */ /* 0x000fe20000000000 */
[----:B--2---:R-:W-:-:S13]  /*0790*/  ISETP.NE.AND P4, PT, R19, R10, PT ;  /* 0x0000000a1300720c */ /* 0x004fda0003f85270 */
[----:B------:R3:W-:Y:S01]  /*07a0*/  @P4 STG.E desc[UR4][R6.64], R10 ;  /* 0x0000000a06004986 */ /* 0x0007e2000c101904 */
[----:B------:R-:W-:Y:S01]  /*07b0*/  @P4 VIADD R9, R9, 0x1 ;  /* 0x0000000109094836 */ /* 0x000fe20000000000 */
[----:B------:R-:W-:Y:S06]  /*07c0*/  @P1 BRA `(.L_x_240) ;  /* 0xfffffffc00541947 */ /* 0x000fec000383ffff */
.L_x_237:
[----:B------:R-:W-:Y:S05]  /*07d0*/  BSYNC.RECONVERGENT B1 ;  /* 0x0000000000017941 */ /* 0x000fea0003800200 */
.L_x_236:
[----:B------:R-:W-:Y:S05]  /*07e0*/  @P0 BRA `(.L_x_241) ;  /* 0xfffffff8005c0947 */ /* 0x000fea000383ffff */
.L_x_235:
[----:B------:R-:W-:Y:S05]  /*07f0*/  BSYNC.RECONVERGENT B0 ;  /* 0x0000000000007941 */ /* 0x000fea0003800200 */
.L_x_234:
[----:B------:R-:W4:Y:S02]  /*0800*/  LDC.64 R2, c[0x0][0x3a8] ;  /* 0x0000ea00ff027b82 */ /* 0x000f240000000a00 */
[----:B----4-:R-:W-:-:S05]  /*0810*/  IMAD.WIDE R2, R0, 0x4, R2 ;  /* 0x0000000400027825 */ /* 0x010fca00078e0202 */
[----:B------:R-:W-:Y:S01]  /*0820*/  STG.E desc[UR4][R2.64], R9 ;  /* 0x0000000902007986 */ /* 0x000fe2000c101904 */
[----:B------:R-:W-:Y:S05]  /*0830*/  EXIT ;  /* 0x000000000000794d */ /* 0x000fea0003800000 */
.L_x_242:
        /* <DEDUP_REMOVED lines=12> */
.L_x_248:


//--------------------- .nv.shared._ZN3cub18CUB_300001_SM_10006detail4scan16DeviceScanKernelINS2_10policy_hubIiiimN4cuda3std3__44plusIvEEE10Policy1000EN6thrust24THRUST_300001_SM_1000_NS10device_ptrIiEESF_NS0_13ScanTileStateIiLb1EEES9_NS1_10InputValueIiPiEEmiLb0EiEEvT0_T1_T2_iT3_T4_T5_ --------------------------
	.section	.nv.shared._ZN3cub18CUB_300001_SM_10006detail4scan16DeviceScanKernelINS2_10policy_hubIiiimN4cuda3std3__44plusIvEEE10Policy1000EN6thrust24THRUST_300001_SM_1000_NS10device_ptrIiEESF_NS0_13ScanTileStateIiLb1EEES9_NS1_10InputValueIiPiEEmiLb0EiEEvT0_T1_T2_iT3_T4_T5_,"aw",@nobits
	.sectionflags	@""
	.align	16
.nv.shared._ZN3cub18CUB_300001_SM_10006detail4scan16DeviceScanKernelINS2_10policy_hubIiiimN4cuda3std3__44plusIvEEE10Policy1000EN6thrust24THRUST_300001_SM_1000_NS10device_ptrIiEESF_NS0_13ScanTileStateIiLb1EEES9_NS1_10InputValueIiPiEEmiLb0EiEEvT0_T1_T2_iT3_T4_T5_:
	.zero		32656


//--------------------- .nv.shared.reserved.0     --------------------------
	.section	.nv.shared.reserved.0,"aw",@nobits
	.weak		__nv_reservedSMEM_offset_0_alias
	.size		__nv_reservedSMEM_offset_0_alias, 0, 64
	.other		__nv_reservedSMEM_offset_0_alias,@"STO_CUDA_RESERVED_SHARED STV_DEFAULT"
__nv_reservedSMEM_offset_0_alias:
	.zero		0
	.zero		64


//--------------------- .nv.global                --------------------------
	.section	.nv.global,"aw",@nobits
.nv.global:
	.type		_ZN34_INTERNAL_c27e7c30_4_k_cu_b697d56e6thrust24THRUST_300001_SM_1000_NS12placeholders2_8E,@object
	.size		_ZN34_INTERNAL_c27e7c30_4_k_cu_b697d56e6thrust24THRUST_300001_SM_1000_NS12placeholders2_8E,(_ZN34_INTERNAL_c27e7c30_4_k_cu_b697d56e4cuda3std3__436_GLOBAL__N__c27e7c30_4_k_cu_b697d56e6ignoreE - _ZN34_INTERNAL_c27e7c30_4_k_cu_b697d56e6thrust24THRUST_300001_SM_1000_NS12placeholders2_8E)
_ZN34_INTERNAL_c27e7c30_4_k_cu_b697d56e6thrust24THRUST_300001_SM_1000_NS12placeholders2_8E:
	.zero		1
	.type		_ZN34_INTERNAL_c27e7c30_4_k_cu_b697d56e4cuda3std3__436_GLOBAL__N__c27e7c30_4_k_cu_b697d56e6ignoreE,@object
	.size		_ZN34_INTERNAL_c27e7c30_4_k_cu_b697d56e4cuda3std3__436_GLOBAL__N__c27e7c30_4_k_cu_b697d56e6ignoreE,(_ZN34_INTERNAL_c27e7c30_4_k_cu_b697d56e4cuda3std6ranges3__45__cpo4dataE - _ZN34_INTERNAL_c27e7c30_4_k_cu_b697d56e4cuda3std3__436_GLOBAL__N__c27e7c30_4_k_cu_b697d56e6ignoreE)
_ZN34_INTERNAL_c27e7c30_4_k_cu_b697d56e4cuda3std3__436_GLOBAL__N__c27e7c30_4_k_cu_b697d56e6ignoreE:
	.zero		1
	.type		_ZN34_INTERNAL_c27e7c30_4_k_cu_b697d56e4cuda3std6ranges3__45__cpo4dataE,@object
	.size		_ZN34_INTERNAL_c27e7c30_4_k_cu_b697d56e4cuda3std6ranges3__45__cpo4dataE,(_ZN34_INTERNAL_c27e7c30_4_k_cu_b697d56e6thrust24THRUST_300001_SM_1000_NS6system3cpp3parE - _ZN34_INTERNAL_c27e7c30_4_k_cu_b697d56e4cuda3std6ranges3__45__cpo4dataE)
_ZN34_INTERNAL_c27e7c30_4_k_cu_b697d56e4cuda3std6ranges3__45__cpo4dataE:
	.zero		1
	.type		_ZN34_INTERNAL_c27e7c30_4_k_cu_b697d56e6thrust24THRUST_300001_SM_1000_NS6system3cpp3parE,@object
	.size		_ZN34_INTERNAL_c27e7c30_4_k_cu_b697d56e6thrust24THRUST_300001_SM_1000_NS6system3cpp3parE,(_ZN34_INTERNAL_c27e7c30_4_k_cu_b697d56e4cuda3std3__45__cpo5beginE - _ZN34_INTERNAL_c27e7c30_4_k_cu_b697d56e6thrust24THRUST_300001_SM_1000_NS6system3cpp3parE)
_ZN34_INTERNAL_c27e7c30_4_k_cu_b697d56e6thrust24THRUST_300001_SM_1000_NS6system3cpp3parE:
	.zero		1
	.type		_ZN34_INTERNAL_c27e7c30_4_k_cu_b697d56e4cuda3std3__45__cpo5beginE,@object
	.size		_ZN34_INTERNAL_c27e7c30_4_k_cu_b697d56e4cuda3std3__45__cpo5beginE,(_ZN34_INTERNAL_c27e7c30_4_k_cu_b697d56e4cuda3std6ranges3__45__cpo5beginE - _ZN34_INTERNAL_c27e7c30_4_k_cu_b697d56e4cuda3std3__45__cpo5beginE)
_ZN34_INTERNAL_c27e7c30_4_k_cu_b697d56e4cuda3std3__45__cpo5beginE:
	.zero		1
	.type		_ZN34_INTERNAL_c27e7c30_4_k_cu_b697d56e4cuda3std6ranges3__45__cpo5beginE,@object
	.size		_ZN34_INTERNAL_c27e7c30_4_k_cu_b697d56e4cuda3std6ranges3__45__cpo5beginE,(_ZN34_INTERNAL_c27e7c30_4_k_cu_b697d56e6thrust24THRUST_300001_SM_1000_NS6deviceE - _ZN34_INTERNAL_c27e7c30_4_k_cu_b697d56e4cuda3std6ranges3__45__cpo5beginE)
_ZN34_INTERNAL_c27e7c30_4_k_cu_b697d56e4cuda3std6ranges3__45__cpo5beginE:
	.zero		1
	.type		_ZN34_INTERNAL_c27e7c30_4_k_cu_b697d56e6thrust24THRUST_300001_SM_1000_NS6deviceE,@object
	.size		_ZN34_INTERNAL_c27e7c30_4_k_cu_b697d56e6thrust24THRUST_300001_SM_1000_NS6deviceE,(_ZN34_INTERNAL_c27e7c30_4_k_cu_b697d56e4cuda3std3__47nulloptE - _ZN34_INTERNAL_c27e7c30_4_k_cu_b697d56e6thrust24THRUST_300001_SM_1000_NS6deviceE)
_ZN34_INTERNAL_c27e7c30_4_k_cu_b697d56e6thrust24THRUST_300001_SM_1000_NS6deviceE:
	.zero		1
	.type		_ZN34_INTERNAL_c27e7c30_4_k_cu_b697d56e4cuda3std3__47nulloptE,@object
	.size		_ZN34_INTERNAL_c27e7c30_4_k_cu_b697d56e4cuda3std3__47nulloptE,(_ZN34_INTERNAL_c27e7c30_4_k_cu_b697d56e4cuda3std6ranges3__45__cpo8distanceE - _ZN34_INTERNAL_c27e7c30_4_k_cu_b697d56e4cuda3std3__47nulloptE)
_ZN34_INTERNAL_c27e7c30_4_k_cu_b697d56e4cuda3std3__47nulloptE:
	.zero		1
	.type		_ZN34_INTERNAL_c27e7c30_4_k_cu_b697d56e4cuda3std6ranges3__45__cpo8distanceE,@object
	.size		_ZN34_INTERNAL_c27e7c30_4_k_cu_b697d56e4cuda3std6ranges3__45__cpo8distanceE,(_ZN34_INTERNAL_c27e7c30_4_k_cu_b697d56e6thrust24THRUST_300001_SM_1000_NS12placeholders2_4E - _ZN34_INTERNAL_c27e7c30_4_k_cu_b697d56e4cuda3std6ranges3__45__cpo8distanceE)
_ZN34_INTERNAL_c27e7c30_4_k_cu_b697d56e4cuda3std6ranges3__45__cpo8distanceE:
	.zero		1
	.type		_ZN34_INTERNAL_c27e7c30_4_k_cu_b697d56e6thrust24THRUST_300001_SM_1000_NS12placeholders2_4E,@object
	.size		_ZN34_INTERNAL_c27e7c30_4_k_cu_b697d56e6thrust24THRUST_300001_SM_1000_NS12placeholders2_4E,(_ZN34_INTERNAL_c27e7c30_4_k_cu_b697d56e4cuda3std3__45__cpo6rbeginE - _ZN34_INTERNAL_c27e7c30_4_k_cu_b697d56e6thrust24THRUST_300001_SM_1000_NS12placeholders2_4E)
_ZN34_INTERNAL_c27e7c30_4_k_cu_b697d56e6thrust24THRUST_300001_SM_1000_NS12placeholders2_4E:
	.zero		1
	.type		_ZN34_INTERNAL_c27e7c30_4_k_cu_b697d56e4cuda3std3__45__cpo6rbeginE,@object
	.size		_ZN34_INTERNAL_c27e7c30_4_k_cu_b697d56e4cuda3std3__45__cpo6rbeginE,(_ZN34_INTERNAL_c27e7c30_4_k_cu_b697d56e4cuda3std6ranges3__45__cpo7advanceE - _ZN34_INTERNAL_c27e7c30_4_k_cu_b697d56e4cuda3std3__45__cpo6rbeginE)
_ZN34_INTERNAL_c27e7c30_4_k_cu_b697d56e4cuda3std3__45__cpo6rbeginE:
	.zero		1
	.type		_ZN34_INTERNAL_c27e7c30_4_k_cu_b697d56e4cuda3std6ranges3__45__cpo7advanceE,@object
	.size		_ZN34_INTERNAL_c27e7c30_4_k_cu_b697d56e4cuda3std6ranges3__45__cpo7advanceE,(_ZN34_INTERNAL_c27e7c30_4_k_cu_b697d56e6thrust24THRUST_300001_SM_1000_NS12placeholders3_10E - _ZN34_INTERNAL_c27e7c30_4_k_cu_b697d56e4cuda3std6ranges3__45__cpo7advanceE)
_ZN34_INTERNAL_c27e7c30_4_k_cu_b697d56e4cuda3std6ranges3__45__cpo7advanceE:
	.zero		1
	.type		_ZN34_INTERNAL_c27e7c30_4_k_cu_b697d56e6thrust24THRUST_300001_SM_1000_NS12placeholders3_10E,@object
	.size		_ZN34_INTERNAL_c27e7c30_4_k_cu_b697d56e6thrust24THRUST_300001_SM_1000_NS12placeholders3_10E,(_ZN34_INTERNAL_c27e7c30_4_k_cu_b697d56e4cuda3std3__48in_placeE - _ZN34_INTERNAL_c27e7c30_4_k_cu_b697d56e6thrust24THRUST_300001_SM_1000_NS12placeholders3_10E)
_ZN34_INTERNAL_c27e7c30_4_k_cu_b697d56e6thrust24THRUST_300001_SM_1000_NS12placeholders3_10E:
	.zero		1
	.type		_ZN34_INTERNAL_c27e7c30_4_k_cu_b697d56e4cuda3std3__48in_placeE,@object
	.size		_ZN34_INTERNAL_c27e7c30_4_k_cu_b697d56e4cuda3std3__48in_placeE,(_ZN34_INTERNAL_c27e7c30_4_k_cu_b697d56e4cuda3std6ranges3__45__cpo4sizeE - _ZN34_INTERNAL_c27e7c30_4_k_cu_b697d56e4cuda3std3__48in_placeE)
_ZN34_INTERNAL_c27e7c30_4_k_cu_b697d56e4cuda3std3__48in_placeE:
	.zero		1
	.type		_ZN34_INTERNAL_c27e7c30_4_k_cu_b697d56e4cuda3std6ranges3__45__cpo4sizeE,@object
	.size		_ZN34_INTERNAL_c27e7c30_4_k_cu_b697d56e4cuda3std6ranges3__45__cpo4sizeE,(_ZN34_INTERNAL_c27e7c30_4_k_cu_b697d56e6thrust24THRUST_300001_SM_1000_NS12placeholders2_2E - _ZN34_INTERNAL_c27e7c30_4_k_cu_b697d56e4cuda3std6ranges3__45__cpo4sizeE)
_ZN34_INTERNAL_c27e7c30_4_k_cu_b697d56e4cuda3std6ranges3__45__cpo4sizeE:
	.zero		1
	.type		_ZN34_INTERNAL_c27e7c30_4_k_cu_b697d56e6thrust24THRUST_300001_SM_1000_NS12placeholders2_2E,@object
	.size		_ZN34_INTERNAL_c27e7c30_4_k_cu_b697d56e6thrust24THRUST_300001_SM_1000_NS12placeholders2_2E,(_ZN34_INTERNAL_c27e7c30_4_k_cu_b697d56e4cuda3std3__45__cpo6cbeginE - _ZN34_INTERNAL_c27e7c30_4_k_cu_b697d56e6thrust24THRUST_300001_SM_1000_NS12placeholders2_2E)
_ZN34_INTERNAL_c27e7c30_4_k_cu_b697d56e6thrust24THRUST_300001_SM_1000_NS12placeholders2_2E:
	.zero		1
	.type		_ZN34_INTERNAL_c27e7c30_4_k_cu_b697d56e4cuda3std3__45__cpo6cbeginE,@object
	.size		_ZN34_INTERNAL_c27e7c30_4_k_cu_b697d56e4cuda3std3__45__cpo6cbeginE,(_ZN34_INTERNAL_c27e7c30_4_k_cu_b697d56e4cuda3std6ranges3__45__cpo6cbeginE - _ZN34_INTERNAL_c27e7c30_4_k_cu_b697d56e4cuda3std3__45__cpo6cbeginE)
_ZN34_INTERNAL_c27e7c30_4_k_cu_b697d56e4cuda3std3__45__cpo6cbeginE:
	.zero		1
	.type		_ZN34_INTERNAL_c27e7c30_4_k_cu_b697d56e4cuda3std6ranges3__45__cpo6cbeginE,@object
	.size		_ZN34_INTERNAL_c27e7c30_4_k_cu_b697d56e4cuda3std6ranges3__45__cpo6cbeginE,(_ZN34_INTERNAL_c27e7c30_4_k_cu_b697d56e6thrust24THRUST_300001_SM_1000_NS12placeholders2_6E - _ZN34_INTERNAL_c27e7c30_4_k_cu_b697d56e4cuda3std6ranges3__45__cpo6cbeginE)
_ZN34_INTERNAL_c27e7c30_4_k_cu_b697d56e4cuda3std6ranges3__45__cpo6cbeginE:
	.zero		1
	.type		_ZN34_INTERNAL_c27e7c30_4_k_cu_b697d56e6thrust24THRUST_300001_SM_1000_NS12placeholders2_6E,@object
	.size		_ZN34_INTERNAL_c27e7c30_4_k_cu_b697d56e6thrust24THRUST_300001_SM_1000_NS12placeholders2_6E,(_ZN34_INTERNAL_c27e7c30_4_k_cu_b697d56e4cuda3std3__45__cpo7crbeginE - _ZN34_INTERNAL_c27e7c30_4_k_cu_b697d56e6thrust24THRUST_300001_SM_1000_NS12placeholders2_6E)
_ZN34_INTERNAL_c27e7c30_4_k_cu_b697d56e6thrust24THRUST_300001_SM_1000_NS12placeholders2_6E:
	.zero		1
	.type		_ZN34_INTERNAL_c27e7c30_4_k_cu_b697d56e4cuda3std3__45__cpo7crbeginE,@object
	.size		_ZN34_INTERNAL_c27e7c30_4_k_cu_b697d56e4cuda3std3__45__cpo7crbeginE,(_ZN34_INTERNAL_c27e7c30_4_k_cu_b697d56e4cuda3std6ranges3__45__cpo4nextE - _ZN34_INTERNAL_c27e7c30_4_k_cu_b697d56e4cuda3std3__45__cpo7crbeginE)
_ZN34_INTERNAL_c27e7c30_4_k_cu_b697d56e4cuda3std3__45__cpo7crbeginE:
	.zero		1
	.type		_ZN34_INTERNAL_c27e7c30_4_k_cu_b697d56e4cuda3std6ranges3__45__cpo4nextE,@object
	.size		_ZN34_INTERNAL_c27e7c30_4_k_cu_b697d56e4cuda3std6ranges3__45__cpo4nextE,(_ZN34_INTERNAL_c27e7c30_4_k_cu_b697d56e4cuda3std6ranges3__45__cpo4swapE - _ZN34_INTERNAL_c27e7c30_4_k_cu_b697d56e4cuda3std6ranges3__45__cpo4nextE)
_ZN34_INTERNAL_c27e7c30_4_k_cu_b697d56e4cuda3std6ranges3__45__cpo4nextE:
	.zero		1
	.type		_ZN34_INTERNAL_c27e7c30_4_k_cu_b697d56e4cuda3std6ranges3__45__cpo4swapE,@object
	.size		_ZN34_INTERNAL_c27e7c30_4_k_cu_b697d56e4cuda3std6ranges3__45__cpo4swapE,(_ZN34_INTERNAL_c27e7c30_4_k_cu_b697d56e6thrust24THRUST_300001_SM_1000_NS8cuda_cub10par_nosyncE - _ZN34_INTERNAL_c27e7c30_4_k_cu_b697d56e4cuda3std6ranges3__45__cpo4swapE)
_ZN34_INTERNAL_c27e7c30_4_k_cu_b697d56e4cuda3std6ranges3__45__cpo4swapE:
	.zero		1
	.type		_ZN34_INTERNAL_c27e7c30_4_k_cu_b697d56e6thrust24THRUST_300001_SM_1000_NS8cuda_cub10par_nosyncE,@object
	.size		_ZN34_INTERNAL_c27e7c30_4_k_cu_b697d56e6thrust24THRUST_300001_SM_1000_NS8cuda_cub10par_nosyncE,(_ZN34_INTERNAL_c27e7c30_4_k_cu_b697d56e6thrust24THRUST_300001_SM_1000_NS3seqE - _ZN34_INTERNAL_c27e7c30_4_k_cu_b697d56e6thrust24THRUST_300001_SM_1000_NS8cuda_cub10par_nosyncE)
_ZN34_INTERNAL_c27e7c30_4_k_cu_b697d56e6thrust24THRUST_300001_SM_1000_NS8cuda_cub10par_nosyncE:
	.zero		1
	.type		_ZN34_INTERNAL_c27e7c30_4_k_cu_b697d56e6thrust24THRUST_300001_SM_1000_NS3seqE,@object
	.size		_ZN34_INTERNAL_c27e7c30_4_k_cu_b697d56e6thrust24THRUST_300001_SM_1000_NS3seqE,(_ZN34_INTERNAL_c27e7c30_4_k_cu_b697d56e4cuda3std3__420unreachable_sentinelE - _ZN34_INTERNAL_c27e7c30_4_k_cu_b697d56e6thrust24THRUST_300001_SM_1000_NS3seqE)
_ZN34_INTERNAL_c27e7c30_4_k_cu_b697d56e6thrust24THRUST_300001_SM_1000_NS3seqE:
	.zero		1
	.type		_ZN34_INTERNAL_c27e7c30_4_k_cu_b697d56e4cuda3std3__420unreachable_sentinelE,@object
	.size		_ZN34_INTERNAL_c27e7c30_4_k_cu_b697d56e4cuda3std3__420unreachable_sentinelE,(_ZN34_INTERNAL_c27e7c30_4_k_cu_b697d56e4cuda3std6ranges3__45__cpo5ssizeE - _ZN34_INTERNAL_c27e7c30_4_k_cu_b697d56e4cuda3std3__420unreachable_sentinelE)
_ZN34_INTERNAL_c27e7c30_4_k_cu_b697d56e4cuda3std3__420unreachable_sentinelE:
	.zero		1
	.type		_ZN34_INTERNAL_c27e7c30_4_k_cu_b697d56e4cuda3std6ranges3__45__cpo5ssizeE,@object
	.size		_ZN34_INTERNAL_c27e7c30_4_k_cu_b697d56e4cuda3std6ranges3__45__cpo5ssizeE,(_ZN34_INTERNAL_c27e7c30_4_k_cu_b697d56e6thrust24THRUST_300001_SM_1000_NS12placeholders2_3E - _ZN34_INTERNAL_c27e7c30_4_k_cu_b697d56e4cuda3std6ranges3__45__cpo5ssizeE)
_ZN34_INTERNAL_c27e7c30_4_k_cu_b697d56e4cuda3std6ranges3__45__cpo5ssizeE:
	.zero		1
	.type		_ZN34_INTERNAL_c27e7c30_4_k_cu_b697d56e6thrust24THRUST_300001_SM_1000_NS12placeholders2_3E,@object
	.size		_ZN34_INTERNAL_c27e7c30_4_k_cu_b697d56e6thrust24THRUST_300001_SM_1000_NS12placeholders2_3E,(_ZN34_INTERNAL_c27e7c30_4_k_cu_b697d56e4cuda3std3__45__cpo4cendE - _ZN34_INTERNAL_c27e7c30_4_k_cu_b697d56e6thrust24THRUST_300001_SM_1000_NS12placeholders2_3E)
_ZN34_INTERNAL_c27e7c30_4_k_cu_b697d56e6thrust24THRUST_300001_SM_1000_NS12placeholders2_3E:
	.zero		1
	.type		_ZN34_INTERNAL_c27e7c30_4_k_cu_b697d56e4cuda3std3__45__cpo4cendE,@object
	.size		_ZN34_INTERNAL_c27e7c30_4_k_cu_b697d56e4cuda3std3__45__cpo4cendE,(_ZN34_INTERNAL_c27e7c30_4_k_cu_b697d56e4cuda3std6ranges3__45__cpo4cendE - _ZN34_INTERNAL_c27e7c30_4_k_cu_b697d56e4cuda3std3__45__cpo4cendE)
_ZN34_INTERNAL_c27e7c30_4_k_cu_b697d56e4cuda3std3__45__cpo4cendE:
	.zero		1
	.type		_ZN34_INTERNAL_c27e7c30_4_k_cu_b697d56e4cuda3std6ranges3__45__cpo4cendE,@object
	.size		_ZN34_INTERNAL_c27e7c30_4_k_cu_b697d56e4cuda3std6ranges3__45__cpo4cendE,(_ZN34_INTERNAL_c27e7c30_4_k_cu_b697d56e6thrust24THRUST_300001_SM_1000_NS12placeholders2_7E - _ZN34_INTERNAL_c27e7c30_4_k_cu_b697d56e4cuda3std6ranges3__45__cpo4cendE)
_ZN34_INTERNAL_c27e7c30_4_k_cu_b697d56e4cuda3std6ranges3__45__cpo4cendE:
	.zero		1
	.type		_ZN34_INTERNAL_c27e7c30_4_k_cu_b697d56e6thrust24THRUST_300001_SM_1000_NS12placeholders2_7E,@object
	.size		_ZN34_INTERNAL_c27e7c30_4_k_cu_b697d56e6thrust24THRUST_300001_SM_1000_NS12placeholders2_7E,(_ZN34_INTERNAL_c27e7c30_4_k_cu_b697d56e4cuda3std3__45__cpo5crendE - _ZN34_INTERNAL_c27e7c30_4_k_cu_b697d56e6thrust24THRUST_300001_SM_1000_NS12placeholders2_7E)
_ZN34_INTERNAL_c27e7c30_4_k_cu_b697d56e6thrust24THRUST_300001_SM_1000_NS12placeholders2_7E:
	.zero		1
	.type		_ZN34_INTERNAL_c27e7c30_4_k_cu_b697d56e4cuda3std3__45__cpo5crendE,@object
	.size		_ZN34_INTERNAL_c27e7c30_4_k_cu_b697d56e4cuda3std3__45__cpo5crendE,(_ZN34_INTERNAL_c27e7c30_4_k_cu_b697d56e4cuda3std6ranges3__45__cpo4prevE - _ZN34_INTERNAL_c27e7c30_4_k_cu_b697d56e4cuda3std3__45__cpo5crendE)
_ZN34_INTERNAL_c27e7c30_4_k_cu_b697d56e4cuda3std3__45__cpo5crendE:
	.zero		1
	.type		_ZN34_INTERNAL_c27e7c30_4_k_cu_b697d56e4cuda3std6ranges3__45__cpo4prevE,@object
	.size		_ZN34_INTERNAL_c27e7c30_4_k_cu_b697d56e4cuda3std6ranges3__45__cpo4prevE,(_ZN34_INTERNAL_c27e7c30_4_k_cu_b697d56e4cuda3std6ranges3__45__cpo9iter_moveE - _ZN34_INTERNAL_c27e7c30_4_k_cu_b697d56e4cuda3std6ranges3__45__cpo4prevE)
_ZN34_INTERNAL_c27e7c30_4_k_cu_b697d56e4cuda3std6ranges3__45__cpo4prevE:
	.zero		1
	.type		_ZN34_INTERNAL_c27e7c30_4_k_cu_b697d56e4cuda3std6ranges3__45__cpo9iter_moveE,@object
	.size		_ZN34_INTERNAL_c27e7c30_4_k_cu_b697d56e4cuda3std6ranges3__45__cpo9iter_moveE,(_ZN34_INTERNAL_c27e7c30_4_k_cu_b697d56e6thrust24THRUST_300001_SM_1000_NS6system6detail10sequential3seqE - _ZN34_INTERNAL_c27e7c30_4_k_cu_b697d56e4cuda3std6ranges3__45__cpo9iter_moveE)
_ZN34_INTERNAL_c27e7c30_4_k_cu_b697d56e4cuda3std6ranges3__45__cpo9iter_moveE:
	.zero		1
	.type		_ZN34_INTERNAL_c27e7c30_4_k_cu_b697d56e6thrust24THRUST_300001_SM_1000_NS6system6detail10sequential3seqE,@object
	.size		_ZN34_INTERNAL_c27e7c30_4_k_cu_b697d56e6thrust24THRUST_300001_SM_1000_NS6system6detail10sequential3seqE,(_ZN34_INTERNAL_c27e7c30_4_k_cu_b697d56e6thrust24THRUST_300001_SM_1000_NS12placeholders2_9E - _ZN34_INTERNAL_c27e7c30_4_k_cu_b697d56e6thrust24THRUST_300001_SM_1000_NS6system6detail10sequential3seqE)
_ZN34_INTERNAL_c27e7c30_4_k_cu_b697d56e6thrust24THRUST_300001_SM_1000_NS6system6detail10sequential3seqE:
	.zero		1
	.type		_ZN34_INTERNAL_c27e7c30_4_k_cu_b697d56e6thrust24THRUST_300001_SM_1000_NS12placeholders2_9E,@object
	.size		_ZN34_INTERNAL_c27e7c30_4_k_cu_b697d56e6thrust24THRUST_300001_SM_1000_NS12placeholders2_9E,(_ZN34_INTERNAL_c27e7c30_4_k_cu_b697d56e4cuda3std3__419piecewise_constructE - _ZN34_INTERNAL_c27e7c30_4_k_cu_b697d56e6thrust24THRUST_300001_SM_1000_NS12placeholders2_9E)
_ZN34_INTERNAL_c27e7c30_4_k_cu_b697d56e6thrust24THRUST_300001_SM_1000_NS12placeholders2_9E:
	.zero		1
	.type		_ZN34_INTERNAL_c27e7c30_4_k_cu_b697d56e4cuda3std3__419piecewise_constructE,@object
	.size		_ZN34_INTERNAL_c27e7c30_4_k_cu_b697d56e4cuda3std3__419piecewise_constructE,(_ZN34_INTERNAL_c27e7c30_4_k_cu_b697d56e4cuda3std6ranges3__45__cpo5cdataE - _ZN34_INTERNAL_c27e7c30_4_k_cu_b697d56e4cuda3std3__419piecewise_constructE)
_ZN34_INTERNAL_c27e7c30_4_k_cu_b697d56e4cuda3std3__419piecewise_constructE:
	.zero		1
	.type		_ZN34_INTERNAL_c27e7c30_4_k_cu_b697d56e4cuda3std6ranges3__45__cpo5cdataE,@object
	.size		_ZN34_INTERNAL_c27e7c30_4_k_cu_b697d56e4cuda3std6ranges3__45__cpo5cdataE,(_ZN34_INTERNAL_c27e7c30_4_k_cu_b697d56e6thrust24THRUST_300001_SM_1000_NS12placeholders2_1E - _ZN34_INTERNAL_c27e7c30_4_k_cu_b697d56e4cuda3std6ranges3__45__cpo5cdataE)
_ZN34_INTERNAL_c27e7c30_4_k_cu_b697d56e4cuda3std6ranges3__45__cpo5cdataE:
	.zero		1
	.type		_ZN34_INTERNAL_c27e7c30_4_k_cu_b697d56e6thrust24THRUST_300001_SM_1000_NS12placeholders2_1E,@object
	.size		_ZN34_INTERNAL_c27e7c30_4_k_cu_b697d56e6thrust24THRUST_300001_SM_1000_NS12placeholders2_1E,(_ZN34_INTERNAL_c27e7c30_4_k_cu_b697d56e4cuda3std3__45__cpo3endE - _ZN34_INTERNAL_c27e7c30_4_k_cu_b697d56e6thrust24THRUST_300001_SM_1000_NS12placeholders2_1E)
_ZN34_INTERNAL_c27e7c30_4_k_cu_b697d56e6thrust24THRUST_300001_SM_1000_NS12placeholders2_1E:
	.zero		1
	.type		_ZN34_INTERNAL_c27e7c30_4_k_cu_b697d56e4cuda3std3__45__cpo3endE,@object
	.size		_ZN34_INTERNAL_c27e7c30_4_k_cu_b697d56e4cuda3std3__45__cpo3endE,(_ZN34_INTERNAL_c27e7c30_4_k_cu_b697d56e4cuda3std6ranges3__45__cpo3endE - _ZN34_INTERNAL_c27e7c30_4_k_cu_b697d56e4cuda3std3__45__cpo3endE)
_ZN34_INTERNAL_c27e7c30_4_k_cu_b697d56e4cuda3std3__45__cpo3endE:
	.zero		1
	.type		_ZN34_INTERNAL_c27e7c30_4_k_cu_b697d56e4cuda3std6ranges3__45__cpo3endE,@object
	.size		_ZN34_INTERNAL_c27e7c30_4_k_cu_b697d56e4cuda3std6ranges3__45__cpo3endE,(_ZN34_INTERNAL_c27e7c30_4_k_cu_b697d56e6thrust24THRUST_300001_SM_1000_NS12placeholders2_5E - _ZN34_INTERNAL_c27e7c30_4_k_cu_b697d56e4cuda3std6ranges3__45__cpo3endE)
_ZN34_INTERNAL_c27e7c30_4_k_cu_b697d56e4cuda3std6ranges3__45__cpo3endE:
	.zero		1
	.type		_ZN34_INTERNAL_c27e7c30_4_k_cu_b697d56e6thrust24THRUST_300001_SM_1000_NS12placeholders2_5E,@object
	.size		_ZN34_INTERNAL_c27e7c30_4_k_cu_b697d56e6thrust24THRUST_300001_SM_1000_NS12placeholders2_5E,(_ZN34_INTERNAL_c27e7c30_4_k_cu_b697d56e4cuda3std3__45__cpo4rendE - _ZN34_INTERNAL_c27e7c30_4_k_cu_b697d56e6thrust24THRUST_300001_SM_1000_NS12placeholders2_5E)
_ZN34_INTERNAL_c27e7c30_4_k_cu_b697d56e6thrust24THRUST_300001_SM_1000_NS12placeholders2_5E:
	.zero		1
	.type		_ZN34_INTERNAL_c27e7c30_4_k_cu_b697d56e4cuda3std3__45__cpo4rendE,@object
	.size		_ZN34_INTERNAL_c27e7c30_4_k_cu_b697d56e4cuda3std3__45__cpo4rendE,(_ZN34_INTERNAL_c27e7c30_4_k_cu_b697d56e4cuda3std6ranges3__45__cpo9iter_swapE - _ZN34_INTERNAL_c27e7c30_4_k_cu_b697d56e4cuda3std3__45__cpo4rendE)
_ZN34_INTERNAL_c27e7c30_4_k_cu_b697d56e4cuda3std3__45__cpo4rendE:
	.zero		1
	.type		_ZN34_INTERNAL_c27e7c30_4_k_cu_b697d56e4cuda3std6ranges3__45__cpo9iter_swapE,@object
	.size		_ZN34_INTERNAL_c27e7c30_4_k_cu_b697d56e4cuda3std6ranges3__45__cpo9iter_swapE,(_ZN34_INTERNAL_c27e7c30_4_k_cu_b697d56e4cuda3std3__48unexpectE - _ZN34_INTERNAL_c27e7c30_4_k_cu_b697d56e4cuda3std6ranges3__45__cpo9iter_swapE)
_ZN34_INTERNAL_c27e7c30_4_k_cu_b697d56e4cuda3std6ranges3__45__cpo9iter_swapE:
	.zero		1
	.type		_ZN34_INTERNAL_c27e7c30_4_k_cu_b697d56e4cuda3std3__48unexpectE,@object
	.size		_ZN34_INTERNAL_c27e7c30_4_k_cu_b697d56e4cuda3std3__48unexpectE,(_ZN34_INTERNAL_c27e7c30_4_k_cu_b697d56e6thrust24THRUST_300001_SM_1000_NS8cuda_cub3parE - _ZN34_INTERNAL_c27e7c30_4_k_cu_b697d56e4cuda3std3__48unexpectE)
_ZN34_INTERNAL_c27e7c30_4_k_cu_b697d56e4cuda3std3__48unexpectE:
	.zero		1
	.type		_ZN34_INTERNAL_c27e7c30_4_k_cu_b697d56e6thrust24THRUST_300001_SM_1000_NS8cuda_cub3parE,@object
	.size		_ZN34_INTERNAL_c27e7c30_4_k_cu_b697d56e6thrust24THRUST_300001_SM_1000_NS8cuda_cub3parE,(.L_29 - _ZN34_INTERNAL_c27e7c30_4_k_cu_b697d56e6thrust24THRUST_300001_SM_1000_NS8cuda_cub3parE)
_ZN34_INTERNAL_c27e7c30_4_k_cu_b697d56e6thrust24THRUST_300001_SM_1000_NS8cuda_cub3parE:
	.zero		1
.L_29:


//--------------------- .nv.shared._ZN3cub18CUB_300001_SM_10006detail4scan16DeviceScanKernelINS2_10policy_hubIiiijN4cuda3std3__44plusIvEEE10Policy1000EN6thrust24THRUST_300001_SM_1000_NS10device_ptrIiEESF_NS0_13ScanTileStateIiLb1EEES9_NS1_10InputValueIiPiEEjiLb0EiEEvT0_T1_T2_iT3_T4_T5_ --------------------------
	.section	.nv.shared._ZN3cub18CUB_300001_SM_10006detail4scan16DeviceScanKernelINS2_10policy_hubIiiijN4cuda3std3__44plusIvEEE10Policy1000EN6thrust24THRUST_300001_SM_1000_NS10device_ptrIiEESF_NS0_13ScanTileStateIiLb1EEES9_NS1_10InputValueIiPiEEjiLb0EiEEvT0_T1_T2_iT3_T4_T5_,"aw",@nobits
	.sectionflags	@""
	.align	16
.nv.shared._ZN3cub18CUB_300001_SM_10006detail4scan16DeviceScanKernelINS2_10policy_hubIiiijN4cuda3std3__44plusIvEEE10Policy1000EN6thrust24THRUST_300001_SM_1000_NS10device_ptrIiEESF_NS0_13ScanTileStateIiLb1EEES9_NS1_10InputValueIiPiEEjiLb0EiEEvT0_T1_T2_iT3_T4_T5_:
	.zero		34832


//--------------------- .nv.constant0._ZN3cub18CUB_300001_SM_10006detail4scan16DeviceScanKernelINS2_10policy_hubIiiimN4cuda3std3__44plusIvEEE10Policy1000EN6thrust24THRUST_300001_SM_1000_NS10device_ptrIiEESF_NS0_13ScanTileStateIiLb1EEES9_NS1_10InputValueIiPiEEmiLb0EiEEvT0_T1_T2_iT3_T4_T5_ --------------------------
	.section	.nv.constant0._ZN3cub18CUB_300001_SM_10006detail4scan16DeviceScanKernelINS2_10policy_hubIiiimN4cuda3std3__44plusIvEEE10Policy1000EN6thrust24THRUST_300001_SM_1000_NS10device_ptrIiEESF_NS0_13ScanTileStateIiLb1EEES9_NS1_10InputValueIiPiEEmiLb0EiEEvT0_T1_T2_iT3_T4_T5_,"a",@progbits
	.sectionflags	@""
	.align	4
.nv.constant0._ZN3cub18CUB_300001_SM_10006detail4scan16DeviceScanKernelINS2_10policy_hubIiiimN4cuda3std3__44plusIvEEE10Policy1000EN6thrust24THRUST_300001_SM_1000_NS10device_ptrIiEESF_NS0_13ScanTileStateIiLb1EEES9_NS1_10InputValueIiPiEEmiLb0EiEEvT0_T1_T2_iT3_T4_T5_:
	.zero		952


//--------------------- .nv.constant0._ZN3cub18CUB_300001_SM_10006detail4scan16DeviceScanKernelINS2_10policy_hubIiiijN4cuda3std3__44plusIvEEE10Policy1000EN6thrust24THRUST_300001_SM_1000_NS10device_ptrIiEESF_NS0_13ScanTileStateIiLb1EEES9_NS1_10InputValueIiPiEEjiLb0EiEEvT0_T1_T2_iT3_T4_T5_ --------------------------
	.section	.nv.constant0._ZN3cub18CUB_300001_SM_10006detail4scan16DeviceScanKernelINS2_10policy_hubIiiijN4cuda3std3__44plusIvEEE10Policy1000EN6thrust24THRUST_300001_SM_1000_NS10device_ptrIiEESF_NS0_13ScanTileStateIiLb1EEES9_NS1_10InputValueIiPiEEjiLb0EiEEvT0_T1_T2_iT3_T4_T5_,"a",@progbits
	.sectionflags	@""
	.align	4
.nv.constant0._ZN3cub18CUB_300001_SM_10006detail4scan16DeviceScanKernelINS2_10policy_hubIiiijN4cuda3std3__44plusIvEEE10Policy1000EN6thrust24THRUST_300001_SM_1000_NS10device_ptrIiEESF_NS0_13ScanTileStateIiLb1EEES9_NS1_10InputValueIiPiEEjiLb0EiEEvT0_T1_T2_iT3_T4_T5_:
	.zero		948


//--------------------- .nv.constant0._ZN3cub18CUB_300001_SM_10006detail4scan20DeviceScanInitKernelINS0_13ScanTileStateIiLb1EEEEEvT_i --------------------------
	.section	.nv.constant0._ZN3cub18CUB_300001_SM_10006detail4scan20DeviceScanInitKernelINS0_13ScanTileStateIiLb1EEEEEvT_i,"a",@progbits
	.sectionflags	@""
	.align	4
.nv.constant0._ZN3cub18CUB_300001_SM_10006detail4scan20DeviceScanInitKernelINS0_13ScanTileStateIiLb1EEEEEvT_i:
	.zero		908


//--------------------- .nv.constant0._ZN3cub18CUB_300001_SM_10006detail11EmptyKernelIvEEvv --------------------------
	.section	.nv.constant0._ZN3cub18CUB_300001_SM_10006detail11EmptyKernelIvEEvv,"a",@progbits
	.sectionflags	@""
	.align	4
.nv.constant0._ZN3cub18CUB_300001_SM_10006detail11EmptyKernelIvEEvv:
	.zero		896


//--------------------- .nv.constant0._Z24spgemm_numeric_optimizediiPKiS0_PKfS0_S0_S2_S0_PiPfS4_S3_ --------------------------
	.section	.nv.constant0._Z24spgemm_numeric_optimizediiPKiS0_PKfS0_S0_S2_S0_PiPfS4_S3_,"a",@progbits
	.sectionflags	@""
	.align	4
.nv.constant0._Z24spgemm_numeric_optimizediiPKiS0_PKfS0_S0_S2_S0_PiPfS4_S3_:
	.zero		992


//--------------------- .nv.constant0._Z25spgemm_symbolic_optimizediiPKiS0_S0_S0_PiS1_ --------------------------
	.section	.nv.constant0._Z25spgemm_symbolic_optimizediiPKiS0_S0_S0_PiS1_,"a",@progbits
	.sectionflags	@""
	.align	4
.nv.constant0._Z25spgemm_symbolic_optimizediiPKiS0_S0_S0_PiS1_:
	.zero		952


//--------------------- SYMBOLS --------------------------

	.type		.nv.reservedSmem.offset0,@object
	.size		.nv.reservedSmem.offset0,0x4
	.type		.nv.reservedSmem.cap,@object
	.size		.nv.reservedSmem.cap,0x4
